	.target	sm_100a

	.elftype	@"ET_EXEC"


//--------------------- .note.nv.tkinfo           --------------------------
	.section	.note.nv.tkinfo,"",@"SHT_NOTE"
	.sectionflags	@"SHF_NOTE_NV_TKINFO"
	.tkinfo
        /*0018*/ 	.word	0x00000002
        /*0030*/ 	.string	""
        /*0030*/ 	.string	"ptxas"
        /*0030*/ 	.string	"Cuda compilation tools, release 13.0, V13.0.88"
        /*0030*/ 	.string	"Build cuda_13.0.r13.0/compiler.36424714_0"
        /*0030*/ 	.string	"-arch sm_100a -m 64 "



//--------------------- .note.nv.cuinfo           --------------------------
	.section	.note.nv.cuinfo,"",@"SHT_NOTE"
	.sectionflags	@"SHF_NOTE_NV_CUINFO"
        /*0018*/ 	.short	0x0002
        /*001a*/ 	.short	0x0064
        /*001c*/ 	.short	0x0082
	.zero		2


//--------------------- .nv.info                  --------------------------
	.section	.nv.info,"",@"SHT_CUDA_INFO"
	.align	4


	//----- nvinfo : EIATTR_REGCOUNT
	.align		4
        /*0000*/ 	.byte	0x04, 0x2f
        /*0002*/ 	.short	(.L_19 - .L_18)
	.align		4
.L_18:
        /*0004*/ 	.word	index@(_ZN7cutlass13device_kernelINS_4gemm6kernel13GemmUniversalIN4cute5tupleIJiiiiEEENS1_10collective13CollectiveMmaINS1_46MainloopSm100TmaUmmaWarpSpecializedBlockScaledILi4ELi2ELi1ENS5_IJNS4_1CILi8EEENSA_ILi1EEESC_EEEEENS5_IJNSA_ILi256EEESF_NSA_ILi128EEEEEENS5_IJNS_12float_e5m2_tENS_13float_ue8m0_tEEEENS5_IJNS5_IJlSC_lEEENS4_6LayoutINS5_IJNS5_IJNS5_IJNSA_ILi32EEENSA_ILi4EEEEEEiEEESQ_NS5_IJSC_iEEEEEENS5_IJNS5_IJNS5_IJNSA_ILi16EEESO_EEEiEEENS5_IJNS5_IJNSA_ILi0EEESC_EEENSA_ILi512EEEEEENS5_IJSW_iEEEEEEEEEEESK_S13_NS4_8TiledMMAINS4_8MMA_AtomIJNS4_27SM100_MMA_MXF8F6F4_2x1SM_SSISI_SI_fSJ_Li256ELi256ELNS4_4UMMA5MajorE0ELS18_0ELNS17_7ScaleInE0ELS19_0EEEEEENSM_INS5_IJSC_SC_SC_EEENS5_IJSW_SW_SW_EEEEENS5_IJNS4_10UnderscoreES1F_S1F_EEEEENS5_IJNS4_18SM100_TMA_2SM_LOADES1I_EEENS5_IJNS4_14ComposedLayoutINS4_7SwizzleILi3ELi4ELi3EEENS4_18smem_ptr_flag_bitsILi8EEENSM_INS5_IJSB_SG_EEENS5_IJSG_SC_EEEEEEENSM_INS5_IJNS5_IJNS5_IJSP_SC_EEENS5_IJSN_SC_EEEEEESC_NS5_IJSO_SC_EEEEEENS5_IJNS5_IJNS5_IJSU_SY_EEESX_EEESW_NS5_IJSC_SY_EEEEEEEEEEEvNS4_8identityENS5_IJNS4_28SM100_TMA_2SM_LOAD_MULTICASTES25_EEENS5_IJS1S_NSM_INS5_IJNS5_IJNS5_IJSP_NSA_ILi2EEEEEES1U_EEESC_S1W_EEENS5_IJS1Z_SW_NS5_IJSC_NSA_ILi1024EEEEEEEEEEEEEEvS24_EENS_8epilogue10collective18CollectiveEpilogueINS2H_23Sm100TmaWarpSpecializedILi4ELi2ELi64ELb1ELb0EEEJNS5_IJSG_SF_SG_EEENS5_IJNSM_ISG_SC_EENSM_INSA_ILi64EEESC_EEEEENS_10bfloat16_tESL_S2R_SL_NS2H_6fusion15FusionCallbacksIS2L_NS2S_17LinearCombinationIS2R_fS2R_fLNS_15FloatRoundStyleE2EEES2M_S2Q_JEEENS4_5SM1004TMEM4LOAD26SM100_TMEM_LOAD_32dp32b64xENS4_13SM90_TMA_LOADENS1K_IS1M_NS1N_ILi16EEENSM_INS5_IJSB_S2O_EEENS5_IJS2O_SC_EEEEEEENS4_39AutoVectorizingCopyWithAssumedAlignmentILi128EEENS4_14SM90_TMA_STOREES37_S39_S39_EEEvvEEEEvNT_6ParamsE)
        /*0008*/ 	.word	0x000000a8


	//----- nvinfo : EIATTR_FRAME_SIZE
	.align		4
.L_19:
        /*000c*/ 	.byte	0x04, 0x11
        /*000e*/ 	.short	(.L_21 - .L_20)
	.align		4
.L_20:
        /*0010*/ 	.word	index@($__internal_2_$__cuda_sm10x_tcgen05_guardrail_trap_unallocated_columns_being_dealloced)
        /*0014*/ 	.word	0x00000000


	//----- nvinfo : EIATTR_FRAME_SIZE
	.align		4
.L_21:
        /*0018*/ 	.byte	0x04, 0x11
        /*001a*/ 	.short	(.L_23 - .L_22)
	.align		4
.L_22:
        /*001c*/ 	.word	index@($__internal_1_$__cuda_sm10x_tcgen05_guardrail_trap_phase_invalid_during_alloc)
        /*0020*/ 	.word	0x00000000


	//----- nvinfo : EIATTR_FRAME_SIZE
	.align		4
.L_23:
        /*0024*/ 	.byte	0x04, 0x11
        /*0026*/ 	.short	(.L_25 - .L_24)
	.align		4
.L_24:
        /*0028*/ 	.word	index@($__internal_0_$__cuda_sm10x_tcgen05_guardrail_trap_col_being_dealloced_not_returned_by_alloc)
        /*002c*/ 	.word	0x00000000


	//----- nvinfo : EIATTR_FRAME_SIZE
	.align		4
.L_25:
        /*0030*/ 	.byte	0x04, 0x11
        /*0032*/ 	.short	(.L_27 - .L_26)
	.align		4
.L_26:
        /*0034*/ 	.word	index@(_ZN7cutlass13device_kernelINS_4gemm6kernel13GemmUniversalIN4cute5tupleIJiiiiEEENS1_10collective13CollectiveMmaINS1_46MainloopSm100TmaUmmaWarpSpecializedBlockScaledILi4ELi2ELi1ENS5_IJNS4_1CILi8EEENSA_ILi1EEESC_EEEEENS5_IJNSA_ILi256EEESF_NSA_ILi128EEEEEENS5_IJNS_12float_e5m2_tENS_13float_ue8m0_tEEEENS5_IJNS5_IJlSC_lEEENS4_6LayoutINS5_IJNS5_IJNS5_IJNSA_ILi32EEENSA_ILi4EEEEEEiEEESQ_NS5_IJSC_iEEEEEENS5_IJNS5_IJNS5_IJNSA_ILi16EEESO_EEEiEEENS5_IJNS5_IJNSA_ILi0EEESC_EEENSA_ILi512EEEEEENS5_IJSW_iEEEEEEEEEEESK_S13_NS4_8TiledMMAINS4_8MMA_AtomIJNS4_27SM100_MMA_MXF8F6F4_2x1SM_SSISI_SI_fSJ_Li256ELi256ELNS4_4UMMA5MajorE0ELS18_0ELNS17_7ScaleInE0ELS19_0EEEEEENSM_INS5_IJSC_SC_SC_EEENS5_IJSW_SW_SW_EEEEENS5_IJNS4_10UnderscoreES1F_S1F_EEEEENS5_IJNS4_18SM100_TMA_2SM_LOADES1I_EEENS5_IJNS4_14ComposedLayoutINS4_7SwizzleILi3ELi4ELi3EEENS4_18smem_ptr_flag_bitsILi8EEENSM_INS5_IJSB_SG_EEENS5_IJSG_SC_EEEEEEENSM_INS5_IJNS5_IJNS5_IJSP_SC_EEENS5_IJSN_SC_EEEEEESC_NS5_IJSO_SC_EEEEEENS5_IJNS5_IJNS5_IJSU_SY_EEESX_EEESW_NS5_IJSC_SY_EEEEEEEEEEEvNS4_8identityENS5_IJNS4_28SM100_TMA_2SM_LOAD_MULTICASTES25_EEENS5_IJS1S_NSM_INS5_IJNS5_IJNS5_IJSP_NSA_ILi2EEEEEES1U_EEESC_S1W_EEENS5_IJS1Z_SW_NS5_IJSC_NSA_ILi1024EEEEEEEEEEEEEEvS24_EENS_8epilogue10collective18CollectiveEpilogueINS2H_23Sm100TmaWarpSpecializedILi4ELi2ELi64ELb1ELb0EEEJNS5_IJSG_SF_SG_EEENS5_IJNSM_ISG_SC_EENSM_INSA_ILi64EEESC_EEEEENS_10bfloat16_tESL_S2R_SL_NS2H_6fusion15FusionCallbacksIS2L_NS2S_17LinearCombinationIS2R_fS2R_fLNS_15FloatRoundStyleE2EEES2M_S2Q_JEEENS4_5SM1004TMEM4LOAD26SM100_TMEM_LOAD_32dp32b64xENS4_13SM90_TMA_LOADENS1K_IS1M_NS1N_ILi16EEENSM_INS5_IJSB_S2O_EEENS5_IJS2O_SC_EEEEEEENS4_39AutoVectorizingCopyWithAssumedAlignmentILi128EEENS4_14SM90_TMA_STOREES37_S39_S39_EEEvvEEEEvNT_6ParamsE)
        /*0038*/ 	.word	0x00000000


	//----- nvinfo : EIATTR_MIN_STACK_SIZE
	.align		4
.L_27:
        /*003c*/ 	.byte	0x04, 0x12
        /*003e*/ 	.short	(.L_29 - .L_28)
	.align		4
.L_28:
        /*0040*/ 	.word	index@(_ZN7cutlass13device_kernelINS_4gemm6kernel13GemmUniversalIN4cute5tupleIJiiiiEEENS1_10collective13CollectiveMmaINS1_46MainloopSm100TmaUmmaWarpSpecializedBlockScaledILi4ELi2ELi1ENS5_IJNS4_1CILi8EEENSA_ILi1EEESC_EEEEENS5_IJNSA_ILi256EEESF_NSA_ILi128EEEEEENS5_IJNS_12float_e5m2_tENS_13float_ue8m0_tEEEENS5_IJNS5_IJlSC_lEEENS4_6LayoutINS5_IJNS5_IJNS5_IJNSA_ILi32EEENSA_ILi4EEEEEEiEEESQ_NS5_IJSC_iEEEEEENS5_IJNS5_IJNS5_IJNSA_ILi16EEESO_EEEiEEENS5_IJNS5_IJNSA_ILi0EEESC_EEENSA_ILi512EEEEEENS5_IJSW_iEEEEEEEEEEESK_S13_NS4_8TiledMMAINS4_8MMA_AtomIJNS4_27SM100_MMA_MXF8F6F4_2x1SM_SSISI_SI_fSJ_Li256ELi256ELNS4_4UMMA5MajorE0ELS18_0ELNS17_7ScaleInE0ELS19_0EEEEEENSM_INS5_IJSC_SC_SC_EEENS5_IJSW_SW_SW_EEEEENS5_IJNS4_10UnderscoreES1F_S1F_EEEEENS5_IJNS4_18SM100_TMA_2SM_LOADES1I_EEENS5_IJNS4_14ComposedLayoutINS4_7SwizzleILi3ELi4ELi3EEENS4_18smem_ptr_flag_bitsILi8EEENSM_INS5_IJSB_SG_EEENS5_IJSG_SC_EEEEEEENSM_INS5_IJNS5_IJNS5_IJSP_SC_EEENS5_IJSN_SC_EEEEEESC_NS5_IJSO_SC_EEEEEENS5_IJNS5_IJNS5_IJSU_SY_EEESX_EEESW_NS5_IJSC_SY_EEEEEEEEEEEvNS4_8identityENS5_IJNS4_28SM100_TMA_2SM_LOAD_MULTICASTES25_EEENS5_IJS1S_NSM_INS5_IJNS5_IJNS5_IJSP_NSA_ILi2EEEEEES1U_EEESC_S1W_EEENS5_IJS1Z_SW_NS5_IJSC_NSA_ILi1024EEEEEEEEEEEEEEvS24_EENS_8epilogue10collective18CollectiveEpilogueINS2H_23Sm100TmaWarpSpecializedILi4ELi2ELi64ELb1ELb0EEEJNS5_IJSG_SF_SG_EEENS5_IJNSM_ISG_SC_EENSM_INSA_ILi64EEESC_EEEEENS_10bfloat16_tESL_S2R_SL_NS2H_6fusion15FusionCallbacksIS2L_NS2S_17LinearCombinationIS2R_fS2R_fLNS_15FloatRoundStyleE2EEES2M_S2Q_JEEENS4_5SM1004TMEM4LOAD26SM100_TMEM_LOAD_32dp32b64xENS4_13SM90_TMA_LOADENS1K_IS1M_NS1N_ILi16EEENSM_INS5_IJSB_S2O_EEENS5_IJS2O_SC_EEEEEEENS4_39AutoVectorizingCopyWithAssumedAlignmentILi128EEENS4_14SM90_TMA_STOREES37_S39_S39_EEEvvEEEEvNT_6ParamsE)
        /*0044*/ 	.word	0x00000000
.L_29:


//--------------------- .nv.compat                --------------------------
	.section	.nv.compat,"",@"SHT_CUDA_COMPAT_INFO"
	.align	4
        /*0000*/ 	.byte	0x02, 0x09, 0x01, 0x00, 0x02, 0x02, 0x02, 0x00, 0x02, 0x05, 0x05, 0x00, 0x03, 0x07, 0x01, 0x01
        /*0010*/ 	.byte	0x02, 0x03, 0x01, 0x00, 0x02, 0x06, 0x01, 0x00, 0x04, 0x0b, 0x08, 0x00, 0x09, 0x00, 0x00, 0x00
        /*0020*/ 	.byte	0x00, 0x00, 0x00, 0x00


//--------------------- .nv.info._ZN7cutlass13device_kernelINS_4gemm6kernel13GemmUniversalIN4cute5tupleIJiiiiEEENS1_10collective13CollectiveMmaINS1_46MainloopSm100TmaUmmaWarpSpecializedBlockScaledILi4ELi2ELi1ENS5_IJNS4_1CILi8EEENSA_ILi1EEESC_EEEEENS5_IJNSA_ILi256EEESF_NSA_ILi128EEEEEENS5_IJNS_12float_e5m2_tENS_13float_ue8m0_tEEEENS5_IJNS5_IJlSC_lEEENS4_6LayoutINS5_IJNS5_IJNS5_IJNSA_ILi32EEENSA_ILi4EEEEEEiEEESQ_NS5_IJSC_iEEEEEENS5_IJNS5_IJNS5_IJNSA_ILi16EEESO_EEEiEEENS5_IJNS5_IJNSA_ILi0EEESC_EEENSA_ILi512EEEEEENS5_IJSW_iEEEEEEEEEEESK_S13_NS4_8TiledMMAINS4_8MMA_AtomIJNS4_27SM100_MMA_MXF8F6F4_2x1SM_SSISI_SI_fSJ_Li256ELi256ELNS4_4UMMA5MajorE0ELS18_0ELNS17_7ScaleInE0ELS19_0EEEEEENSM_INS5_IJSC_SC_SC_EEENS5_IJSW_SW_SW_EEEEENS5_IJNS4_10UnderscoreES1F_S1F_EEEEENS5_IJNS4_18SM100_TMA_2SM_LOADES1I_EEENS5_IJNS4_14ComposedLayoutINS4_7SwizzleILi3ELi4ELi3EEENS4_18smem_ptr_flag_bitsILi8EEENSM_INS5_IJSB_SG_EEENS5_IJSG_SC_EEEEEEENSM_INS5_IJNS5_IJNS5_IJSP_SC_EEENS5_IJSN_SC_EEEEEESC_NS5_IJSO_SC_EEEEEENS5_IJNS5_IJNS5_IJSU_SY_EEESX_EEESW_NS5_IJSC_SY_EEEEEEEEEEEvNS4_8identityENS5_IJNS4_28SM100_TMA_2SM_LOAD_MULTICASTES25_EEENS5_IJS1S_NSM_INS5_IJNS5_IJNS5_IJSP_NSA_ILi2EEEEEES1U_EEESC_S1W_EEENS5_IJS1Z_SW_NS5_IJSC_NSA_ILi1024EEEEEEEEEEEEEEvS24_EENS_8epilogue10collective18CollectiveEpilogueINS2H_23Sm100TmaWarpSpecializedILi4ELi2ELi64ELb1ELb0EEEJNS5_IJSG_SF_SG_EEENS5_IJNSM_ISG_SC_EENSM_INSA_ILi64EEESC_EEEEENS_10bfloat16_tESL_S2R_SL_NS2H_6fusion15FusionCallbacksIS2L_NS2S_17LinearCombinationIS2R_fS2R_fLNS_15FloatRoundStyleE2EEES2M_S2Q_JEEENS4_5SM1004TMEM4LOAD26SM100_TMEM_LOAD_32dp32b64xENS4_13SM90_TMA_LOADENS1K_IS1M_NS1N_ILi16EEENSM_INS5_IJSB_S2O_EEENS5_IJS2O_SC_EEEEEEENS4_39AutoVectorizingCopyWithAssumedAlignmentILi128EEENS4_14SM90_TMA_STOREES37_S39_S39_EEEvvEEEEvNT_6ParamsE --------------------------
	.section	.nv.info._ZN7cutlass13device_kernelINS_4gemm6kernel13GemmUniversalIN4cute5tupleIJiiiiEEENS1_10collective13CollectiveMmaINS1_46MainloopSm100TmaUmmaWarpSpecializedBlockScaledILi4ELi2ELi1ENS5_IJNS4_1CILi8EEENSA_ILi1EEESC_EEEEENS5_IJNSA_ILi256EEESF_NSA_ILi128EEEEEENS5_IJNS_12float_e5m2_tENS_13float_ue8m0_tEEEENS5_IJNS5_IJlSC_lEEENS4_6LayoutINS5_IJNS5_IJNS5_IJNSA_ILi32EEENSA_ILi4EEEEEEiEEESQ_NS5_IJSC_iEEEEEENS5_IJNS5_IJNS5_IJNSA_ILi16EEESO_EEEiEEENS5_IJNS5_IJNSA_ILi0EEESC_EEENSA_ILi512EEEEEENS5_IJSW_iEEEEEEEEEEESK_S13_NS4_8TiledMMAINS4_8MMA_AtomIJNS4_27SM100_MMA_MXF8F6F4_2x1SM_SSISI_SI_fSJ_Li256ELi256ELNS4_4UMMA5MajorE0ELS18_0ELNS17_7ScaleInE0ELS19_0EEEEEENSM_INS5_IJSC_SC_SC_EEENS5_IJSW_SW_SW_EEEEENS5_IJNS4_10UnderscoreES1F_S1F_EEEEENS5_IJNS4_18SM100_TMA_2SM_LOADES1I_EEENS5_IJNS4_14ComposedLayoutINS4_7SwizzleILi3ELi4ELi3EEENS4_18smem_ptr_flag_bitsILi8EEENSM_INS5_IJSB_SG_EEENS5_IJSG_SC_EEEEEEENSM_INS5_IJNS5_IJNS5_IJSP_SC_EEENS5_IJSN_SC_EEEEEESC_NS5_IJSO_SC_EEEEEENS5_IJNS5_IJNS5_IJSU_SY_EEESX_EEESW_NS5_IJSC_SY_EEEEEEEEEEEvNS4_8identityENS5_IJNS4_28SM100_TMA_2SM_LOAD_MULTICASTES25_EEENS5_IJS1S_NSM_INS5_IJNS5_IJNS5_IJSP_NSA_ILi2EEEEEES1U_EEESC_S1W_EEENS5_IJS1Z_SW_NS5_IJSC_NSA_ILi1024EEEEEEEEEEEEEEvS24_EENS_8epilogue10collective18CollectiveEpilogueINS2H_23Sm100TmaWarpSpecializedILi4ELi2ELi64ELb1ELb0EEEJNS5_IJSG_SF_SG_EEENS5_IJNSM_ISG_SC_EENSM_INSA_ILi64EEESC_EEEEENS_10bfloat16_tESL_S2R_SL_NS2H_6fusion15FusionCallbacksIS2L_NS2S_17LinearCombinationIS2R_fS2R_fLNS_15FloatRoundStyleE2EEES2M_S2Q_JEEENS4_5SM1004TMEM4LOAD26SM100_TMEM_LOAD_32dp32b64xENS4_13SM90_TMA_LOADENS1K_IS1M_NS1N_ILi16EEENSM_INS5_IJSB_S2O_EEENS5_IJS2O_SC_EEEEEEENS4_39AutoVectorizingCopyWithAssumedAlignmentILi128EEENS4_14SM90_TMA_STOREES37_S39_S39_EEEvvEEEEvNT_6ParamsE,"",@"SHT_CUDA_INFO"
	.sectionflags	@""
	.align	4


	//----- nvinfo : EIATTR_CUDA_API_VERSION
	.align		4
        /*0000*/ 	.byte	0x04, 0x37
        /*0002*/ 	.short	(.L_31 - .L_30)
.L_30:
        /*0004*/ 	.word	0x00000082


	//----- nvinfo : EIATTR_KPARAM_INFO
	.align		4
.L_31:
        /*0008*/ 	.byte	0x04, 0x17
        /*000a*/ 	.short	(.L_33 - .L_32)
.L_32:
        /*000c*/ 	.word	0x00000000
        /*0010*/ 	.short	0x0000
        /*0012*/ 	.short	0x0000
        /*0014*/ 	.byte	0x00, 0xf0, 0x01, 0x30


	//----- nvinfo : EIATTR_AT_ENTRY_FRAGMENTS
	.align		4
.L_33:
        /*0018*/ 	.byte	0x04, 0x4f
        /*001a*/ 	.short	(.L_35 - .L_34)


	//   ....[0]....
.L_34:
        /*001c*/ 	.word	0x00000007


	//----- nvinfo : EIATTR_RESERVED_SMEM_USED
	.align		4
.L_35:
        /*0020*/ 	.byte	0x01, 0x41
	.zero		2


	//----- nvinfo : EIATTR_SPARSE_MMA_MASK
	.align		4
        /*0024*/ 	.byte	0x03, 0x50
        /*0026*/ 	.short	0x0000


	//----- nvinfo : EIATTR_TCGEN05_2CTA_USED
	.align		4
        /*0028*/ 	.byte	0x01, 0x52
	.zero		2


	//----- nvinfo : EIATTR_MAXREG_COUNT
	.align		4
        /*002c*/ 	.byte	0x03, 0x1b
        /*002e*/ 	.short	0x00ff


	//----- nvinfo : EIATTR_NUM_BARRIERS
	.align		4
        /*0030*/ 	.byte	0x02, 0x4c
        /*0032*/ 	.byte	0x07
	.zero		1


	//----- nvinfo : EIATTR_EXTERNS
	.align		4
        /*0034*/ 	.byte	0x04, 0x0f
        /*0036*/ 	.short	(.L_37 - .L_36)


	//   ....[0]....
	.align		4
.L_36:
        /*0038*/ 	.word	index@(__assertfail)


	//----- nvinfo : EIATTR_MERCURY_ISA_VERSION
	.align		4
.L_37:
        /*003c*/ 	.byte	0x03, 0x5f
        /*003e*/ 	.short	0x0101


	//----- nvinfo : EIATTR_INT_WARP_WIDE_INSTR_OFFSETS
	.align		4
        /*0040*/ 	.byte	0x04, 0x31
        /*0042*/ 	.short	(.L_39 - .L_38)


	//   ....[0]....
.L_38:
        /*0044*/ 	.word	0x00000dd0


	//   ....[1]....
        /*0048*/ 	.word	0x00000e80


	//   ....[2]....
        /*004c*/ 	.word	0x00004b00


	//   ....[3]....
        /*0050*/ 	.word	0x00004b20


	//   ....[4]....
        /*0054*/ 	.word	0x00004b50


	//   ....[5]....
        /*0058*/ 	.word	0x00005770


	//   ....[6]....
        /*005c*/ 	.word	0x000057f0


	//   ....[7]....
        /*0060*/ 	.word	0x00005910


	//   ....[8]....
        /*0064*/ 	.word	0x000059c0


	//   ....[9]....
        /*0068*/ 	.word	0x00005a90


	//   ....[10]....
        /*006c*/ 	.word	0x00005b40


	//   ....[11]....
        /*0070*/ 	.word	0x00005c80


	//   ....[12]....
        /*0074*/ 	.word	0x00005d20


	//----- nvinfo : EIATTR_COOP_GROUP_MASK_REGIDS
	.align		4
.L_39:
        /*0078*/ 	.byte	0x04, 0x29
        /*007a*/ 	.short	(.L_41 - .L_40)


	//   ....[0]....
.L_40:
        /*007c*/ 	.word	0xffffffff


	//   ....[1]....
        /*0080*/ 	.word	0xffffffff


	//   ....[2]....
        /*0084*/ 	.word	0xffffffff


	//   ....[3]....
        /*0088*/ 	.word	0xffffffff


	//   ....[4]....
        /*008c*/ 	.word	0xffffffff


	//   ....[5]....
        /*0090*/ 	.word	0xffffffff


	//   ....[6]....
        /*0094*/ 	.word	0xffffffff


	//   ....[7]....
        /*0098*/ 	.word	0xffffffff


	//   ....[8]....
        /*009c*/ 	.word	0xffffffff


	//   ....[9]....
        /*00a0*/ 	.word	0xffffffff


	//   ....[10]....
        /*00a4*/ 	.word	0xffffffff


	//   ....[11]....
        /*00a8*/ 	.word	0xffffffff


	//   ....[12]....
        /*00ac*/ 	.word	0xffffffff


	//   ....[13]....
        /*00b0*/ 	.word	0xffffffff


	//----- nvinfo : EIATTR_COOP_GROUP_INSTR_OFFSETS
	.align		4
.L_41:
        /*00b4*/ 	.byte	0x04, 0x28
        /*00b6*/ 	.short	(.L_43 - .L_42)


	//   ....[0]....
.L_42:
        /*00b8*/ 	.word	0x000000a0


	//   ....[1]....
        /*00bc*/ 	.word	0x00000570


	//   ....[2]....
        /*00c0*/ 	.word	0x00000740


	//   ....[3]....
        /*00c4*/ 	.word	0x000008e0


	//   ....[4]....
        /*00c8*/ 	.word	0x000009e0


	//   ....[5]....
        /*00cc*/ 	.word	0x00000b50


	//   ....[6]....
        /*00d0*/ 	.word	0x00000c90


	//   ....[7]....
        /*00d4*/ 	.word	0x00000ef0


	//   ....[8]....
        /*00d8*/ 	.word	0x00002640


	//   ....[9]....
        /*00dc*/ 	.word	0x00003530


	//   ....[10]....
        /*00e0*/ 	.word	0x00003a20


	//   ....[11]....
        /*00e4*/ 	.word	0x00003a50


	//   ....[12]....
        /*00e8*/ 	.word	0x000049e0


	//   ....[13]....
        /*00ec*/ 	.word	0x00004c10


	//----- nvinfo : EIATTR_VRC_CTA_INIT_COUNT
	.align		4
.L_43:
        /*00f0*/ 	.byte	0x02, 0x4a
        /*00f2*/ 	.byte	0x80
	.zero		1


	//----- nvinfo : EIATTR_SYSCALL_OFFSETS
	.align		4
        /*00f4*/ 	.byte	0x04, 0x46
        /*00f6*/ 	.short	(.L_45 - .L_44)


	//   ....[0]....
.L_44:
        /*00f8*/ 	.word	0x00006a10


	//   ....[1]....
        /*00fc*/ 	.word	0x00006b00


	//   ....[2]....
        /*0100*/ 	.word	0x00007520


	//   ....[3]....
        /*0104*/ 	.word	0x000089f0


	//   ....[4]....
        /*0108*/ 	.word	0x00009e50


	//   ....[5]....
        /*010c*/ 	.word	0x0000b290


	//----- nvinfo : EIATTR_MBARRIER_INSTR_OFFSETS
	.align		4
.L_45:
        /*0110*/ 	.byte	0x04, 0x39
        /*0112*/ 	.short	(.L_47 - .L_46)


	//   ....[0]....
.L_46:
        /*0114*/ 	.word	0x000006b0
        /*0118*/ 	.word	0x000000ff
        /*011c*/ 	.word	0x00000000
        /*0120*/ 	.short	0x0100
        /*0122*/ 	.byte	0x04
	.zero		1


	//   ....[1]....
        /*0124*/ 	.word	0x000006c0
        /*0128*/ 	.word	0x000000ff
        /*012c*/ 	.word	0x00000020
        /*0130*/ 	.short	0x0100
        /*0132*/ 	.byte	0x04
	.zero		1


	//   ....[2]....
        /*0134*/ 	.word	0x000006d0
        /*0138*/ 	.word	0x000000ff
        /*013c*/ 	.word	0x00000008
        /*0140*/ 	.short	0x0100
        /*0142*/ 	.byte	0x04
	.zero		1


	//   ....[3]....
        /*0144*/ 	.word	0x000006e0
        /*0148*/ 	.word	0x000000ff
        /*014c*/ 	.word	0x00000028
        /*0150*/ 	.short	0x0100
        /*0152*/ 	.byte	0x04
	.zero		1


	//   ....[4]....
        /*0154*/ 	.word	0x000006f0
        /*0158*/ 	.word	0x000000ff
        /*015c*/ 	.word	0x00000010
        /*0160*/ 	.short	0x0100
        /*0162*/ 	.byte	0x04
	.zero		1


	//   ....[5]....
        /*0164*/ 	.word	0x00000700
        /*0168*/ 	.word	0x000000ff
        /*016c*/ 	.word	0x00000030
        /*0170*/ 	.short	0x0100
        /*0172*/ 	.byte	0x04
	.zero		1


	//   ....[6]....
        /*0174*/ 	.word	0x00000710
        /*0178*/ 	.word	0x000000ff
        /*017c*/ 	.word	0x00000018
        /*0180*/ 	.short	0x0100
        /*0182*/ 	.byte	0x04
	.zero		1


	//   ....[7]....
        /*0184*/ 	.word	0x00000720
        /*0188*/ 	.word	0x000000ff
        /*018c*/ 	.word	0x00000038
        /*0190*/ 	.short	0x0100
        /*0192*/ 	.byte	0x04
	.zero		1


	//   ....[8]....
        /*0194*/ 	.word	0x00000850
        /*0198*/ 	.word	0x000000ff
        /*019c*/ 	.word	0x00000040
        /*01a0*/ 	.short	0x0100
        /*01a2*/ 	.byte	0x04
	.zero		1


	//   ....[9]....
        /*01a4*/ 	.word	0x00000860
        /*01a8*/ 	.word	0x000000ff
        /*01ac*/ 	.word	0x00000060
        /*01b0*/ 	.short	0x0100
        /*01b2*/ 	.byte	0x04
	.zero		1


	//   ....[10]....
        /*01b4*/ 	.word	0x00000870
        /*01b8*/ 	.word	0x000000ff
        /*01bc*/ 	.word	0x00000048
        /*01c0*/ 	.short	0x0100
        /*01c2*/ 	.byte	0x04
	.zero		1


	//   ....[11]....
        /*01c4*/ 	.word	0x00000880
        /*01c8*/ 	.word	0x000000ff
        /*01cc*/ 	.word	0x00000068
        /*01d0*/ 	.short	0x0100
        /*01d2*/ 	.byte	0x04
	.zero		1


	//   ....[12]....
        /*01d4*/ 	.word	0x00000890
        /*01d8*/ 	.word	0x000000ff
        /*01dc*/ 	.word	0x00000050
        /*01e0*/ 	.short	0x0100
        /*01e2*/ 	.byte	0x04
	.zero		1


	//   ....[13]....
        /*01e4*/ 	.word	0x000008a0
        /*01e8*/ 	.word	0x000000ff
        /*01ec*/ 	.word	0x00000070
        /*01f0*/ 	.short	0x0100
        /*01f2*/ 	.byte	0x04
	.zero		1


	//   ....[14]....
        /*01f4*/ 	.word	0x000008b0
        /*01f8*/ 	.word	0x000000ff
        /*01fc*/ 	.word	0x00000058
        /*0200*/ 	.short	0x0100
        /*0202*/ 	.byte	0x04
	.zero		1


	//   ....[15]....
        /*0204*/ 	.word	0x000008c0
        /*0208*/ 	.word	0x000000ff
        /*020c*/ 	.word	0x00000078
        /*0210*/ 	.short	0x0100
        /*0212*/ 	.byte	0x04
	.zero		1


	//   ....[16]....
        /*0214*/ 	.word	0x000009b0
        /*0218*/ 	.word	0x000000ff
        /*021c*/ 	.word	0x00000080
        /*0220*/ 	.short	0x0100
        /*0222*/ 	.byte	0x06
	.zero		1


	//   ....[17]....
        /*0224*/ 	.word	0x000009c0
        /*0228*/ 	.word	0x000000ff
        /*022c*/ 	.word	0x00000088
        /*0230*/ 	.short	0x0100
        /*0232*/ 	.byte	0x06
	.zero		1


	//   ....[18]....
        /*0234*/ 	.word	0x00000b00
        /*0238*/ 	.word	0x000000ff
        /*023c*/ 	.word	0x00000090
        /*0240*/ 	.short	0x0100
        /*0242*/ 	.byte	0x06
	.zero		1


	//   ....[19]....
        /*0244*/ 	.word	0x00000b10
        /*0248*/ 	.word	0x000000ff
        /*024c*/ 	.word	0x000000a0
        /*0250*/ 	.short	0x0100
        /*0252*/ 	.byte	0x06
	.zero		1


	//   ....[20]....
        /*0254*/ 	.word	0x00000b20
        /*0258*/ 	.word	0x000000ff
        /*025c*/ 	.word	0x00000098
        /*0260*/ 	.short	0x0100
        /*0262*/ 	.byte	0x06
	.zero		1


	//   ....[21]....
        /*0264*/ 	.word	0x00000b30
        /*0268*/ 	.word	0x000000ff
        /*026c*/ 	.word	0x000000a8
        /*0270*/ 	.short	0x0100
        /*0272*/ 	.byte	0x06
	.zero		1


	//   ....[22]....
        /*0274*/ 	.word	0x00000c60
        /*0278*/ 	.word	0x000000ff
        /*027c*/ 	.word	0x000000b0
        /*0280*/ 	.short	0x0100
        /*0282*/ 	.byte	0x04
	.zero		1


	//   ....[23]....
        /*0284*/ 	.word	0x00000c70
        /*0288*/ 	.word	0x000000ff
        /*028c*/ 	.word	0x000000b8
        /*0290*/ 	.short	0x0100
        /*0292*/ 	.byte	0x04
	.zero		1


	//   ....[24]....
        /*0294*/ 	.word	0x00000d70
        /*0298*/ 	.word	0x000000ff
        /*029c*/ 	.word	0x000000c0
        /*02a0*/ 	.short	0x0100
        /*02a2*/ 	.byte	0x04
	.zero		1


	//   ....[25]....
        /*02a4*/ 	.word	0x00000d80
        /*02a8*/ 	.word	0x000000ff
        /*02ac*/ 	.word	0x000000d0
        /*02b0*/ 	.short	0x0100
        /*02b2*/ 	.byte	0x04
	.zero		1


	//   ....[26]....
        /*02b4*/ 	.word	0x00000d90
        /*02b8*/ 	.word	0x000000ff
        /*02bc*/ 	.word	0x000000c8
        /*02c0*/ 	.short	0x0100
        /*02c2*/ 	.byte	0x04
	.zero		1


	//   ....[27]....
        /*02c4*/ 	.word	0x00000da0
        /*02c8*/ 	.word	0x000000ff
        /*02cc*/ 	.word	0x000000d8
        /*02d0*/ 	.short	0x0100
        /*02d2*/ 	.byte	0x04
	.zero		1


	//   ....[28]....
        /*02d4*/ 	.word	0x00000ea0
        /*02d8*/ 	.word	0x000000ff
        /*02dc*/ 	.word	0x000000e0
        /*02e0*/ 	.short	0x0100
        /*02e2*/ 	.byte	0x06
	.zero		1


	//   ....[29]....
        /*02e4*/ 	.word	0x00001ba0
        /*02e8*/ 	.word	0x00000000
        /*02ec*/ 	.word	0x000000d0
        /*02f0*/ 	.short	0x010a
        /*02f2*/ 	.byte	0xff
	.zero		1


	//   ....[30]....
        /*02f4*/ 	.word	0x00001bc0
        /*02f8*/ 	.word	0x00000000
        /*02fc*/ 	.word	0x000000c0
        /*0300*/ 	.short	0x0101
        /*0302*/ 	.byte	0xff
	.zero		1


	//   ....[31]....
        /*0304*/ 	.word	0x00001c80
        /*0308*/ 	.word	0x000000ff
        /*030c*/ 	.word	0x00000020
        /*0310*/ 	.short	0x010a
        /*0312*/ 	.byte	0x04
	.zero		1


	//   ....[32]....
        /*0314*/ 	.word	0x00001d70
        /*0318*/ 	.word	0x000000ff
        /*031c*/ 	.word	0x00000020
        /*0320*/ 	.short	0x010a
        /*0322*/ 	.byte	0x05
	.zero		1


	//   ....[33]....
        /*0324*/ 	.word	0x00001ee0
        /*0328*/ 	.word	0x000000ff
        /*032c*/ 	.word	0x00000020
        /*0330*/ 	.short	0x010a
        /*0332*/ 	.byte	0x06
	.zero		1


	//   ....[34]....
        /*0334*/ 	.word	0x000021a0
        /*0338*/ 	.word	0x000000ff
        /*033c*/ 	.word	0x00000088
        /*0340*/ 	.short	0x0101
        /*0342*/ 	.byte	0x07
	.zero		1


	//   ....[35]....
        /*0344*/ 	.word	0x000021c0
        /*0348*/ 	.word	0x000000ff
        /*034c*/ 	.word	0x00000020
        /*0350*/ 	.short	0x010a
        /*0352*/ 	.byte	0x04
	.zero		1


	//   ....[36]....
        /*0354*/ 	.word	0x00002240
        /*0358*/ 	.word	0x000000ff
        /*035c*/ 	.word	0x00000020
        /*0360*/ 	.short	0x010a
        /*0362*/ 	.byte	0x06
	.zero		1


	//   ....[37]....
        /*0364*/ 	.word	0x00002380
        /*0368*/ 	.word	0x000000ff
        /*036c*/ 	.word	0x00000020
        /*0370*/ 	.short	0x010a
        /*0372*/ 	.byte	0x04
	.zero		1


	//   ....[38]....
        /*0374*/ 	.word	0x00002670
        /*0378*/ 	.word	0x00000003
        /*037c*/ 	.word	0x00000090
        /*0380*/ 	.short	0x010a
        /*0382*/ 	.byte	0xff
	.zero		1


	//   ....[39]....
        /*0384*/ 	.word	0x000027c0
        /*0388*/ 	.word	0x00000000
        /*038c*/ 	.word	0x00000000
        /*0390*/ 	.short	0x0101
        /*0392*/ 	.byte	0xff
	.zero		1


	//   ....[40]....
        /*0394*/ 	.word	0x00002d80
        /*0398*/ 	.word	0x000000ff
        /*039c*/ 	.word	0x00000000
        /*03a0*/ 	.short	0x010a
        /*03a2*/ 	.byte	0x04
	.zero		1


	//   ....[41]....
        /*03a4*/ 	.word	0x00002e10
        /*03a8*/ 	.word	0x000000ff
        /*03ac*/ 	.word	0x00000000
        /*03b0*/ 	.short	0x010a
        /*03b2*/ 	.byte	0x05
	.zero		1


	//   ....[42]....
        /*03b4*/ 	.word	0x00002ea0
        /*03b8*/ 	.word	0x000000ff
        /*03bc*/ 	.word	0x00000000
        /*03c0*/ 	.short	0x010a
        /*03c2*/ 	.byte	0x05
	.zero		1


	//   ....[43]....
        /*03c4*/ 	.word	0x00002f40
        /*03c8*/ 	.word	0x00000000
        /*03cc*/ 	.word	0x00000000
        /*03d0*/ 	.short	0x010a
        /*03d2*/ 	.byte	0xff
	.zero		1


	//   ....[44]....
        /*03d4*/ 	.word	0x00003080
        /*03d8*/ 	.word	0x00000000
        /*03dc*/ 	.word	0x000000c0
        /*03e0*/ 	.short	0x010a
        /*03e2*/ 	.byte	0xff
	.zero		1


	//   ....[45]....
        /*03e4*/ 	.word	0x000030f0
        /*03e8*/ 	.word	0x00000004
        /*03ec*/ 	.word	0x00000000
        /*03f0*/ 	.short	0x0101
        /*03f2*/ 	.byte	0xff
	.zero		1


	//   ....[46]....
        /*03f4*/ 	.word	0x00003110
        /*03f8*/ 	.word	0x000000ff
        /*03fc*/ 	.word	0x000000a0
        /*0400*/ 	.short	0x010a
        /*0402*/ 	.byte	0x04
	.zero		1


	//   ....[47]....
        /*0404*/ 	.word	0x00003230
        /*0408*/ 	.word	0x00000000
        /*040c*/ 	.word	0x00000090
        /*0410*/ 	.short	0x010a
        /*0412*/ 	.byte	0xff
	.zero		1


	//   ....[48]....
        /*0414*/ 	.word	0x00003330
        /*0418*/ 	.word	0x00000000
        /*041c*/ 	.word	0x00000000
        /*0420*/ 	.short	0x0101
        /*0422*/ 	.byte	0xff
	.zero		1


	//   ....[49]....
        /*0424*/ 	.word	0x000033c0
        /*0428*/ 	.word	0x000000ff
        /*042c*/ 	.word	0x000000a0
        /*0430*/ 	.short	0x0106
        /*0432*/ 	.byte	0x04
	.zero		1


	//   ....[50]....
        /*0434*/ 	.word	0x000033e0
        /*0438*/ 	.word	0x000000ff
        /*043c*/ 	.word	0x000000a0
        /*0440*/ 	.short	0x010a
        /*0442*/ 	.byte	0x04
	.zero		1


	//   ....[51]....
        /*0444*/ 	.word	0x00003470
        /*0448*/ 	.word	0x000000ff
        /*044c*/ 	.word	0x000000a0
        /*0450*/ 	.short	0x0106
        /*0452*/ 	.byte	0x07
	.zero		1


	//   ....[52]....
        /*0454*/ 	.word	0x000034b0
        /*0458*/ 	.word	0x00000000
        /*045c*/ 	.word	0x000000a0
        /*0460*/ 	.short	0x010a
        /*0462*/ 	.byte	0xff
	.zero		1


	//   ....[53]....
        /*0464*/ 	.word	0x00003720
        /*0468*/ 	.word	0x000000ff
        /*046c*/ 	.word	0x00000008
        /*0470*/ 	.short	0x010a
        /*0472*/ 	.byte	0x05
	.zero		1


	//   ....[54]....
        /*0474*/ 	.word	0x00003740
        /*0478*/ 	.word	0x000000ff
        /*047c*/ 	.word	0x00000008
        /*0480*/ 	.short	0x010a
        /*0482*/ 	.byte	0x05
	.zero		1


	//   ....[55]....
        /*0484*/ 	.word	0x000038d0
        /*0488*/ 	.word	0x000000ff
        /*048c*/ 	.word	0x00000008
        /*0490*/ 	.short	0x010a
        /*0492*/ 	.byte	0x05
	.zero		1


	//   ....[56]....
        /*0494*/ 	.word	0x000038f0
        /*0498*/ 	.word	0x000000ff
        /*049c*/ 	.word	0x00000008
        /*04a0*/ 	.short	0x010a
        /*04a2*/ 	.byte	0x05
	.zero		1


	//   ....[57]....
        /*04a4*/ 	.word	0x000039b0
        /*04a8*/ 	.word	0x000000ff
        /*04ac*/ 	.word	0x00000000
        /*04b0*/ 	.short	0x0101
        /*04b2*/ 	.byte	0x04
	.zero		1


	//   ....[58]....
        /*04b4*/ 	.word	0x00003fb0
        /*04b8*/ 	.word	0x00000000
        /*04bc*/ 	.word	0x00000090
        /*04c0*/ 	.short	0x010a
        /*04c2*/ 	.byte	0xff
	.zero		1


	//   ....[59]....
        /*04c4*/ 	.word	0x00004070
        /*04c8*/ 	.word	0x00000000
        /*04cc*/ 	.word	0x00000000
        /*04d0*/ 	.short	0x0101
        /*04d2*/ 	.byte	0xff
	.zero		1


	//   ....[60]....
        /*04d4*/ 	.word	0x00004150
        /*04d8*/ 	.word	0x000000ff
        /*04dc*/ 	.word	0x00000000
        /*04e0*/ 	.short	0x010a
        /*04e2*/ 	.byte	0x05
	.zero		1


	//   ....[61]....
        /*04e4*/ 	.word	0x00004170
        /*04e8*/ 	.word	0x000000ff
        /*04ec*/ 	.word	0x00000000
        /*04f0*/ 	.short	0x010a
        /*04f2*/ 	.byte	0x05
	.zero		1


	//   ....[62]....
        /*04f4*/ 	.word	0x000042b0
        /*04f8*/ 	.word	0x000000ff
        /*04fc*/ 	.word	0x00000000
        /*0500*/ 	.short	0x010a
        /*0502*/ 	.byte	0x07
	.zero		1


	//   ....[63]....
        /*0504*/ 	.word	0x000042f0
        /*0508*/ 	.word	0x000000ff
        /*050c*/ 	.word	0x000000b8
        /*0510*/ 	.short	0x010a
        /*0512*/ 	.byte	0x21
	.zero		1


	//   ....[64]....
        /*0514*/ 	.word	0x00004550
        /*0518*/ 	.word	0x000000ff
        /*051c*/ 	.word	0x00000000
        /*0520*/ 	.short	0x010a
        /*0522*/ 	.byte	0x07
	.zero		1


	//   ....[65]....
        /*0524*/ 	.word	0x00004690
        /*0528*/ 	.word	0x000000ff
        /*052c*/ 	.word	0x00000000
        /*0530*/ 	.short	0x010a
        /*0532*/ 	.byte	0x04
	.zero		1


	//   ....[66]....
        /*0534*/ 	.word	0x000049c0
        /*0538*/ 	.word	0x000000ff
        /*053c*/ 	.word	0x000000e0
        /*0540*/ 	.short	0x010a
        /*0542*/ 	.byte	0x21
	.zero		1


	//   ....[67]....
        /*0544*/ 	.word	0x00004f20
        /*0548*/ 	.word	0x00000008
        /*054c*/ 	.word	0x00000090
        /*0550*/ 	.short	0x010a
        /*0552*/ 	.byte	0xff
	.zero		1


	//   ....[68]....
        /*0554*/ 	.word	0x00005090
        /*0558*/ 	.word	0x00000000
        /*055c*/ 	.word	0x00000000
        /*0560*/ 	.short	0x0101
        /*0562*/ 	.byte	0xff
	.zero		1


	//   ....[69]....
        /*0564*/ 	.word	0x00005570
        /*0568*/ 	.word	0x000000ff
        /*056c*/ 	.word	0x00000088
        /*0570*/ 	.short	0x010a
        /*0572*/ 	.byte	0x15
	.zero		1


	//   ....[70]....
        /*0574*/ 	.word	0x00005700
        /*0578*/ 	.word	0x000000ff
        /*057c*/ 	.word	0x00000060
        /*0580*/ 	.short	0x010a
        /*0582*/ 	.byte	0x15
	.zero		1


	//   ....[71]....
        /*0584*/ 	.word	0x000058d0
        /*0588*/ 	.word	0x000000ff
        /*058c*/ 	.word	0x00000040
        /*0590*/ 	.short	0x010b
        /*0592*/ 	.byte	0x15
	.zero		1


	//   ....[72]....
        /*0594*/ 	.word	0x000058e0
        /*0598*/ 	.word	0x000000ff
        /*059c*/ 	.word	0x00000000
        /*05a0*/ 	.short	0x0101
        /*05a2*/ 	.byte	0x31
	.zero		1


	//   ....[73]....
        /*05a4*/ 	.word	0x000058f0
        /*05a8*/ 	.word	0x000000ff
        /*05ac*/ 	.word	0x00000068
        /*05b0*/ 	.short	0x010a
        /*05b2*/ 	.byte	0x15
	.zero		1


	//   ....[74]....
        /*05b4*/ 	.word	0x00005a50
        /*05b8*/ 	.word	0x000000ff
        /*05bc*/ 	.word	0x00000048
        /*05c0*/ 	.short	0x010b
        /*05c2*/ 	.byte	0x15
	.zero		1


	//   ....[75]....
        /*05c4*/ 	.word	0x00005a60
        /*05c8*/ 	.word	0x000000ff
        /*05cc*/ 	.word	0x00000000
        /*05d0*/ 	.short	0x0101
        /*05d2*/ 	.byte	0x30
	.zero		1


	//   ....[76]....
        /*05d4*/ 	.word	0x00005a70
        /*05d8*/ 	.word	0x000000ff
        /*05dc*/ 	.word	0x00000070
        /*05e0*/ 	.short	0x010a
        /*05e2*/ 	.byte	0x15
	.zero		1


	//   ....[77]....
        /*05e4*/ 	.word	0x00005bd0
        /*05e8*/ 	.word	0x000000ff
        /*05ec*/ 	.word	0x00000050
        /*05f0*/ 	.short	0x010b
        /*05f2*/ 	.byte	0x15
	.zero		1


	//   ....[78]....
        /*05f4*/ 	.word	0x00005be0
        /*05f8*/ 	.word	0x000000ff
        /*05fc*/ 	.word	0x00000000
        /*0600*/ 	.short	0x0101
        /*0602*/ 	.byte	0x2f
	.zero		1


	//   ....[79]....
        /*0604*/ 	.word	0x00005bf0
        /*0608*/ 	.word	0x000000ff
        /*060c*/ 	.word	0x00000078
        /*0610*/ 	.short	0x010a
        /*0612*/ 	.byte	0x15
	.zero		1


	//   ....[80]....
        /*0614*/ 	.word	0x00005e60
        /*0618*/ 	.word	0x000000ff
        /*061c*/ 	.word	0x00000058
        /*0620*/ 	.short	0x010b
        /*0622*/ 	.byte	0x15
	.zero		1


	//   ....[81]....
        /*0624*/ 	.word	0x00005e70
        /*0628*/ 	.word	0x000000ff
        /*062c*/ 	.word	0x00000000
        /*0630*/ 	.short	0x0101
        /*0632*/ 	.byte	0x2e
	.zero		1


	//   ....[82]....
        /*0634*/ 	.word	0x00005ea0
        /*0638*/ 	.word	0x000000ff
        /*063c*/ 	.word	0x00000060
        /*0640*/ 	.short	0x010a
        /*0642*/ 	.byte	0x15
	.zero		1


	//   ....[83]....
        /*0644*/ 	.word	0x00005ec0
        /*0648*/ 	.word	0x000000ff
        /*064c*/ 	.word	0x00000068
        /*0650*/ 	.short	0x010a
        /*0652*/ 	.byte	0x15
	.zero		1


	//   ....[84]....
        /*0654*/ 	.word	0x00005ee0
        /*0658*/ 	.word	0x000000ff
        /*065c*/ 	.word	0x00000070
        /*0660*/ 	.short	0x010a
        /*0662*/ 	.byte	0x15
	.zero		1


	//   ....[85]....
        /*0664*/ 	.word	0x00005f20
        /*0668*/ 	.word	0x00000000
        /*066c*/ 	.word	0x00000078
        /*0670*/ 	.short	0x010a
        /*0672*/ 	.byte	0xff
	.zero		1


	//   ....[86]....
        /*0674*/ 	.word	0x000062a0
        /*0678*/ 	.word	0x00000008
        /*067c*/ 	.word	0x00000090
        /*0680*/ 	.short	0x010a
        /*0682*/ 	.byte	0xff
	.zero		1


	//   ....[87]....
        /*0684*/ 	.word	0x00006420
        /*0688*/ 	.word	0x00000000
        /*068c*/ 	.word	0x00000000
        /*0690*/ 	.short	0x0101
        /*0692*/ 	.byte	0xff
	.zero		1


	//   ....[88]....
        /*0694*/ 	.word	0x00007000
        /*0698*/ 	.word	0x000000ff
        /*069c*/ 	.word	0x00000040
        /*06a0*/ 	.short	0x010a
        /*06a2*/ 	.byte	0x2e
	.zero		1


	//   ....[89]....
        /*06a4*/ 	.word	0x00007100
        /*06a8*/ 	.word	0x000000ff
        /*06ac*/ 	.word	0x000000b0
        /*06b0*/ 	.short	0x010a
        /*06b2*/ 	.byte	0x2e
	.zero		1


	//   ....[90]....
        /*06b4*/ 	.word	0x000072c0
        /*06b8*/ 	.word	0x000000ff
        /*06bc*/ 	.word	0x00000040
        /*06c0*/ 	.short	0x010a
        /*06c2*/ 	.byte	0x2e
	.zero		1


	//   ....[91]....
        /*06c4*/ 	.word	0x00007400
        /*06c8*/ 	.word	0x000000ff
        /*06cc*/ 	.word	0x000000b0
        /*06d0*/ 	.short	0x010a
        /*06d2*/ 	.byte	0x2e
	.zero		1


	//   ....[92]....
        /*06d4*/ 	.word	0x000075f0
        /*06d8*/ 	.word	0x000000ff
        /*06dc*/ 	.word	0x00000000
        /*06e0*/ 	.short	0x0101
        /*06e2*/ 	.byte	0x05
	.zero		1


	//   ....[93]....
        /*06e4*/ 	.word	0x00008660
        /*06e8*/ 	.word	0x00000000
        /*06ec*/ 	.word	0x00000000
        /*06f0*/ 	.short	0x0101
        /*06f2*/ 	.byte	0xff
	.zero		1


	//   ....[94]....
        /*06f4*/ 	.word	0x00008670
        /*06f8*/ 	.word	0x00000003
        /*06fc*/ 	.word	0x00000040
        /*0700*/ 	.short	0x010a
        /*0702*/ 	.byte	0xff
	.zero		1


	//   ....[95]....
        /*0704*/ 	.word	0x00008780
        /*0708*/ 	.word	0x00000003
        /*070c*/ 	.word	0x00000040
        /*0710*/ 	.short	0x010a
        /*0712*/ 	.byte	0xff
	.zero		1


	//   ....[96]....
        /*0714*/ 	.word	0x00009ad0
        /*0718*/ 	.word	0x00000000
        /*071c*/ 	.word	0x00000000
        /*0720*/ 	.short	0x0101
        /*0722*/ 	.byte	0xff
	.zero		1


	//   ....[97]....
        /*0724*/ 	.word	0x00009b10
        /*0728*/ 	.word	0x0000005f
        /*072c*/ 	.word	0x00000040
        /*0730*/ 	.short	0x010a
        /*0732*/ 	.byte	0xff
	.zero		1


	//   ....[98]....
        /*0734*/ 	.word	0x00009be0
        /*0738*/ 	.word	0x0000005f
        /*073c*/ 	.word	0x00000040
        /*0740*/ 	.short	0x010a
        /*0742*/ 	.byte	0xff
	.zero		1


	//   ....[99]....
        /*0744*/ 	.word	0x0000af30
        /*0748*/ 	.word	0x00000000
        /*074c*/ 	.word	0x00000000
        /*0750*/ 	.short	0x0101
        /*0752*/ 	.byte	0xff
	.zero		1


	//   ....[100]....
        /*0754*/ 	.word	0x0000af50
        /*0758*/ 	.word	0x00000010
        /*075c*/ 	.word	0x00000040
        /*0760*/ 	.short	0x010a
        /*0762*/ 	.byte	0xff
	.zero		1


	//   ....[101]....
        /*0764*/ 	.word	0x0000b020
        /*0768*/ 	.word	0x00000010
        /*076c*/ 	.word	0x00000040
        /*0770*/ 	.short	0x010a
        /*0772*/ 	.byte	0xff
	.zero		1


	//   ....[102]....
        /*0774*/ 	.word	0x0000c360
        /*0778*/ 	.word	0x00000000
        /*077c*/ 	.word	0x00000000
        /*0780*/ 	.short	0x0101
        /*0782*/ 	.byte	0xff
	.zero		1


	//   ....[103]....
        /*0784*/ 	.word	0x0000c4b0
        /*0788*/ 	.word	0x000000ff
        /*078c*/ 	.word	0x00000000
        /*0790*/ 	.short	0x0101
        /*0792*/ 	.byte	0x04
	.zero		1


	//   ....[104]....
        /*0794*/ 	.word	0x0000c4c0
        /*0798*/ 	.word	0x000000ff
        /*079c*/ 	.word	0x000000e0
        /*07a0*/ 	.short	0x0101
        /*07a2*/ 	.byte	0x2e
	.zero		1


	//   ....[105]....
        /*07a4*/ 	.word	0x0000c650
        /*07a8*/ 	.word	0x000000ff
        /*07ac*/ 	.word	0x00000000
        /*07b0*/ 	.short	0x0101
        /*07b2*/ 	.byte	0x04
	.zero		1


	//   ....[106]....
        /*07b4*/ 	.word	0x0000c670
        /*07b8*/ 	.word	0x00000000
        /*07bc*/ 	.word	0x000000d0
        /*07c0*/ 	.short	0x010a
        /*07c2*/ 	.byte	0xff
	.zero		1


	//   ....[107]....
        /*07c4*/ 	.word	0x0000c6d0
        /*07c8*/ 	.word	0x00000000
        /*07cc*/ 	.word	0x00000020
        /*07d0*/ 	.short	0x010a
        /*07d2*/ 	.byte	0xff
	.zero		1


	//   ....[108]....
        /*07d4*/ 	.word	0x0000c730
        /*07d8*/ 	.word	0x00000000
        /*07dc*/ 	.word	0x00000020
        /*07e0*/ 	.short	0x010a
        /*07e2*/ 	.byte	0xff
	.zero		1


	//   ....[109]....
        /*07e4*/ 	.word	0x0000c780
        /*07e8*/ 	.word	0x00000003
        /*07ec*/ 	.word	0x00000090
        /*07f0*/ 	.short	0x010a
        /*07f2*/ 	.byte	0xff
	.zero		1


	//   ....[110]....
        /*07f4*/ 	.word	0x0000c7e0
        /*07f8*/ 	.word	0x00000000
        /*07fc*/ 	.word	0x00000000
        /*0800*/ 	.short	0x010a
        /*0802*/ 	.byte	0xff
	.zero		1


	//   ....[111]....
        /*0804*/ 	.word	0x0000c840
        /*0808*/ 	.word	0x00000000
        /*080c*/ 	.word	0x00000000
        /*0810*/ 	.short	0x010a
        /*0812*/ 	.byte	0xff
	.zero		1


	//   ....[112]....
        /*0814*/ 	.word	0x0000c8a0
        /*0818*/ 	.word	0x00000000
        /*081c*/ 	.word	0x00000000
        /*0820*/ 	.short	0x010a
        /*0822*/ 	.byte	0xff
	.zero		1


	//   ....[113]....
        /*0824*/ 	.word	0x0000c8f0
        /*0828*/ 	.word	0x00000000
        /*082c*/ 	.word	0x000000c0
        /*0830*/ 	.short	0x010a
        /*0832*/ 	.byte	0xff
	.zero		1


	//   ....[114]....
        /*0834*/ 	.word	0x0000c950
        /*0838*/ 	.word	0x00000000
        /*083c*/ 	.word	0x000000a0
        /*0840*/ 	.short	0x010a
        /*0842*/ 	.byte	0xff
	.zero		1


	//   ....[115]....
        /*0844*/ 	.word	0x0000c9a0
        /*0848*/ 	.word	0x00000000
        /*084c*/ 	.word	0x00000090
        /*0850*/ 	.short	0x010a
        /*0852*/ 	.byte	0xff
	.zero		1


	//   ....[116]....
        /*0854*/ 	.word	0x0000ca00
        /*0858*/ 	.word	0x00000000
        /*085c*/ 	.word	0x000000a0
        /*0860*/ 	.short	0x010a
        /*0862*/ 	.byte	0xff
	.zero		1


	//   ....[117]....
        /*0864*/ 	.word	0x0000ca60
        /*0868*/ 	.word	0x00000005
        /*086c*/ 	.word	0x00000008
        /*0870*/ 	.short	0x010a
        /*0872*/ 	.byte	0xff
	.zero		1


	//   ....[118]....
        /*0874*/ 	.word	0x0000cb40
        /*0878*/ 	.word	0x00000003
        /*087c*/ 	.word	0x00000008
        /*0880*/ 	.short	0x010a
        /*0882*/ 	.byte	0xff
	.zero		1


	//   ....[119]....
        /*0884*/ 	.word	0x0000cb90
        /*0888*/ 	.word	0x00000000
        /*088c*/ 	.word	0x00000090
        /*0890*/ 	.short	0x010a
        /*0892*/ 	.byte	0xff
	.zero		1


	//   ....[120]....
        /*0894*/ 	.word	0x0000cbf0
        /*0898*/ 	.word	0x00000000
        /*089c*/ 	.word	0x00000000
        /*08a0*/ 	.short	0x010a
        /*08a2*/ 	.byte	0xff
	.zero		1


	//   ....[121]....
        /*08a4*/ 	.word	0x0000cc50
        /*08a8*/ 	.word	0x00000000
        /*08ac*/ 	.word	0x000000b8
        /*08b0*/ 	.short	0x010a
        /*08b2*/ 	.byte	0xff
	.zero		1


	//   ....[122]....
        /*08b4*/ 	.word	0x0000ccb0
        /*08b8*/ 	.word	0x00000000
        /*08bc*/ 	.word	0x00000000
        /*08c0*/ 	.short	0x010a
        /*08c2*/ 	.byte	0xff
	.zero		1


	//   ....[123]....
        /*08c4*/ 	.word	0x0000cd10
        /*08c8*/ 	.word	0x00000000
        /*08cc*/ 	.word	0x000000e0
        /*08d0*/ 	.short	0x010a
        /*08d2*/ 	.byte	0xff
	.zero		1


	//   ....[124]....
        /*08d4*/ 	.word	0x0000cd60
        /*08d8*/ 	.word	0x00000008
        /*08dc*/ 	.word	0x00000090
        /*08e0*/ 	.short	0x010a
        /*08e2*/ 	.byte	0xff
	.zero		1


	//   ....[125]....
        /*08e4*/ 	.word	0x0000cdc0
        /*08e8*/ 	.word	0x00000000
        /*08ec*/ 	.word	0x00000088
        /*08f0*/ 	.short	0x010a
        /*08f2*/ 	.byte	0xff
	.zero		1


	//   ....[126]....
        /*08f4*/ 	.word	0x0000ce20
        /*08f8*/ 	.word	0x00000005
        /*08fc*/ 	.word	0x00000060
        /*0900*/ 	.short	0x010a
        /*0902*/ 	.byte	0xff
	.zero		1


	//   ....[127]....
        /*0904*/ 	.word	0x0000ce80
        /*0908*/ 	.word	0x00000005
        /*090c*/ 	.word	0x00000068
        /*0910*/ 	.short	0x010a
        /*0912*/ 	.byte	0xff
	.zero		1


	//   ....[128]....
        /*0914*/ 	.word	0x0000cee0
        /*0918*/ 	.word	0x00000005
        /*091c*/ 	.word	0x00000070
        /*0920*/ 	.short	0x010a
        /*0922*/ 	.byte	0xff
	.zero		1


	//   ....[129]....
        /*0924*/ 	.word	0x0000cf40
        /*0928*/ 	.word	0x00000005
        /*092c*/ 	.word	0x00000078
        /*0930*/ 	.short	0x010a
        /*0932*/ 	.byte	0xff
	.zero		1


	//   ....[130]....
        /*0934*/ 	.word	0x0000cfa0
        /*0938*/ 	.word	0x00000000
        /*093c*/ 	.word	0x00000060
        /*0940*/ 	.short	0x010a
        /*0942*/ 	.byte	0xff
	.zero		1


	//   ....[131]....
        /*0944*/ 	.word	0x0000d000
        /*0948*/ 	.word	0x00000000
        /*094c*/ 	.word	0x00000068
        /*0950*/ 	.short	0x010a
        /*0952*/ 	.byte	0xff
	.zero		1


	//   ....[132]....
        /*0954*/ 	.word	0x0000d060
        /*0958*/ 	.word	0x00000000
        /*095c*/ 	.word	0x00000070
        /*0960*/ 	.short	0x010a
        /*0962*/ 	.byte	0xff
	.zero		1


	//   ....[133]....
        /*0964*/ 	.word	0x0000d0b0
        /*0968*/ 	.word	0x00000008
        /*096c*/ 	.word	0x00000090
        /*0970*/ 	.short	0x010a
        /*0972*/ 	.byte	0xff
	.zero		1


	//   ....[134]....
        /*0974*/ 	.word	0x0000d110
        /*0978*/ 	.word	0x00000003
        /*097c*/ 	.word	0x00000040
        /*0980*/ 	.short	0x010a
        /*0982*/ 	.byte	0xff
	.zero		1


	//   ....[135]....
        /*0984*/ 	.word	0x0000d170
        /*0988*/ 	.word	0x00000003
        /*098c*/ 	.word	0x000000b0
        /*0990*/ 	.short	0x010a
        /*0992*/ 	.byte	0xff
	.zero		1


	//   ....[136]....
        /*0994*/ 	.word	0x0000d1c0
        /*0998*/ 	.word	0x00000003
        /*099c*/ 	.word	0x00000040
        /*09a0*/ 	.short	0x010a
        /*09a2*/ 	.byte	0xff
	.zero		1


	//   ....[137]....
        /*09a4*/ 	.word	0x0000d210
        /*09a8*/ 	.word	0x0000005f
        /*09ac*/ 	.word	0x00000040
        /*09b0*/ 	.short	0x010a
        /*09b2*/ 	.byte	0xff
	.zero		1


	//   ....[138]....
        /*09b4*/ 	.word	0x0000d260
        /*09b8*/ 	.word	0x00000010
        /*09bc*/ 	.word	0x00000040
        /*09c0*/ 	.short	0x010a
        /*09c2*/ 	.byte	0xff
	.zero		1


	//----- nvinfo : EIATTR_NUM_MBARRIERS
	.align		4
.L_47:
        /*09c4*/ 	.byte	0x03, 0x38
        /*09c6*/ 	.short	0x001d


	//----- nvinfo : EIATTR_EXIT_INSTR_OFFSETS
	.align		4
        /*09c8*/ 	.byte	0x04, 0x1c
        /*09ca*/ 	.short	(.L_49 - .L_48)


	//   ....[0]....
.L_48:
        /*09cc*/ 	.word	0x00002f70


	//   ....[1]....
        /*09d0*/ 	.word	0x00003480


	//   ....[2]....
        /*09d4*/ 	.word	0x000034e0


	//   ....[3]....
        /*09d8*/ 	.word	0x00004c20


	//   ....[4]....
        /*09dc*/ 	.word	0x00005f50


	//   ....[5]....
        /*09e0*/ 	.word	0x00005f90


	//   ....[6]....
        /*09e4*/ 	.word	0x0000c530


	//   ....[7]....
        /*09e8*/ 	.word	0x0000c5b0


	//   ....[8]....
        /*09ec*/ 	.word	0x0000c5e0


	//   ....[9]....
        /*09f0*/ 	.word	0x0000c660


	//----- nvinfo : EIATTR_MAX_THREADS
	.align		4
.L_49:
        /*09f4*/ 	.byte	0x04, 0x05
        /*09f6*/ 	.short	(.L_51 - .L_50)
.L_50:
        /*09f8*/ 	.word	0x00000100
        /*09fc*/ 	.word	0x00000001
        /*0a00*/ 	.word	0x00000001


	//----- nvinfo : EIATTR_CRS_STACK_SIZE
	.align		4
.L_51:
        /*0a04*/ 	.byte	0x04, 0x1e
        /*0a06*/ 	.short	(.L_53 - .L_52)
.L_52:
        /*0a08*/ 	.word	0x00000000


	//----- nvinfo : EIATTR_CBANK_PARAM_SIZE
	.align		4
.L_53:
        /*0a0c*/ 	.byte	0x03, 0x19
        /*0a0e*/ 	.short	0x0c00


	//----- nvinfo : EIATTR_PARAM_CBANK
	.align		4
        /*0a10*/ 	.byte	0x04, 0x0a
        /*0a12*/ 	.short	(.L_55 - .L_54)
	.align		4
.L_54:
        /*0a14*/ 	.word	index@(.nv.constant0._ZN7cutlass13device_kernelINS_4gemm6kernel13GemmUniversalIN4cute5tupleIJiiiiEEENS1_10collective13CollectiveMmaINS1_46MainloopSm100TmaUmmaWarpSpecializedBlockScaledILi4ELi2ELi1ENS5_IJNS4_1CILi8EEENSA_ILi1EEESC_EEEEENS5_IJNSA_ILi256EEESF_NSA_ILi128EEEEEENS5_IJNS_12float_e5m2_tENS_13float_ue8m0_tEEEENS5_IJNS5_IJlSC_lEEENS4_6LayoutINS5_IJNS5_IJNS5_IJNSA_ILi32EEENSA_ILi4EEEEEEiEEESQ_NS5_IJSC_iEEEEEENS5_IJNS5_IJNS5_IJNSA_ILi16EEESO_EEEiEEENS5_IJNS5_IJNSA_ILi0EEESC_EEENSA_ILi512EEEEEENS5_IJSW_iEEEEEEEEEEESK_S13_NS4_8TiledMMAINS4_8MMA_AtomIJNS4_27SM100_MMA_MXF8F6F4_2x1SM_SSISI_SI_fSJ_Li256ELi256ELNS4_4UMMA5MajorE0ELS18_0ELNS17_7ScaleInE0ELS19_0EEEEEENSM_INS5_IJSC_SC_SC_EEENS5_IJSW_SW_SW_EEEEENS5_IJNS4_10UnderscoreES1F_S1F_EEEEENS5_IJNS4_18SM100_TMA_2SM_LOADES1I_EEENS5_IJNS4_14ComposedLayoutINS4_7SwizzleILi3ELi4ELi3EEENS4_18smem_ptr_flag_bitsILi8EEENSM_INS5_IJSB_SG_EEENS5_IJSG_SC_EEEEEEENSM_INS5_IJNS5_IJNS5_IJSP_SC_EEENS5_IJSN_SC_EEEEEESC_NS5_IJSO_SC_EEEEEENS5_IJNS5_IJNS5_IJSU_SY_EEESX_EEESW_NS5_IJSC_SY_EEEEEEEEEEEvNS4_8identityENS5_IJNS4_28SM100_TMA_2SM_LOAD_MULTICASTES25_EEENS5_IJS1S_NSM_INS5_IJNS5_IJNS5_IJSP_NSA_ILi2EEEEEES1U_EEESC_S1W_EEENS5_IJS1Z_SW_NS5_IJSC_NSA_ILi1024EEEEEEEEEEEEEEvS24_EENS_8epilogue10collective18CollectiveEpilogueINS2H_23Sm100TmaWarpSpecializedILi4ELi2ELi64ELb1ELb0EEEJNS5_IJSG_SF_SG_EEENS5_IJNSM_ISG_SC_EENSM_INSA_ILi64EEESC_EEEEENS_10bfloat16_tESL_S2R_SL_NS2H_6fusion15FusionCallbacksIS2L_NS2S_17LinearCombinationIS2R_fS2R_fLNS_15FloatRoundStyleE2EEES2M_S2Q_JEEENS4_5SM1004TMEM4LOAD26SM100_TMEM_LOAD_32dp32b64xENS4_13SM90_TMA_LOADENS1K_IS1M_NS1N_ILi16EEENSM_INS5_IJSB_S2O_EEENS5_IJS2O_SC_EEEEEEENS4_39AutoVectorizingCopyWithAssumedAlignmentILi128EEENS4_14SM90_TMA_STOREES37_S39_S39_EEEvvEEEEvNT_6ParamsE)
        /*0a18*/ 	.short	0x0380
        /*0a1a*/ 	.short	0x0c00


	//----- nvinfo : EIATTR_SW_WAR
	.align		4
.L_55:
        /*0a1c*/ 	.byte	0x04, 0x36
        /*0a1e*/ 	.short	(.L_57 - .L_56)
.L_56:
        /*0a20*/ 	.word	0x00000008
.L_57:


//--------------------- .nv.callgraph             --------------------------
	.section	.nv.callgraph,"",@"SHT_CUDA_CALLGRAPH"
	.align	4
	.sectionentsize	8
	.align		4
        /*0000*/ 	.word	0x00000000
	.align		4
        /*0004*/ 	.word	0xffffffff
	.align		4
        /*0008*/ 	.word	index@(_ZN7cutlass13device_kernelINS_4gemm6kernel13GemmUniversalIN4cute5tupleIJiiiiEEENS1_10collective13CollectiveMmaINS1_46MainloopSm100TmaUmmaWarpSpecializedBlockScaledILi4ELi2ELi1ENS5_IJNS4_1CILi8EEENSA_ILi1EEESC_EEEEENS5_IJNSA_ILi256EEESF_NSA_ILi128EEEEEENS5_IJNS_12float_e5m2_tENS_13float_ue8m0_tEEEENS5_IJNS5_IJlSC_lEEENS4_6LayoutINS5_IJNS5_IJNS5_IJNSA_ILi32EEENSA_ILi4EEEEEEiEEESQ_NS5_IJSC_iEEEEEENS5_IJNS5_IJNS5_IJNSA_ILi16EEESO_EEEiEEENS5_IJNS5_IJNSA_ILi0EEESC_EEENSA_ILi512EEEEEENS5_IJSW_iEEEEEEEEEEESK_S13_NS4_8TiledMMAINS4_8MMA_AtomIJNS4_27SM100_MMA_MXF8F6F4_2x1SM_SSISI_SI_fSJ_Li256ELi256ELNS4_4UMMA5MajorE0ELS18_0ELNS17_7ScaleInE0ELS19_0EEEEEENSM_INS5_IJSC_SC_SC_EEENS5_IJSW_SW_SW_EEEEENS5_IJNS4_10UnderscoreES1F_S1F_EEEEENS5_IJNS4_18SM100_TMA_2SM_LOADES1I_EEENS5_IJNS4_14ComposedLayoutINS4_7SwizzleILi3ELi4ELi3EEENS4_18smem_ptr_flag_bitsILi8EEENSM_INS5_IJSB_SG_EEENS5_IJSG_SC_EEEEEEENSM_INS5_IJNS5_IJNS5_IJSP_SC_EEENS5_IJSN_SC_EEEEEESC_NS5_IJSO_SC_EEEEEENS5_IJNS5_IJNS5_IJSU_SY_EEESX_EEESW_NS5_IJSC_SY_EEEEEEEEEEEvNS4_8identityENS5_IJNS4_28SM100_TMA_2SM_LOAD_MULTICASTES25_EEENS5_IJS1S_NSM_INS5_IJNS5_IJNS5_IJSP_NSA_ILi2EEEEEES1U_EEESC_S1W_EEENS5_IJS1Z_SW_NS5_IJSC_NSA_ILi1024EEEEEEEEEEEEEEvS24_EENS_8epilogue10collective18CollectiveEpilogueINS2H_23Sm100TmaWarpSpecializedILi4ELi2ELi64ELb1ELb0EEEJNS5_IJSG_SF_SG_EEENS5_IJNSM_ISG_SC_EENSM_INSA_ILi64EEESC_EEEEENS_10bfloat16_tESL_S2R_SL_NS2H_6fusion15FusionCallbacksIS2L_NS2S_17LinearCombinationIS2R_fS2R_fLNS_15FloatRoundStyleE2EEES2M_S2Q_JEEENS4_5SM1004TMEM4LOAD26SM100_TMEM_LOAD_32dp32b64xENS4_13SM90_TMA_LOADENS1K_IS1M_NS1N_ILi16EEENSM_INS5_IJSB_S2O_EEENS5_IJS2O_SC_EEEEEEENS4_39AutoVectorizingCopyWithAssumedAlignmentILi128EEENS4_14SM90_TMA_STOREES37_S39_S39_EEEvvEEEEvNT_6ParamsE)
	.align		4
        /*000c*/ 	.word	index@(__assertfail)
	.align		4
        /*0010*/ 	.word	0x00000000
	.align		4
        /*0014*/ 	.word	0xfffffffe
	.align		4
        /*0018*/ 	.word	0x00000000
	.align		4
        /*001c*/ 	.word	0xfffffffd
	.align		4
        /*0020*/ 	.word	0x00000000
	.align		4
        /*0024*/ 	.word	0xfffffffc


//--------------------- .nv.constant4             --------------------------
	.section	.nv.constant4,"a",@progbits
	.align	8
	.align		8
.nv.constant4:
        /*0000*/ 	.dword	__assertfail
	.align		8
        /*0008*/ 	.dword	__unnamed_1
	.align		8
        /*0010*/ 	.dword	__unnamed_2
	.align		8
        /*0018*/ 	.dword	_ZN40_INTERNAL_cb30718c_4_k_cu_e79da60d_208414cuda3std3__45__cpo5beginE
	.align		8
        /*0020*/ 	.dword	_ZN40_INTERNAL_cb30718c_4_k_cu_e79da60d_208414cuda3std3__45__cpo3endE
	.align		8
        /*0028*/ 	.dword	_ZN40_INTERNAL_cb30718c_4_k_cu_e79da60d_208414cuda3std3__45__cpo6cbeginE
	.align		8
        /*0030*/ 	.dword	_ZN40_INTERNAL_cb30718c_4_k_cu_e79da60d_208414cuda3std3__45__cpo4cendE
	.align		8
        /*0038*/ 	.dword	_ZN40_INTERNAL_cb30718c_4_k_cu_e79da60d_208414cuda3std3__442_GLOBAL__N__cb30718c_4_k_cu_e79da60d_208416ignoreE
	.align		8
        /*0040*/ 	.dword	_ZN40_INTERNAL_cb30718c_4_k_cu_e79da60d_208414cuda3std3__419piecewise_constructE
	.align		8
        /*0048*/ 	.dword	_ZN40_INTERNAL_cb30718c_4_k_cu_e79da60d_208414cuda3std3__48in_placeE
	.align		8
        /*0050*/ 	.dword	_ZN40_INTERNAL_cb30718c_4_k_cu_e79da60d_208414cuda3std6ranges3__45__cpo4swapE
	.align		8
        /*0058*/ 	.dword	_ZN40_INTERNAL_cb30718c_4_k_cu_e79da60d_208414cuda3std6ranges3__45__cpo9iter_moveE
	.align		8
        /*0060*/ 	.dword	_ZN40_INTERNAL_cb30718c_4_k_cu_e79da60d_208414cute7productE
	.align		8
        /*0068*/ 	.dword	_ZN40_INTERNAL_cb30718c_4_k_cu_e79da60d_208414cute1_E
	.align		8
        /*0070*/ 	.dword	$str$25
	.align		8
        /*0078*/ 	.dword	$str$26
	.align		8
        /*0080*/ 	.dword	$str$27
	.align		8
        /*0088*/ 	.dword	$str$28


//--------------------- .text._ZN7cutlass13device_kernelINS_4gemm6kernel13GemmUniversalIN4cute5tupleIJiiiiEEENS1_10collective13CollectiveMmaINS1_46MainloopSm100TmaUmmaWarpSpecializedBlockScaledILi4ELi2ELi1ENS5_IJNS4_1CILi8EEENSA_ILi1EEESC_EEEEENS5_IJNSA_ILi256EEESF_NSA_ILi128EEEEEENS5_IJNS_12float_e5m2_tENS_13float_ue8m0_tEEEENS5_IJNS5_IJlSC_lEEENS4_6LayoutINS5_IJNS5_IJNS5_IJNSA_ILi32EEENSA_ILi4EEEEEEiEEESQ_NS5_IJSC_iEEEEEENS5_IJNS5_IJNS5_IJNSA_ILi16EEESO_EEEiEEENS5_IJNS5_IJNSA_ILi0EEESC_EEENSA_ILi512EEEEEENS5_IJSW_iEEEEEEEEEEESK_S13_NS4_8TiledMMAINS4_8MMA_AtomIJNS4_27SM100_MMA_MXF8F6F4_2x1SM_SSISI_SI_fSJ_Li256ELi256ELNS4_4UMMA5MajorE0ELS18_0ELNS17_7ScaleInE0ELS19_0EEEEEENSM_INS5_IJSC_SC_SC_EEENS5_IJSW_SW_SW_EEEEENS5_IJNS4_10UnderscoreES1F_S1F_EEEEENS5_IJNS4_18SM100_TMA_2SM_LOADES1I_EEENS5_IJNS4_14ComposedLayoutINS4_7SwizzleILi3ELi4ELi3EEENS4_18smem_ptr_flag_bitsILi8EEENSM_INS5_IJSB_SG_EEENS5_IJSG_SC_EEEEEEENSM_INS5_IJNS5_IJNS5_IJSP_SC_EEENS5_IJSN_SC_EEEEEESC_NS5_IJSO_SC_EEEEEENS5_IJNS5_IJNS5_IJSU_SY_EEESX_EEESW_NS5_IJSC_SY_EEEEEEEEEEEvNS4_8identityENS5_IJNS4_28SM100_TMA_2SM_LOAD_MULTICASTES25_EEENS5_IJS1S_NSM_INS5_IJNS5_IJNS5_IJSP_NSA_ILi2EEEEEES1U_EEESC_S1W_EEENS5_IJS1Z_SW_NS5_IJSC_NSA_ILi1024EEEEEEEEEEEEEEvS24_EENS_8epilogue10collective18CollectiveEpilogueINS2H_23Sm100TmaWarpSpecializedILi4ELi2ELi64ELb1ELb0EEEJNS5_IJSG_SF_SG_EEENS5_IJNSM_ISG_SC_EENSM_INSA_ILi64EEESC_EEEEENS_10bfloat16_tESL_S2R_SL_NS2H_6fusion15FusionCallbacksIS2L_NS2S_17LinearCombinationIS2R_fS2R_fLNS_15FloatRoundStyleE2EEES2M_S2Q_JEEENS4_5SM1004TMEM4LOAD26SM100_TMEM_LOAD_32dp32b64xENS4_13SM90_TMA_LOADENS1K_IS1M_NS1N_ILi16EEENSM_INS5_IJSB_S2O_EEENS5_IJS2O_SC_EEEEEEENS4_39AutoVectorizingCopyWithAssumedAlignmentILi128EEENS4_14SM90_TMA_STOREES37_S39_S39_EEEvvEEEEvNT_6ParamsE --------------------------
	.section	.text._ZN7cutlass13device_kernelINS_4gemm6kernel13GemmUniversalIN4cute5tupleIJiiiiEEENS1_10collective13CollectiveMmaINS1_46MainloopSm100TmaUmmaWarpSpecializedBlockScaledILi4ELi2ELi1ENS5_IJNS4_1CILi8EEENSA_ILi1EEESC_EEEEENS5_IJNSA_ILi256EEESF_NSA_ILi128EEEEEENS5_IJNS_12float_e5m2_tENS_13float_ue8m0_tEEEENS5_IJNS5_IJlSC_lEEENS4_6LayoutINS5_IJNS5_IJNS5_IJNSA_ILi32EEENSA_ILi4EEEEEEiEEESQ_NS5_IJSC_iEEEEEENS5_IJNS5_IJNS5_IJNSA_ILi16EEESO_EEEiEEENS5_IJNS5_IJNSA_ILi0EEESC_EEENSA_ILi512EEEEEENS5_IJSW_iEEEEEEEEEEESK_S13_NS4_8TiledMMAINS4_8MMA_AtomIJNS4_27SM100_MMA_MXF8F6F4_2x1SM_SSISI_SI_fSJ_Li256ELi256ELNS4_4UMMA5MajorE0ELS18_0ELNS17_7ScaleInE0ELS19_0EEEEEENSM_INS5_IJSC_SC_SC_EEENS5_IJSW_SW_SW_EEEEENS5_IJNS4_10UnderscoreES1F_S1F_EEEEENS5_IJNS4_18SM100_TMA_2SM_LOADES1I_EEENS5_IJNS4_14ComposedLayoutINS4_7SwizzleILi3ELi4ELi3EEENS4_18smem_ptr_flag_bitsILi8EEENSM_INS5_IJSB_SG_EEENS5_IJSG_SC_EEEEEEENSM_INS5_IJNS5_IJNS5_IJSP_SC_EEENS5_IJSN_SC_EEEEEESC_NS5_IJSO_SC_EEEEEENS5_IJNS5_IJNS5_IJSU_SY_EEESX_EEESW_NS5_IJSC_SY_EEEEEEEEEEEvNS4_8identityENS5_IJNS4_28SM100_TMA_2SM_LOAD_MULTICASTES25_EEENS5_IJS1S_NSM_INS5_IJNS5_IJNS5_IJSP_NSA_ILi2EEEEEES1U_EEESC_S1W_EEENS5_IJS1Z_SW_NS5_IJSC_NSA_ILi1024EEEEEEEEEEEEEEvS24_EENS_8epilogue10collective18CollectiveEpilogueINS2H_23Sm100TmaWarpSpecializedILi4ELi2ELi64ELb1ELb0EEEJNS5_IJSG_SF_SG_EEENS5_IJNSM_ISG_SC_EENSM_INSA_ILi64EEESC_EEEEENS_10bfloat16_tESL_S2R_SL_NS2H_6fusion15FusionCallbacksIS2L_NS2S_17LinearCombinationIS2R_fS2R_fLNS_15FloatRoundStyleE2EEES2M_S2Q_JEEENS4_5SM1004TMEM4LOAD26SM100_TMEM_LOAD_32dp32b64xENS4_13SM90_TMA_LOADENS1K_IS1M_NS1N_ILi16EEENSM_INS5_IJSB_S2O_EEENS5_IJS2O_SC_EEEEEEENS4_39AutoVectorizingCopyWithAssumedAlignmentILi128EEENS4_14SM90_TMA_STOREES37_S39_S39_EEEvvEEEEvNT_6ParamsE,"ax",@progbits
	.align	128
.text._ZN7cutlass13device_kernelINS_4gemm6kernel13GemmUniversalIN4cute5tupleIJiiiiEEENS1_10collective13CollectiveMmaINS1_46MainloopSm100TmaUmmaWarpSpecializedBlockScaledILi4ELi2ELi1ENS5_IJNS4_1CILi8EEENSA_ILi1EEESC_EEEEENS5_IJNSA_ILi256EEESF_NSA_ILi128EEEEEENS5_IJNS_12float_e5m2_tENS_13float_ue8m0_tEEEENS5_IJNS5_IJlSC_lEEENS4_6LayoutINS5_IJNS5_IJNS5_IJNSA_ILi32EEENSA_ILi4EEEEEEiEEESQ_NS5_IJSC_iEEEEEENS5_IJNS5_IJNS5_IJNSA_ILi16EEESO_EEEiEEENS5_IJNS5_IJNSA_ILi0EEESC_EEENSA_ILi512EEEEEENS5_IJSW_iEEEEEEEEEEESK_S13_NS4_8TiledMMAINS4_8MMA_AtomIJNS4_27SM100_MMA_MXF8F6F4_2x1SM_SSISI_SI_fSJ_Li256ELi256ELNS4_4UMMA5MajorE0ELS18_0ELNS17_7ScaleInE0ELS19_0EEEEEENSM_INS5_IJSC_SC_SC_EEENS5_IJSW_SW_SW_EEEEENS5_IJNS4_10UnderscoreES1F_S1F_EEEEENS5_IJNS4_18SM100_TMA_2SM_LOADES1I_EEENS5_IJNS4_14ComposedLayoutINS4_7SwizzleILi3ELi4ELi3EEENS4_18smem_ptr_flag_bitsILi8EEENSM_INS5_IJSB_SG_EEENS5_IJSG_SC_EEEEEEENSM_INS5_IJNS5_IJNS5_IJSP_SC_EEENS5_IJSN_SC_EEEEEESC_NS5_IJSO_SC_EEEEEENS5_IJNS5_IJNS5_IJSU_SY_EEESX_EEESW_NS5_IJSC_SY_EEEEEEEEEEEvNS4_8identityENS5_IJNS4_28SM100_TMA_2SM_LOAD_MULTICASTES25_EEENS5_IJS1S_NSM_INS5_IJNS5_IJNS5_IJSP_NSA_ILi2EEEEEES1U_EEESC_S1W_EEENS5_IJS1Z_SW_NS5_IJSC_NSA_ILi1024EEEEEEEEEEEEEEvS24_EENS_8epilogue10collective18CollectiveEpilogueINS2H_23Sm100TmaWarpSpecializedILi4ELi2ELi64ELb1ELb0EEEJNS5_IJSG_SF_SG_EEENS5_IJNSM_ISG_SC_EENSM_INSA_ILi64EEESC_EEEEENS_10bfloat16_tESL_S2R_SL_NS2H_6fusion15FusionCallbacksIS2L_NS2S_17LinearCombinationIS2R_fS2R_fLNS_15FloatRoundStyleE2EEES2M_S2Q_JEEENS4_5SM1004TMEM4LOAD26SM100_TMEM_LOAD_32dp32b64xENS4_13SM90_TMA_LOADENS1K_IS1M_NS1N_ILi16EEENSM_INS5_IJSB_S2O_EEENS5_IJS2O_SC_EEEEEEENS4_39AutoVectorizingCopyWithAssumedAlignmentILi128EEENS4_14SM90_TMA_STOREES37_S39_S39_EEEvvEEEEvNT_6ParamsE:
        .type           _ZN7cutlass13device_kernelINS_4gemm6kernel13GemmUniversalIN4cute5tupleIJiiiiEEENS1_10collective13CollectiveMmaINS1_46MainloopSm100TmaUmmaWarpSpecializedBlockScaledILi4ELi2ELi1ENS5_IJNS4_1CILi8EEENSA_ILi1EEESC_EEEEENS5_IJNSA_ILi256EEESF_NSA_ILi128EEEEEENS5_IJNS_12float_e5m2_tENS_13float_ue8m0_tEEEENS5_IJNS5_IJlSC_lEEENS4_6LayoutINS5_IJNS5_IJNS5_IJNSA_ILi32EEENSA_ILi4EEEEEEiEEESQ_NS5_IJSC_iEEEEEENS5_IJNS5_IJNS5_IJNSA_ILi16EEESO_EEEiEEENS5_IJNS5_IJNSA_ILi0EEESC_EEENSA_ILi512EEEEEENS5_IJSW_iEEEEEEEEEEESK_S13_NS4_8TiledMMAINS4_8MMA_AtomIJNS4_27SM100_MMA_MXF8F6F4_2x1SM_SSISI_SI_fSJ_Li256ELi256ELNS4_4UMMA5MajorE0ELS18_0ELNS17_7ScaleInE0ELS19_0EEEEEENSM_INS5_IJSC_SC_SC_EEENS5_IJSW_SW_SW_EEEEENS5_IJNS4_10UnderscoreES1F_S1F_EEEEENS5_IJNS4_18SM100_TMA_2SM_LOADES1I_EEENS5_IJNS4_14ComposedLayoutINS4_7SwizzleILi3ELi4ELi3EEENS4_18smem_ptr_flag_bitsILi8EEENSM_INS5_IJSB_SG_EEENS5_IJSG_SC_EEEEEEENSM_INS5_IJNS5_IJNS5_IJSP_SC_EEENS5_IJSN_SC_EEEEEESC_NS5_IJSO_SC_EEEEEENS5_IJNS5_IJNS5_IJSU_SY_EEESX_EEESW_NS5_IJSC_SY_EEEEEEEEEEEvNS4_8identityENS5_IJNS4_28SM100_TMA_2SM_LOAD_MULTICASTES25_EEENS5_IJS1S_NSM_INS5_IJNS5_IJNS5_IJSP_NSA_ILi2EEEEEES1U_EEESC_S1W_EEENS5_IJS1Z_SW_NS5_IJSC_NSA_ILi1024EEEEEEEEEEEEEEvS24_EENS_8epilogue10collective18CollectiveEpilogueINS2H_23Sm100TmaWarpSpecializedILi4ELi2ELi64ELb1ELb0EEEJNS5_IJSG_SF_SG_EEENS5_IJNSM_ISG_SC_EENSM_INSA_ILi64EEESC_EEEEENS_10bfloat16_tESL_S2R_SL_NS2H_6fusion15FusionCallbacksIS2L_NS2S_17LinearCombinationIS2R_fS2R_fLNS_15FloatRoundStyleE2EEES2M_S2Q_JEEENS4_5SM1004TMEM4LOAD26SM100_TMEM_LOAD_32dp32b64xENS4_13SM90_TMA_LOADENS1K_IS1M_NS1N_ILi16EEENSM_INS5_IJSB_S2O_EEENS5_IJS2O_SC_EEEEEEENS4_39AutoVectorizingCopyWithAssumedAlignmentILi128EEENS4_14SM90_TMA_STOREES37_S39_S39_EEEvvEEEEvNT_6ParamsE,@function
        .size           _ZN7cutlass13device_kernelINS_4gemm6kernel13GemmUniversalIN4cute5tupleIJiiiiEEENS1_10collective13CollectiveMmaINS1_46MainloopSm100TmaUmmaWarpSpecializedBlockScaledILi4ELi2ELi1ENS5_IJNS4_1CILi8EEENSA_ILi1EEESC_EEEEENS5_IJNSA_ILi256EEESF_NSA_ILi128EEEEEENS5_IJNS_12float_e5m2_tENS_13float_ue8m0_tEEEENS5_IJNS5_IJlSC_lEEENS4_6LayoutINS5_IJNS5_IJNS5_IJNSA_ILi32EEENSA_ILi4EEEEEEiEEESQ_NS5_IJSC_iEEEEEENS5_IJNS5_IJNS5_IJNSA_ILi16EEESO_EEEiEEENS5_IJNS5_IJNSA_ILi0EEESC_EEENSA_ILi512EEEEEENS5_IJSW_iEEEEEEEEEEESK_S13_NS4_8TiledMMAINS4_8MMA_AtomIJNS4_27SM100_MMA_MXF8F6F4_2x1SM_SSISI_SI_fSJ_Li256ELi256ELNS4_4UMMA5MajorE0ELS18_0ELNS17_7ScaleInE0ELS19_0EEEEEENSM_INS5_IJSC_SC_SC_EEENS5_IJSW_SW_SW_EEEEENS5_IJNS4_10UnderscoreES1F_S1F_EEEEENS5_IJNS4_18SM100_TMA_2SM_LOADES1I_EEENS5_IJNS4_14ComposedLayoutINS4_7SwizzleILi3ELi4ELi3EEENS4_18smem_ptr_flag_bitsILi8EEENSM_INS5_IJSB_SG_EEENS5_IJSG_SC_EEEEEEENSM_INS5_IJNS5_IJNS5_IJSP_SC_EEENS5_IJSN_SC_EEEEEESC_NS5_IJSO_SC_EEEEEENS5_IJNS5_IJNS5_IJSU_SY_EEESX_EEESW_NS5_IJSC_SY_EEEEEEEEEEEvNS4_8identityENS5_IJNS4_28SM100_TMA_2SM_LOAD_MULTICASTES25_EEENS5_IJS1S_NSM_INS5_IJNS5_IJNS5_IJSP_NSA_ILi2EEEEEES1U_EEESC_S1W_EEENS5_IJS1Z_SW_NS5_IJSC_NSA_ILi1024EEEEEEEEEEEEEEvS24_EENS_8epilogue10collective18CollectiveEpilogueINS2H_23Sm100TmaWarpSpecializedILi4ELi2ELi64ELb1ELb0EEEJNS5_IJSG_SF_SG_EEENS5_IJNSM_ISG_SC_EENSM_INSA_ILi64EEESC_EEEEENS_10bfloat16_tESL_S2R_SL_NS2H_6fusion15FusionCallbacksIS2L_NS2S_17LinearCombinationIS2R_fS2R_fLNS_15FloatRoundStyleE2EEES2M_S2Q_JEEENS4_5SM1004TMEM4LOAD26SM100_TMEM_LOAD_32dp32b64xENS4_13SM90_TMA_LOADENS1K_IS1M_NS1N_ILi16EEENSM_INS5_IJSB_S2O_EEENS5_IJS2O_SC_EEEEEEENS4_39AutoVectorizingCopyWithAssumedAlignmentILi128EEENS4_14SM90_TMA_STOREES37_S39_S39_EEEvvEEEEvNT_6ParamsE,(.L_x_194 - _ZN7cutlass13device_kernelINS_4gemm6kernel13GemmUniversalIN4cute5tupleIJiiiiEEENS1_10collective13CollectiveMmaINS1_46MainloopSm100TmaUmmaWarpSpecializedBlockScaledILi4ELi2ELi1ENS5_IJNS4_1CILi8EEENSA_ILi1EEESC_EEEEENS5_IJNSA_ILi256EEESF_NSA_ILi128EEEEEENS5_IJNS_12float_e5m2_tENS_13float_ue8m0_tEEEENS5_IJNS5_IJlSC_lEEENS4_6LayoutINS5_IJNS5_IJNS5_IJNSA_ILi32EEENSA_ILi4EEEEEEiEEESQ_NS5_IJSC_iEEEEEENS5_IJNS5_IJNS5_IJNSA_ILi16EEESO_EEEiEEENS5_IJNS5_IJNSA_ILi0EEESC_EEENSA_ILi512EEEEEENS5_IJSW_iEEEEEEEEEEESK_S13_NS4_8TiledMMAINS4_8MMA_AtomIJNS4_27SM100_MMA_MXF8F6F4_2x1SM_SSISI_SI_fSJ_Li256ELi256ELNS4_4UMMA5MajorE0ELS18_0ELNS17_7ScaleInE0ELS19_0EEEEEENSM_INS5_IJSC_SC_SC_EEENS5_IJSW_SW_SW_EEEEENS5_IJNS4_10UnderscoreES1F_S1F_EEEEENS5_IJNS4_18SM100_TMA_2SM_LOADES1I_EEENS5_IJNS4_14ComposedLayoutINS4_7SwizzleILi3ELi4ELi3EEENS4_18smem_ptr_flag_bitsILi8EEENSM_INS5_IJSB_SG_EEENS5_IJSG_SC_EEEEEEENSM_INS5_IJNS5_IJNS5_IJSP_SC_EEENS5_IJSN_SC_EEEEEESC_NS5_IJSO_SC_EEEEEENS5_IJNS5_IJNS5_IJSU_SY_EEESX_EEESW_NS5_IJSC_SY_EEEEEEEEEEEvNS4_8identityENS5_IJNS4_28SM100_TMA_2SM_LOAD_MULTICASTES25_EEENS5_IJS1S_NSM_INS5_IJNS5_IJNS5_IJSP_NSA_ILi2EEEEEES1U_EEESC_S1W_EEENS5_IJS1Z_SW_NS5_IJSC_NSA_ILi1024EEEEEEEEEEEEEEvS24_EENS_8epilogue10collective18CollectiveEpilogueINS2H_23Sm100TmaWarpSpecializedILi4ELi2ELi64ELb1ELb0EEEJNS5_IJSG_SF_SG_EEENS5_IJNSM_ISG_SC_EENSM_INSA_ILi64EEESC_EEEEENS_10bfloat16_tESL_S2R_SL_NS2H_6fusion15FusionCallbacksIS2L_NS2S_17LinearCombinationIS2R_fS2R_fLNS_15FloatRoundStyleE2EEES2M_S2Q_JEEENS4_5SM1004TMEM4LOAD26SM100_TMEM_LOAD_32dp32b64xENS4_13SM90_TMA_LOADENS1K_IS1M_NS1N_ILi16EEENSM_INS5_IJSB_S2O_EEENS5_IJS2O_SC_EEEEEEENS4_39AutoVectorizingCopyWithAssumedAlignmentILi128EEENS4_14SM90_TMA_STOREES37_S39_S39_EEEvvEEEEvNT_6ParamsE)
        .other          _ZN7cutlass13device_kernelINS_4gemm6kernel13GemmUniversalIN4cute5tupleIJiiiiEEENS1_10collective13CollectiveMmaINS1_46MainloopSm100TmaUmmaWarpSpecializedBlockScaledILi4ELi2ELi1ENS5_IJNS4_1CILi8EEENSA_ILi1EEESC_EEEEENS5_IJNSA_ILi256EEESF_NSA_ILi128EEEEEENS5_IJNS_12float_e5m2_tENS_13float_ue8m0_tEEEENS5_IJNS5_IJlSC_lEEENS4_6LayoutINS5_IJNS5_IJNS5_IJNSA_ILi32EEENSA_ILi4EEEEEEiEEESQ_NS5_IJSC_iEEEEEENS5_IJNS5_IJNS5_IJNSA_ILi16EEESO_EEEiEEENS5_IJNS5_IJNSA_ILi0EEESC_EEENSA_ILi512EEEEEENS5_IJSW_iEEEEEEEEEEESK_S13_NS4_8TiledMMAINS4_8MMA_AtomIJNS4_27SM100_MMA_MXF8F6F4_2x1SM_SSISI_SI_fSJ_Li256ELi256ELNS4_4UMMA5MajorE0ELS18_0ELNS17_7ScaleInE0ELS19_0EEEEEENSM_INS5_IJSC_SC_SC_EEENS5_IJSW_SW_SW_EEEEENS5_IJNS4_10UnderscoreES1F_S1F_EEEEENS5_IJNS4_18SM100_TMA_2SM_LOADES1I_EEENS5_IJNS4_14ComposedLayoutINS4_7SwizzleILi3ELi4ELi3EEENS4_18smem_ptr_flag_bitsILi8EEENSM_INS5_IJSB_SG_EEENS5_IJSG_SC_EEEEEEENSM_INS5_IJNS5_IJNS5_IJSP_SC_EEENS5_IJSN_SC_EEEEEESC_NS5_IJSO_SC_EEEEEENS5_IJNS5_IJNS5_IJSU_SY_EEESX_EEESW_NS5_IJSC_SY_EEEEEEEEEEEvNS4_8identityENS5_IJNS4_28SM100_TMA_2SM_LOAD_MULTICASTES25_EEENS5_IJS1S_NSM_INS5_IJNS5_IJNS5_IJSP_NSA_ILi2EEEEEES1U_EEESC_S1W_EEENS5_IJS1Z_SW_NS5_IJSC_NSA_ILi1024EEEEEEEEEEEEEEvS24_EENS_8epilogue10collective18CollectiveEpilogueINS2H_23Sm100TmaWarpSpecializedILi4ELi2ELi64ELb1ELb0EEEJNS5_IJSG_SF_SG_EEENS5_IJNSM_ISG_SC_EENSM_INSA_ILi64EEESC_EEEEENS_10bfloat16_tESL_S2R_SL_NS2H_6fusion15FusionCallbacksIS2L_NS2S_17LinearCombinationIS2R_fS2R_fLNS_15FloatRoundStyleE2EEES2M_S2Q_JEEENS4_5SM1004TMEM4LOAD26SM100_TMEM_LOAD_32dp32b64xENS4_13SM90_TMA_LOADENS1K_IS1M_NS1N_ILi16EEENSM_INS5_IJSB_S2O_EEENS5_IJS2O_SC_EEEEEEENS4_39AutoVectorizingCopyWithAssumedAlignmentILi128EEENS4_14SM90_TMA_STOREES37_S39_S39_EEEvvEEEEvNT_6ParamsE,@"STO_CUDA_ENTRY STV_DEFAULT"
_ZN7cutlass13device_kernelINS_4gemm6kernel13GemmUniversalIN4cute5tupleIJiiiiEEENS1_10collective13CollectiveMmaINS1_46MainloopSm100TmaUmmaWarpSpecializedBlockScaledILi4ELi2ELi1ENS5_IJNS4_1CILi8EEENSA_ILi1EEESC_EEEEENS5_IJNSA_ILi256EEESF_NSA_ILi128EEEEEENS5_IJNS_12float_e5m2_tENS_13float_ue8m0_tEEEENS5_IJNS5_IJlSC_lEEENS4_6LayoutINS5_IJNS5_IJNS5_IJNSA_ILi32EEENSA_ILi4EEEEEEiEEESQ_NS5_IJSC_iEEEEEENS5_IJNS5_IJNS5_IJNSA_ILi16EEESO_EEEiEEENS5_IJNS5_IJNSA_ILi0EEESC_EEENSA_ILi512EEEEEENS5_IJSW_iEEEEEEEEEEESK_S13_NS4_8TiledMMAINS4_8MMA_AtomIJNS4_27SM100_MMA_MXF8F6F4_2x1SM_SSISI_SI_fSJ_Li256ELi256ELNS4_4UMMA5MajorE0ELS18_0ELNS17_7ScaleInE0ELS19_0EEEEEENSM_INS5_IJSC_SC_SC_EEENS5_IJSW_SW_SW_EEEEENS5_IJNS4_10UnderscoreES1F_S1F_EEEEENS5_IJNS4_18SM100_TMA_2SM_LOADES1I_EEENS5_IJNS4_14ComposedLayoutINS4_7SwizzleILi3ELi4ELi3EEENS4_18smem_ptr_flag_bitsILi8EEENSM_INS5_IJSB_SG_EEENS5_IJSG_SC_EEEEEEENSM_INS5_IJNS5_IJNS5_IJSP_SC_EEENS5_IJSN_SC_EEEEEESC_NS5_IJSO_SC_EEEEEENS5_IJNS5_IJNS5_IJSU_SY_EEESX_EEESW_NS5_IJSC_SY_EEEEEEEEEEEvNS4_8identityENS5_IJNS4_28SM100_TMA_2SM_LOAD_MULTICASTES25_EEENS5_IJS1S_NSM_INS5_IJNS5_IJNS5_IJSP_NSA_ILi2EEEEEES1U_EEESC_S1W_EEENS5_IJS1Z_SW_NS5_IJSC_NSA_ILi1024EEEEEEEEEEEEEEvS24_EENS_8epilogue10collective18CollectiveEpilogueINS2H_23Sm100TmaWarpSpecializedILi4ELi2ELi64ELb1ELb0EEEJNS5_IJSG_SF_SG_EEENS5_IJNSM_ISG_SC_EENSM_INSA_ILi64EEESC_EEEEENS_10bfloat16_tESL_S2R_SL_NS2H_6fusion15FusionCallbacksIS2L_NS2S_17LinearCombinationIS2R_fS2R_fLNS_15FloatRoundStyleE2EEES2M_S2Q_JEEENS4_5SM1004TMEM4LOAD26SM100_TMEM_LOAD_32dp32b64xENS4_13SM90_TMA_LOADENS1K_IS1M_NS1N_ILi16EEENSM_INS5_IJSB_S2O_EEENS5_IJS2O_SC_EEEEEEENS4_39AutoVectorizingCopyWithAssumedAlignmentILi128EEENS4_14SM90_TMA_STOREES37_S39_S39_EEEvvEEEEvNT_6ParamsE:
[----:B------:R-:W1:Y:S01]  /*0000*/  LDC R1, c[0x0][0x37c] ;  /* 0x0000df00ff017b82 */ /* 0x000e620000000800 */
[----:B------:R-:W2:Y:S01]  /*0010*/  S2R R152, SR_TID.X ;  /* 0x0000000000987919 */ /* 0x000ea20000002100 */
[----:B------:R-:W3:Y:S06]  /*0020*/  LDCU.64 UR12, c[0x0][0xc90] ;  /* 0x00019200ff0c77ac */ /* 0x000eec0008000a00 */
[----:B------:R-:W4:Y:S01]  /*0030*/  S2UR UR4, SR_CgaCtaId ;  /* 0x00000000000479c3 */ /* 0x000f220000008800 */
[----:B------:R-:W-:Y:S02]  /*0040*/  PRMT R139, RZ, 0x7610, R139 ;  /* 0x00007610ff8b7816 */ /* 0x000fe4000000008b */
[----:B------:R-:W-:Y:S01]  /*0050*/  ELECT P1, URZ, PT ;  /* 0x0000000000ff782f */ /* 0x000fe20003820000 */
[----:B---3--:R-:W-:-:S04]  /*0060*/  UISETP.NE.U32.AND UP0, UPT, UR12, URZ, UPT ;  /* 0x000000ff0c00728c */ /* 0x008fc8000bf05070 */
[----:B------:R-:W-:Y:S02]  /*0070*/  UISETP.NE.AND.EX UP0, UPT, UR13, URZ, UPT, UP0 ;  /* 0x000000ff0d00728c */ /* 0x000fe4000bf05300 */
[----:B----4-:R-:W-:Y:S01]  /*0080*/  ULOP3.LUT UR25, UR4, 0x1, URZ, 0xc0, !UPT ;  /* 0x0000000104197892 */ /* 0x010fe2000f8ec0ff */
[----:B--2---:R-:W-:-:S05]  /*0090*/  SHF.R.U32.HI R140, RZ, 0x5, R152 ;  /* 0x00000005ff8c7819 */ /* 0x004fca0000011698 */
[----:B------:R-:W2:Y:S02]  /*00a0*/  SHFL.IDX PT, R0, R140, RZ, 0x1f ;  /* 0x00001fff8c007589 */ /* 0x000ea400000e0000 */
[----:B--2---:R-:W-:Y:S01]  /*00b0*/  R2UR UR21, R0 ;  /* 0x00000000001572ca */ /* 0x004fe200000e0000 */
[----:B-1----:R-:W-:-:S14]  /*00c0*/  BRA.U UP0, `(.L_x_0) ;  /* 0x0000000100307547 */ /* 0x002fdc000b800000 */
[----:B------:R-:W1:Y:S02]  /*00d0*/  LDCU.64 UR4, c[0x0][0xc88] ;  /* 0x00019100ff0477ac */ /* 0x000e640008000a00 */
[----:B-1----:R-:W-:-:S04]  /*00e0*/  UISETP.NE.U32.AND UP0, UPT, UR4, URZ, UPT ;  /* 0x000000ff0400728c */ /* 0x002fc8000bf05070 */
[----:B------:R-:W-:-:S09]  /*00f0*/  UISETP.NE.AND.EX UP0, UPT, UR5, URZ, UPT, UP0 ;  /* 0x000000ff0500728c */ /* 0x000fd2000bf05300 */
[----:B------:R-:W-:Y:S05]  /*0100*/  BRA.U !UP0, `(.L_x_1) ;  /* 0x0000000108147547 */ /* 0x000fea000b800000 */
[----:B------:R-:W1:Y:S01]  /*0110*/  LDC.64 R2, c[0x0][0xc88] ;  /* 0x00032200ff027b82 */ /* 0x000e620000000a00 */
[----:B------:R-:W1:Y:S02]  /*0120*/  LDCU.64 UR4, c[0x0][0x358] ;  /* 0x00006b00ff0477ac */ /* 0x000e640008000a00 */
[----:B-1----:R1:W5:Y:S01]  /*0130*/  LDG.E R71, desc[UR4][R2.64] ;  /* 0x0000000402477981 */ /* 0x002362000c1e1900 */
[----:B------:R-:W-:Y:S01]  /*0140*/  HFMA2 R139, -RZ, RZ, 0, 5.9604644775390625e-08 ;  /* 0x00000001ff8b7431 */ /* 0x000fe200000001ff */
[----:B------:R-:W-:Y:S05]  /*0150*/  BRA `(.L_x_0) ;  /* 0x00000000000c7947 */ /* 0x000fea0003800000 */
.L_x_1:
[----:B------:R-:W1:Y:S01]  /*0160*/  LDCU UR4, c[0x0][0xc80] ;  /* 0x00019000ff0477ac */ /* 0x000e620008000800 */
[----:B------:R-:W-:Y:S01]  /*0170*/  HFMA2 R139, -RZ, RZ, 0, 5.9604644775390625e-08 ;  /* 0x00000001ff8b7431 */ /* 0x000fe200000001ff */
[----:B-1----:R-:W-:-:S07]  /*0180*/  MOV R71, UR4 ;  /* 0x0000000400477c02 */ /* 0x002fce0008000f00 */
.L_x_0:
[----:B------:R-:W2:Y:S02]  /*0190*/  LDCU.64 UR4, c[0x0][0xcb0] ;  /* 0x00019600ff0477ac */ /* 0x000ea40008000a00 */
[----:B--2---:R-:W-:-:S04]  /*01a0*/  UISETP.NE.U32.AND UP0, UPT, UR4, URZ, UPT ;  /* 0x000000ff0400728c */ /* 0x004fc8000bf05070 */
[----:B------:R-:W-:-:S09]  /*01b0*/  UISETP.NE.AND.EX UP0, UPT, UR5, URZ, UPT, UP0 ;  /* 0x000000ff0500728c */ /* 0x000fd2000bf05300 */
[----:B------:R-:W-:Y:S05]  /*01c0*/  BRA.U UP0, `(.L_x_2) ;  /* 0x0000000100287547 */ /* 0x000fea000b800000 */
[----:B------:R-:W2:Y:S02]  /*01d0*/  LDCU.64 UR4, c[0x0][0xca8] ;  /* 0x00019500ff0477ac */ /* 0x000ea40008000a00 */
[----:B--2---:R-:W-:-:S04]  /*01e0*/  UISETP.NE.U32.AND UP0, UPT, UR4, URZ, UPT ;  /* 0x000000ff0400728c */ /* 0x004fc8000bf05070 */
[----:B------:R-:W-:-:S09]  /*01f0*/  UISETP.NE.AND.EX UP0, UPT, UR5, URZ, UPT, UP0 ;  /* 0x000000ff0500728c */ /* 0x000fd2000bf05300 */
[----:B------:R-:W-:Y:S05]  /*0200*/  BRA.U !UP0, `(.L_x_3) ;  /* 0x0000000108107547 */ /* 0x000fea000b800000 */
[----:B------:R-:W2:Y:S01]  /*0210*/  LDC.64 R68, c[0x0][0xca8] ;  /* 0x00032a00ff447b82 */ /* 0x000ea20000000a00 */
[----:B------:R-:W2:Y:S02]  /*0220*/  LDCU.64 UR4, c[0x0][0x358] ;  /* 0x00006b00ff0477ac */ /* 0x000ea40008000a00 */
[----:B--2---:R2:W5:Y:S01]  /*0230*/  LDG.E R68, desc[UR4][R68.64] ;  /* 0x0000000444447981 */ /* 0x004562000c1e1900 */
[----:B------:R-:W-:Y:S05]  /*0240*/  BRA `(.L_x_2) ;  /* 0x0000000000087947 */ /* 0x000fea0003800000 */
.L_x_3:
[----:B------:R-:W2:Y:S02]  /*0250*/  LDCU UR4, c[0x0][0xca0] ;  /* 0x00019400ff0477ac */ /* 0x000ea40008000800 */
[----:B--2---:R-:W-:Y:S02]  /*0260*/  MOV R68, UR4 ;  /* 0x0000000400447c02 */ /* 0x004fe40008000f00 */
.L_x_2:
[----:B------:R-:W-:Y:S01]  /*0270*/  IMAD.U32 R0, RZ, RZ, UR21 ;  /* 0x00000015ff007e24 */ /* 0x000fe2000f8e00ff */
[----:B------:R-:W-:Y:S04]  /*0280*/  BSSY.RECONVERGENT B0, `(.L_x_4) ;  /* 0x0000012000007945 */ /* 0x000fe80003800200 */
[C---:B------:R-:W-:Y:S02]  /*0290*/  ISETP.NE.OR P2, PT, R0.reuse, 0x1, !P1 ;  /* 0x000000010000780c */ /* 0x040fe40004f45670 */
[----:B------:R-:W-:-:S11]  /*02a0*/  ISETP.NE.OR P0, PT, R0, 0x3, !P1 ;  /* 0x000000030000780c */ /* 0x000fd60004f05670 */
[----:B------:R-:W-:Y:S05]  /*02b0*/  @P2 BRA `(.L_x_5) ;  /* 0x0000000000382947 */ /* 0x000fea0003800000 */
[----:B------:R-:W3:Y:S02]  /*02c0*/  LDCU.64 UR4, c[0x0][0x348] ;  /* 0x00006900ff0477ac */ /* 0x000ee40008000a00 */
[----:B---3--:R-:W-:Y:S02]  /*02d0*/  UIADD3 UR10, UP3, UPT, UR4, 0x80, URZ ;  /* 0x00000080040a7890 */ /* 0x008fe4000ff7e0ff */
[----:B------:R-:W-:Y:S02]  /*02e0*/  UIADD3 UR8, UP2, UPT, UR4, 0x180, URZ ;  /* 0x0000018004087890 */ /* 0x000fe4000ff5e0ff */
[----:B------:R-:W-:Y:S02]  /*02f0*/  UIADD3 UR6, UP1, UPT, UR4, 0x280, URZ ;  /* 0x0000028004067890 */ /* 0x000fe4000ff3e0ff */
[----:B------:R-:W-:Y:S02]  /*0300*/  UIADD3 UR4, UP0, UPT, UR4, 0x380, URZ ;  /* 0x0000038004047890 */ /* 0x000fe4000ff1e0ff */
[----:B------:R-:W-:-:S02]  /*0310*/  UIADD3.X UR11, UPT, UPT, URZ, UR5, URZ, UP3, !UPT ;  /* 0x00000005ff0b7290 */ /* 0x000fc40009ffe4ff */
[----:B------:R-:W-:Y:S02]  /*0320*/  UIADD3.X UR9, UPT, UPT, URZ, UR5, URZ, UP2, !UPT ;  /* 0x00000005ff097290 */ /* 0x000fe400097fe4ff */
[----:B------:R-:W-:Y:S02]  /*0330*/  UIADD3.X UR7, UPT, UPT, URZ, UR5, URZ, UP1, !UPT ;  /* 0x00000005ff077290 */ /* 0x000fe40008ffe4ff */
[----:B------:R-:W-:-:S03]  /*0340*/  UIADD3.X UR5, UPT, UPT, URZ, UR5, URZ, UP0, !UPT ;  /* 0x00000005ff057290 */ /* 0x000fc600087fe4ff */
[----:B------:R3:W-:Y:S02]  /*0350*/  UTMACCTL.PF [UR10] ;  /* 0x000000000a0079b9 */ /* 0x0007e40008040000 */
[----:B------:R3:W-:Y:S02]  /*0360*/  UTMACCTL.PF [UR8] ;  /* 0x00000000080079b9 */ /* 0x0007e40008040000 */
[----:B------:R3:W-:Y:S02]  /*0370*/  UTMACCTL.PF [UR6] ;  /* 0x00000000060079b9 */ /* 0x0007e40008040000 */
[----:B------:R3:W-:Y:S02]  /*0380*/  UTMACCTL.PF [UR4] ;  /* 0x00000000040079b9 */ /* 0x0007e40008040000 */
[----:B---3--:R-:W-:Y:S01]  /*0390*/  NOP ;  /* 0x0000000000007918 */ /* 0x008fe20000000000 */
.L_x_5:
[----:B------:R-:W-:Y:S05]  /*03a0*/  BSYNC.RECONVERGENT B0 ;  /* 0x0000000000007941 */ /* 0x000fea0003800200 */
.L_x_4:
[----:B------:R-:W-:Y:S04]  /*03b0*/  BSSY.RECONVERGENT B0, `(.L_x_6) ;  /* 0x000000a000007945 */ /* 0x000fe80003800200 */
[----:B------:R-:W-:Y:S05]  /*03c0*/  @P0 BRA `(.L_x_7) ;  /* 0x0000000000200947 */ /* 0x000fea0003800000 */
[----:B------:R-:W3:Y:S02]  /*03d0*/  LDCU.64 UR4, c[0x0][0x348] ;  /* 0x00006900ff0477ac */ /* 0x000ee40008000a00 */
[----:B---3--:R-:W-:Y:S02]  /*03e0*/  UIADD3 UR6, UP1, UPT, UR4, 0x980, URZ ;  /* 0x0000098004067890 */ /* 0x008fe4000ff3e0ff */
[----:B------:R-:W-:Y:S02]  /*03f0*/  UIADD3 UR4, UP0, UPT, UR4, 0xa80, URZ ;  /* 0x00000a8004047890 */ /* 0x000fe4000ff1e0ff */
[----:B------:R-:W-:Y:S02]  /*0400*/  UIADD3.X UR7, UPT, UPT, URZ, UR5, URZ, UP1, !UPT ;  /* 0x00000005ff077290 */ /* 0x000fe40008ffe4ff */
[----:B------:R-:W-:-:S07]  /*0410*/  UIADD3.X UR5, UPT, UPT, URZ, UR5, URZ, UP0, !UPT ;  /* 0x00000005ff057290 */ /* 0x000fce00087fe4ff */
[----:B------:R3:W-:Y:S02]  /*0420*/  UTMACCTL.PF [UR6] ;  /* 0x00000000060079b9 */ /* 0x0007e40008040000 */
[----:B------:R3:W-:Y:S02]  /*0430*/  UTMACCTL.PF [UR4] ;  /* 0x00000000040079b9 */ /* 0x0007e40008040000 */
[----:B---3--:R-:W-:Y:S01]  /*0440*/  NOP ;  /* 0x0000000000007918 */ /* 0x008fe20000000000 */
.L_x_7:
[----:B------:R-:W-:Y:S05]  /*0450*/  BSYNC.RECONVERGENT B0 ;  /* 0x0000000000007941 */ /* 0x000fea0003800200 */
.L_x_6:
[----:B------:R-:W3:Y:S01]  /*0460*/  LDCU.64 UR4, c[0x0][0xc88] ;  /* 0x00019100ff0477ac */ /* 0x000ee20008000a00 */
[----:B------:R-:W-:Y:S02]  /*0470*/  UISETP.EQ.U32.AND UP2, UPT, UR12, URZ, UPT ;  /* 0x000000ff0c00728c */ /* 0x000fe4000bf42070 */
[----:B------:R-:W-:Y:S02]  /*0480*/  UPLOP3.LUT UP4, UPT, UPT, UPT, UPT, 0x80, 0x8 ;  /* 0x000000000008789c */ /* 0x000fe40003f8f070 */
[----:B---3--:R-:W-:-:S04]  /*0490*/  UISETP.NE.U32.AND UP0, UPT, UR4, URZ, UPT ;  /* 0x000000ff0400728c */ /* 0x008fc8000bf05070 */
[----:B------:R-:W-:-:S04]  /*04a0*/  UISETP.NE.AND.EX UP1, UPT, UR5, URZ, UPT, UP0 ;  /* 0x000000ff0500728c */ /* 0x000fc8000bf25300 */
[----:B------:R-:W-:-:S04]  /*04b0*/  UISETP.EQ.OR.EX UP3, UPT, UR13, URZ, !UP1, UP2 ;  /* 0x000000ff0d00728c */ /* 0x000fc8000cf62720 */
[----:B------:R-:W-:-:S06]  /*04c0*/  UP2UR UR4, UPR, URZ, 0x8 ;  /* 0x00000008ff047883 */ /* 0x000fcc0008000000 */
[----:B------:R-:W-:Y:S01]  /*04d0*/  MOV R143, UR4 ;  /* 0x00000004008f7c02 */ /* 0x000fe20008000f00 */
[----:B------:R-:W-:Y:S06]  /*04e0*/  BRA.U !UP3, `(.L_x_8) ;  /* 0x000000010b207547 */ /* 0x000fec000b800000 */
[----:B------:R-:W-:Y:S01]  /*04f0*/  UISETP.NE.U32.AND UP2, UPT, UR12, URZ, UPT ;  /* 0x000000ff0c00728c */ /* 0x000fe2000bf45070 */
[----:B-----5:R-:W-:Y:S01]  /*0500*/  FSETP.NEU.AND P0, PT, R71, RZ, PT ;  /* 0x000000ff4700720b */ /* 0x020fe20003f0d000 */
[----:B------:R-:W-:Y:S02]  /*0510*/  USEL UR4, URZ, 0xffffffff, UP1 ;  /* 0xffffffffff047887 */ /* 0x000fe40008800000 */
[----:B------:R-:W-:-:S10]  /*0520*/  UISETP.NE.AND.EX UP2, UPT, UR13, URZ, UPT, UP2 ;  /* 0x000000ff0d00728c */ /* 0x000fd4000bf45320 */
[----:B------:R-:W-:Y:S01]  /*0530*/  VOTEU.ANY UP0, P0 ;  /* 0x0000000000ff7886 */ /* 0x000fe20000000100 */
[----:B------:R-:W-:-:S04]  /*0540*/  @!UP2 USEL UR4, URZ, 0xffffffff, UP0 ;  /* 0xffffffffff04a887 */ /* 0x000fc80008000000 */
[----:B------:R-:W-:-:S04]  /*0550*/  ULOP3.LUT UR4, UR4, 0x1, URZ, 0xc0, !UPT ;  /* 0x0000000104047892 */ /* 0x000fc8000f8ec0ff */
[----:B------:R-:W-:-:S11]  /*0560*/  UISETP.NE.U32.AND UP4, UPT, UR4, 0x1, UPT ;  /* 0x000000010400788c */ /* 0x000fd6000bf85070 */
.L_x_8:
[----:B------:R-:W3:Y:S01]  /*0570*/  SHFL.IDX PT, R0, R140, RZ, 0x1f ;  /* 0x00001fff8c007589 */ /* 0x000ee200000e0000 */
[----:B------:R-:W-:-:S04]  /*0580*/  UISETP.NE.AND UP0, UPT, UR21, 0x2, UPT ;  /* 0x000000021500788c */ /* 0x000fc8000bf05270 */
[----:B------:R-:W-:Y:S02]  /*0590*/  UISETP.EQ.AND UP2, UPT, UR25, URZ, !UP0 ;  /* 0x000000ff1900728c */ /* 0x000fe4000c742270 */
[----:B------:R-:W-:-:S04]  /*05a0*/  USEL UR52, URZ, 0x1, UP0 ;  /* 0x00000001ff347887 */ /* 0x000fc80008000000 */
[----:B------:R-:W-:Y:S02]  /*05b0*/  PLOP3.LUT P4, PT, P1, PT, UP2, 0x80, 0x8 ;  /* 0x000000000008781c */ /* 0x000fe40000f8f028 */
[----:B---3--:R-:W-:-:S13]  /*05c0*/  ISETP.NE.AND P0, PT, R0, RZ, PT ;  /* 0x000000ff0000720c */ /* 0x008fda0003f05270 */
[----:B------:R-:W-:Y:S05]  /*05d0*/  @P0 BRA `(.L_x_9) ;  /* 0x0000000000580947 */ /* 0x000fea0003800000 */
[----:B------:R-:W3:Y:S01]  /*05e0*/  S2UR UR5, SR_CgaCtaId ;  /* 0x00000000000579c3 */ /* 0x000ee20000008800 */
[----:B------:R-:W-:Y:S01]  /*05f0*/  UMOV UR4, 0x400 ;  /* 0x0000040000047882 */ /* 0x000fe20000000000 */
[----:B------:R-:W-:Y:S01]  /*0600*/  UMOV UR8, 0x1 ;  /* 0x0000000100087882 */ /* 0x000fe20000000000 */
[----:B------:R-:W-:Y:S01]  /*0610*/  UMOV UR6, 0x4 ;  /* 0x0000000400067882 */ /* 0x000fe20000000000 */
[----:B------:R-:W-:-:S04]  /*0620*/  UIADD3 UR8, UPT, UPT, -UR8, 0x100000, URZ ;  /* 0x0010000008087890 */ /* 0x000fc8000fffe1ff */
[----:B------:R-:W-:Y:S02]  /*0630*/  USHF.L.U32 UR9, UR8, 0xb, URZ ;  /* 0x0000000b08097899 */ /* 0x000fe400080006ff */
[----:B------:R-:W-:Y:S02]  /*0640*/  USHF.L.U32 UR8, UR8, 0x1, URZ ;  /* 0x0000000108087899 */ /* 0x000fe400080006ff */
[----:B------:R-:W-:-:S04]  /*0650*/  UIADD3 UR6, UPT, UPT, -UR6, 0x100000, URZ ;  /* 0x0010000006067890 */ /* 0x000fc8000fffe1ff */
[----:B------:R-:W-:Y:S02]  /*0660*/  USHF.L.U32 UR7, UR6, 0xb, URZ ;  /* 0x0000000b06077899 */ /* 0x000fe400080006ff */
[----:B------:R-:W-:Y:S01]  /*0670*/  USHF.L.U32 UR6, UR6, 0x1, URZ ;  /* 0x0000000106067899 */ /* 0x000fe200080006ff */
[----:B------:R-:W-:Y:S01]  /*0680*/  ELECT P0, URZ, PT ;  /* 0x0000000000ff782f */ /* 0x000fe20003800000 */
[----:B---3--:R-:W-:Y:S01]  /*0690*/  ULEA UR4, UR5, UR4, 0x18 ;  /* 0x0000000405047291 */ /* 0x008fe2000f8ec0ff */
[----:B------:R-:W3:Y:S11]  /*06a0*/  FENCE.VIEW.ASYNC.S ;  /* 0x00000000000073c6 */ /* 0x000ef60000000000 */
[----:B---3--:R3:W4:Y:S01]  /*06b0*/  SYNCS.EXCH.64 URZ, [UR4], UR8 ;  /* 0x0000000804ff75b2 */ /* 0x0087220008000100 */
[----:B------:R3:W1:Y:S01]  /*06c0*/  SYNCS.EXCH.64 URZ, [UR4+0x20], UR6 ;  /* 0x0000200604ff75b2 */ /* 0x0006620008000100 */
[----:B------:R3:W1:Y:S01]  /*06d0*/  SYNCS.EXCH.64 URZ, [UR4+0x8], UR8 ;  /* 0x0000080804ff75b2 */ /* 0x0006620008000100 */
[----:B------:R3:W1:Y:S01]  /*06e0*/  SYNCS.EXCH.64 URZ, [UR4+0x28], UR6 ;  /* 0x0000280604ff75b2 */ /* 0x0006620008000100 */
[----:B------:R3:W1:Y:S01]  /*06f0*/  SYNCS.EXCH.64 URZ, [UR4+0x10], UR8 ;  /* 0x0000100804ff75b2 */ /* 0x0006620008000100 */
[----:B------:R3:W1:Y:S01]  /*0700*/  SYNCS.EXCH.64 URZ, [UR4+0x30], UR6 ;  /* 0x0000300604ff75b2 */ /* 0x0006620008000100 */
[----:B------:R3:W1:Y:S01]  /*0710*/  SYNCS.EXCH.64 URZ, [UR4+0x18], UR8 ;  /* 0x0000180804ff75b2 */ /* 0x0006620008000100 */
[----:B------:R3:W1:Y:S01]  /*0720*/  SYNCS.EXCH.64 URZ, [UR4+0x38], UR6 ;  /* 0x0000380604ff75b2 */ /* 0x0006620008000100 */
[----:B------:R-:W-:Y:S01]  /*0730*/  NOP ;  /* 0x0000000000007918 */ /* 0x000fe20000000000 */
.L_x_9:
[----:B------:R-:W2:Y:S01]  /*0740*/  SHFL.IDX PT, R0, R140, RZ, 0x1f ;  /* 0x00001fff8c007589 */ /* 0x000ea200000e0000 */
[----:B------:R-:W-:Y:S01]  /*0750*/  NOP ;  /* 0x0000000000007918 */ /* 0x000fe20000000000 */
[----:B--2---:R-:W-:-:S13]  /*0760*/  ISETP.NE.AND P0, PT, R0, 0x1, PT ;  /* 0x000000010000780c */ /* 0x004fda0003f05270 */
[----:B------:R-:W-:Y:S05]  /*0770*/  @P0 BRA `(.L_x_10) ;  /* 0x0000000000580947 */ /* 0x000fea0003800000 */
[----:B------:R-:W2:Y:S01]  /*0780*/  S2UR UR5, SR_CgaCtaId ;  /* 0x00000000000579c3 */ /* 0x000ea20000008800 */
[----:B---3--:R-:W-:Y:S01]  /*0790*/  UMOV UR4, 0x400 ;  /* 0x0000040000047882 */ /* 0x008fe20000000000 */
        /* <DEDUP_REMOVED lines=9> */
[----:B--2---:R-:W-:Y:S01]  /*0830*/  ULEA UR4, UR5, UR4, 0x18 ;  /* 0x0000000405047291 */ /* 0x004fe2000f8ec0ff */
[----:B------:R-:W2:Y:S11]  /*0840*/  FENCE.VIEW.ASYNC.S ;  /* 0x00000000000073c6 */ /* 0x000eb60000000000 */
[----:B--2---:R2:W3:Y:S01]  /*0850*/  SYNCS.EXCH.64 URZ, [UR4+0x40], UR8 ;  /* 0x0000400804ff75b2 */ /* 0x0044e20008000100 */
        /* <DEDUP_REMOVED lines=8> */
.L_x_10:
[----:B------:R-:W4:Y:S01]  /*08e0*/  SHFL.IDX PT, R0, R140, RZ, 0x1f ;  /* 0x00001fff8c007589 */ /* 0x000f2200000e0000 */
[----:B------:R-:W-:Y:S01]  /*08f0*/  NOP ;  /* 0x0000000000007918 */ /* 0x000fe20000000000 */
[----:B----4-:R-:W-:-:S13]  /*0900*/  ISETP.NE.AND P0, PT, R0, 0x3, PT ;  /* 0x000000030000780c */ /* 0x010fda0003f05270 */
[----:B------:R-:W-:Y:S05]  /*0910*/  @P0 BRA `(.L_x_11) ;  /* 0x0000000000300947 */ /* 0x000fea0003800000 */
[----:B--23--:R-:W2:Y:S01]  /*0920*/  S2UR UR6, SR_CgaCtaId ;  /* 0x00000000000679c3 */ /* 0x00cea20000008800 */
[----:B------:R-:W-:Y:S01]  /*0930*/  UMOV UR4, 0x400 ;  /* 0x0000040000047882 */ /* 0x000fe20000000000 */
[----:B------:R-:W-:Y:S01]  /*0940*/  UMOV UR5, 0x20 ;  /* 0x0000002000057882 */ /* 0x000fe20000000000 */
[----:B------:R-:W-:Y:S01]  /*0950*/  ELECT P0, URZ, PT ;  /* 0x0000000000ff782f */ /* 0x000fe20003800000 */
[----:B--2---:R-:W-:Y:S02]  /*0960*/  ULEA UR6, UR6, UR4, 0x18 ;  /* 0x0000000406067291 */ /* 0x004fe4000f8ec0ff */
[----:B------:R-:W-:-:S04]  /*0970*/  UIADD3 UR4, UPT, UPT, -UR5, 0x100000, URZ ;  /* 0x0010000005047890 */ /* 0x000fc8000fffe1ff */
[----:B------:R-:W-:Y:S02]  /*0980*/  USHF.L.U32 UR5, UR4, 0xb, URZ ;  /* 0x0000000b04057899 */ /* 0x000fe400080006ff */
[----:B------:R-:W-:Y:S01]  /*0990*/  USHF.L.U32 UR4, UR4, 0x1, URZ ;  /* 0x0000000104047899 */ /* 0x000fe200080006ff */
[----:B------:R-:W2:Y:S11]  /*09a0*/  FENCE.VIEW.ASYNC.S ;  /* 0x00000000000073c6 */ /* 0x000eb60000000000 */
[----:B--2---:R4:W2:Y:S01]  /*09b0*/  SYNCS.EXCH.64 URZ, [UR6+0x80], UR4 ;  /* 0x0000800406ff75b2 */ /* 0x0048a20008000100 */
[----:B------:R4:W3:Y:S02]  /*09c0*/  SYNCS.EXCH.64 URZ, [UR6+0x88], UR4 ;  /* 0x0000880406ff75b2 */ /* 0x0008e40008000100 */
[----:B----4-:R-:W-:Y:S01]  /*09d0*/  NOP ;  /* 0x0000000000007918 */ /* 0x010fe20000000000 */
.L_x_11:
[----:B------:R-:W4:Y:S01]  /*09e0*/  SHFL.IDX PT, R0, R140, RZ, 0x1f ;  /* 0x00001fff8c007589 */ /* 0x000f2200000e0000 */
[----:B------:R-:W-:Y:S01]  /*09f0*/  NOP ;  /* 0x0000000000007918 */ /* 0x000fe20000000000 */
[----:B----4-:R-:W-:-:S13]  /*0a00*/  ISETP.NE.AND P0, PT, R0, 0x4, PT ;  /* 0x000000040000780c */ /* 0x010fda0003f05270 */
[----:B------:R-:W-:Y:S05]  /*0a10*/  @P0 BRA `(.L_x_12) ;  /* 0x00000000004c0947 */ /* 0x000fea0003800000 */
[----:B------:R-:W4:Y:S01]  /*0a20*/  S2UR UR5, SR_CgaCtaId ;  /* 0x00000000000579c3 */ /* 0x000f220000008800 */
[----:B--23--:R-:W-:Y:S01]  /*0a30*/  UMOV UR4, 0x720 ;  /* 0x0000072000047882 */ /* 0x00cfe20000000000 */
[----:B------:R-:W-:Y:S01]  /*0a40*/  UMOV UR6, 0x400 ;  /* 0x0000040000067882 */ /* 0x000fe20000000000 */
[----:B------:R-:W-:Y:S01]  /*0a50*/  USEL UR4, UR4, 0x620, UP4 ;  /* 0x0000062004047887 */ /* 0x000fe2000a000000 */
[----:B------:R-:W-:Y:S01]  /*0a60*/  UMOV UR8, 0x1 ;  /* 0x0000000100087882 */ /* 0x000fe20000000000 */
[----:B------:R-:W-:Y:S01]  /*0a70*/  ELECT P0, URZ, PT ;  /* 0x0000000000ff782f */ /* 0x000fe20003800000 */
[----:B------:R-:W-:-:S04]  /*0a80*/  UIADD3 UR8, UPT, UPT, -UR8, 0x100000, URZ ;  /* 0x0010000008087890 */ /* 0x000fc8000fffe1ff */
[----:B------:R-:W-:Y:S02]  /*0a90*/  USHF.L.U32 UR9, UR8, 0xb, URZ ;  /* 0x0000000b08097899 */ /* 0x000fe400080006ff */
[----:B------:R-:W-:Y:S02]  /*0aa0*/  USHF.L.U32 UR8, UR8, 0x1, URZ ;  /* 0x0000000108087899 */ /* 0x000fe400080006ff */
[----:B----4-:R-:W-:Y:S02]  /*0ab0*/  ULEA UR6, UR5, UR6, 0x18 ;  /* 0x0000000605067291 */ /* 0x010fe4000f8ec0ff */
[----:B------:R-:W-:-:S04]  /*0ac0*/  UIADD3 UR4, UPT, UPT, -UR4, 0x100000, URZ ;  /* 0x0010000004047890 */ /* 0x000fc8000fffe1ff */
[----:B------:R-:W-:Y:S02]  /*0ad0*/  USHF.L.U32 UR5, UR4, 0xb, URZ ;  /* 0x0000000b04057899 */ /* 0x000fe400080006ff */
[----:B------:R-:W-:Y:S01]  /*0ae0*/  USHF.L.U32 UR4, UR4, 0x1, URZ ;  /* 0x0000000104047899 */ /* 0x000fe200080006ff */
[----:B------:R-:W2:Y:S03]  /*0af0*/  FENCE.VIEW.ASYNC.S ;  /* 0x00000000000073c6 */ /* 0x000ea60000000000 */
[----:B--2---:R4:W2:Y:S08]  /*0b00*/  SYNCS.EXCH.64 URZ, [UR6+0x90], UR8 ;  /* 0x0000900806ff75b2 */ /* 0x0048b00008000100 */
[----:B------:R4:W3:Y:S01]  /*0b10*/  SYNCS.EXCH.64 URZ, [UR6+0xa0], UR4 ;  /* 0x0000a00406ff75b2 */ /* 0x0008e20008000100 */
[----:B------:R4:W1:Y:S01]  /*0b20*/  SYNCS.EXCH.64 URZ, [UR6+0x98], UR8 ;  /* 0x0000980806ff75b2 */ /* 0x0008620008000100 */
[----:B------:R4:W1:Y:S02]  /*0b30*/  SYNCS.EXCH.64 URZ, [UR6+0xa8], UR4 ;  /* 0x0000a80406ff75b2 */ /* 0x0008640008000100 */
[----:B----4-:R-:W-:Y:S01]  /*0b40*/  NOP ;  /* 0x0000000000007918 */ /* 0x010fe20000000000 */
.L_x_12:
[----:B------:R-:W4:Y:S01]  /*0b50*/  SHFL.IDX PT, R0, R140, RZ, 0x1f ;  /* 0x00001fff8c007589 */ /* 0x000f2200000e0000 */
[----:B------:R-:W-:Y:S01]  /*0b60*/  NOP ;  /* 0x0000000000007918 */ /* 0x000fe20000000000 */
[----:B----4-:R-:W-:-:S13]  /*0b70*/  ISETP.NE.AND P0, PT, R0, 0x5, PT ;  /* 0x000000050000780c */ /* 0x010fda0003f05270 */
[----:B------:R-:W-:Y:S05]  /*0b80*/  @P0 BRA `(.L_x_13) ;  /* 0x0000000000400947 */ /* 0x000fea0003800000 */
[----:B------:R-:W4:Y:S01]  /*0b90*/  S2UR UR5, SR_CgaCtaId ;  /* 0x00000000000579c3 */ /* 0x000f220000008800 */
[----:B--23--:R-:W-:Y:S01]  /*0ba0*/  UMOV UR4, 0x400 ;  /* 0x0000040000047882 */ /* 0x00cfe20000000000 */
        /* <DEDUP_REMOVED lines=9> */
[----:B----4-:R-:W-:Y:S01]  /*0c40*/  ULEA UR4, UR5, UR4, 0x18 ;  /* 0x0000000405047291 */ /* 0x010fe2000f8ec0ff */
[----:B------:R-:W2:Y:S11]  /*0c50*/  FENCE.VIEW.ASYNC.S ;  /* 0x00000000000073c6 */ /* 0x000eb60000000000 */
[----:B--2---:R4:W2:Y:S01]  /*0c60*/  SYNCS.EXCH.64 URZ, [UR4+0xb0], UR6 ;  /* 0x0000b00604ff75b2 */ /* 0x0048a20008000100 */
[----:B------:R4:W3:Y:S02]  /*0c70*/  SYNCS.EXCH.64 URZ, [UR4+0xb8], UR8 ;  /* 0x0000b80804ff75b2 */ /* 0x0008e40008000100 */
[----:B----4-:R-:W-:Y:S01]  /*0c80*/  NOP ;  /* 0x0000000000007918 */ /* 0x010fe20000000000 */
.L_x_13:
[----:B------:R-:W4:Y:S01]  /*0c90*/  SHFL.IDX PT, R0, R140, RZ, 0x1f ;  /* 0x00001fff8c007589 */ /* 0x000f2200000e0000 */
[----:B------:R-:W-:Y:S01]  /*0ca0*/  ISETP.NE.OR P1, PT, RZ, UR21, !P1 ;  /* 0x00000015ff007c0c */ /* 0x000fe2000cf25670 */
[----:B------:R-:W-:Y:S01]  /*0cb0*/  NOP ;  /* 0x0000000000007918 */ /* 0x000fe20000000000 */
[----:B----4-:R-:W-:-:S13]  /*0cc0*/  ISETP.NE.AND P0, PT, R0, 0x3, PT ;  /* 0x000000030000780c */ /* 0x010fda0003f05270 */
[----:B------:R-:W-:Y:S05]  /*0cd0*/  @P0 BRA `(.L_x_14) ;  /* 0x0000000000380947 */ /* 0x000fea0003800000 */
[----:B------:R-:W4:Y:S01]  /*0ce0*/  S2UR UR5, SR_CgaCtaId ;  /* 0x00000000000579c3 */ /* 0x000f220000008800 */
[----:B--23--:R-:W-:Y:S01]  /*0cf0*/  UMOV UR4, 0x400 ;  /* 0x0000040000047882 */ /* 0x00cfe20000000000 */
[----:B------:R-:W-:Y:S01]  /*0d00*/  UMOV UR6, 0x20 ;  /* 0x0000002000067882 */ /* 0x000fe20000000000 */
[----:B------:R-:W-:Y:S01]  /*0d10*/  ELECT P0, URZ, PT ;  /* 0x0000000000ff782f */ /* 0x000fe20003800000 */
[----:B------:R-:W-:-:S04]  /*0d20*/  UIADD3 UR6, UPT, UPT, -UR6, 0x100000, URZ ;  /* 0x0010000006067890 */ /* 0x000fc8000fffe1ff */
[----:B------:R-:W-:Y:S02]  /*0d30*/  USHF.L.U32 UR7, UR6, 0xb, URZ ;  /* 0x0000000b06077899 */ /* 0x000fe400080006ff */
[----:B------:R-:W-:Y:S02]  /*0d40*/  USHF.L.U32 UR6, UR6, 0x1, URZ ;  /* 0x0000000106067899 */ /* 0x000fe400080006ff */
[----:B----4-:R-:W-:Y:S01]  /*0d50*/  ULEA UR4, UR5, UR4, 0x18 ;  /* 0x0000000405047291 */ /* 0x010fe2000f8ec0ff */
[----:B------:R-:W2:Y:S11]  /*0d60*/  FENCE.VIEW.ASYNC.S ;  /* 0x00000000000073c6 */ /* 0x000eb60000000000 */
[----:B--2---:R4:W2:Y:S01]  /*0d70*/  SYNCS.EXCH.64 URZ, [UR4+0xc0], UR6 ;  /* 0x0000c00604ff75b2 */ /* 0x0048a20008000100 */
[----:B------:R4:W3:Y:S01]  /*0d80*/  SYNCS.EXCH.64 URZ, [UR4+0xd0], UR6 ;  /* 0x0000d00604ff75b2 */ /* 0x0008e20008000100 */
[----:B------:R4:W1:Y:S01]  /*0d90*/  SYNCS.EXCH.64 URZ, [UR4+0xc8], UR6 ;  /* 0x0000c80604ff75b2 */ /* 0x0008620008000100 */
[----:B------:R4:W1:Y:S02]  /*0da0*/  SYNCS.EXCH.64 URZ, [UR4+0xd8], UR6 ;  /* 0x0000d80604ff75b2 */ /* 0x0008640008000100 */
[----:B----4-:R-:W-:Y:S01]  /*0db0*/  NOP ;  /* 0x0000000000007918 */ /* 0x010fe20000000000 */
.L_x_14:
[----:B--23--:R-:W2:Y:S01]  /*0dc0*/  S2UR UR7, SR_CgaCtaId ;  /* 0x00000000000779c3 */ /* 0x00cea20000008800 */
[----:B------:R-:W-:Y:S01]  /*0dd0*/  VOTEU.ALL UP0, P1 ;  /* 0x0000000000ff7886 */ /* 0x000fe20000800000 */
[----:B------:R-:W-:Y:S01]  /*0de0*/  UMOV UR4, 0x100 ;  /* 0x0000010000047882 */ /* 0x000fe20000000000 */
[----:B------:R-:W-:Y:S01]  /*0df0*/  NOP ;  /* 0x0000000000007918 */ /* 0x000fe20000000000 */
[----:B-1----:R-:W-:Y:S01]  /*0e00*/  LOP3.LUT R3, R152, 0x1f, RZ, 0xc0, !PT ;  /* 0x0000001f98037812 */ /* 0x002fe200078ec0ff */
[----:B------:R-:W-:Y:S01]  /*0e10*/  UISETP.NE.AND UP5, UPT, UR21, URZ, UPT ;  /* 0x000000ff1500728c */ /* 0x000fe2000bfa5270 */
[----:B------:R-:W-:Y:S01]  /*0e20*/  @!UP0 UMOV UR6, 0x400 ;  /* 0x0000040000068882 */ /* 0x000fe20000000000 */
[----:B------:R-:W-:-:S04]  /*0e30*/  @!UP0 UIADD3 UR4, UPT, UPT, -UR4, 0x100000, URZ ;  /* 0x0010000004048890 */ /* 0x000fc8000fffe1ff */
[----:B------:R-:W-:Y:S02]  /*0e40*/  @!UP0 USHF.L.U32 UR5, UR4, 0xb, URZ ;  /* 0x0000000b04058899 */ /* 0x000fe400080006ff */
[----:B------:R-:W-:Y:S02]  /*0e50*/  @!UP0 USHF.L.U32 UR4, UR4, 0x1, URZ ;  /* 0x0000000104048899 */ /* 0x000fe400080006ff */
[----:B--2---:R-:W-:Y:S01]  /*0e60*/  @!UP0 ULEA UR6, UR7, UR6, 0x18 ;  /* 0x0000000607068291 */ /* 0x004fe2000f8ec0ff */
[----:B------:R-:W1:Y:S01]  /*0e70*/  LDCU UR7, c[0x0][0x36c] ;  /* 0x00006d80ff0777ac */ /* 0x000e620008000800 */
[----:B------:R-:W-:Y:S01]  /*0e80*/  VOTEU.ALL UP0, P1 ;  /* 0x0000000000ff7886 */ /* 0x000fe20000800000 */
[----:B------:R-:W2:Y:S09]  /*0e90*/  FENCE.VIEW.ASYNC.S ;  /* 0x00000000000073c6 */ /* 0x000eb20000000000 */
[----:B--2---:R2:W3:Y:S01]  /*0ea0*/  @!UP0 SYNCS.EXCH.64 URZ, [UR6+0xe0], UR4 ;  /* 0x0000e00406ff85b2 */ /* 0x0044e20008000100 */
[----:B-1----:R-:W-:-:S09]  /*0eb0*/  UISETP.EQ.U32.AND UP6, UPT, UR7, 0x1, UPT ;  /* 0x000000010700788c */ /* 0x002fd2000bfc2070 */
[----:B--2---:R-:W-:Y:S05]  /*0ec0*/  BRA.U !UP6, `(.L_x_15) ;  /* 0x000000010e087547 */ /* 0x004fea000b800000 */
[----:B---3--:R-:W-:Y:S01]  /*0ed0*/  UCGABAR_ARV ;  /* 0x00000000000079c7 */ /* 0x008fe20008000000 */
[----:B------:R-:W-:Y:S05]  /*0ee0*/  BRA `(.L_x_16) ;  /* 0x0000000000047947 */ /* 0x000fea0003800000 */
.L_x_15:
[----:B---3--:R-:W-:Y:S01]  /*0ef0*/  NOP ;  /* 0x0000000000007918 */ /* 0x008fe20000000000 */
.L_x_16:
[----:B------:R-:W1:Y:S01]  /*0f00*/  S2UR UR64, SR_CTAID.X ;  /* 0x00000000004079c3 */ /* 0x000e620000002500 */
[----:B------:R-:W-:-:S05]  /*0f10*/  CS2R.32 R142, SR_CgaSize ;  /* 0x00000000008e7805 */ /* 0x000fca0000008a00 */
[----:B------:R-:W-:-:S05]  /*0f20*/  IMAD R142, R142, -0xa0, RZ ;  /* 0xffffff608e8e7824 */ /* 0x000fca00078e02ff */
[----:B------:R-:W-:-:S14]  /*0f30*/  R2UR UR5, R142 ;  /* 0x000000008e0572ca */ /* 0x000fdc00000e0000 */
[----:B------:R-:W2:Y:S01]  /*0f40*/  LDCU UR5, c[0x0][UR5+0x2b0] ;  /* 0x00005600050577ac */ /* 0x000ea20008000800 */
[----:B------:R-:W-:-:S05]  /*0f50*/  CS2R.32 R142, SR_CgaSize ;  /* 0x00000000008e7805 */ /* 0x000fca0000008a00 */
[----:B------:R-:W-:-:S05]  /*0f60*/  IMAD R142, R142, -0xa0, RZ ;  /* 0xffffff608e8e7824 */ /* 0x000fca00078e02ff */
[----:B------:R-:W-:-:S14]  /*0f70*/  R2UR UR4, R142 ;  /* 0x000000008e0472ca */ /* 0x000fdc00000e0000 */
[----:B------:R-:W3:Y:S01]  /*0f80*/  LDCU UR4, c[0x0][UR4+0x2b4] ;  /* 0x00005680040477ac */ /* 0x000ee20008000800 */
[----:B------:R-:W4:Y:S01]  /*0f90*/  S2UR UR20, SR_CTAID.Y ;  /* 0x00000000001479c3 */ /* 0x000f220000002600 */
[----:B------:R-:W-:-:S05]  /*0fa0*/  CS2R.32 R142, SR_CgaSize ;  /* 0x00000000008e7805 */ /* 0x000fca0000008a00 */
[----:B------:R-:W-:-:S05]  /*0fb0*/  IMAD R142, R142, -0xa0, RZ ;  /* 0xffffff608e8e7824 */ /* 0x000fca00078e02ff */
[----:B------:R-:W-:-:S14]  /*0fc0*/  R2UR UR7, R142 ;  /* 0x000000008e0772ca */ /* 0x000fdc00000e0000 */
[----:B------:R-:W3:Y:S01]  /*0fd0*/  LDCU UR7, c[0x0][UR7+0x2a0] ;  /* 0x00005400070777ac */ /* 0x000ee20008000800 */
[----:B------:R-:W-:-:S05]  /*0fe0*/  CS2R.32 R142, SR_CgaSize ;  /* 0x00000000008e7805 */ /* 0x000fca0000008a00 */
[----:B------:R-:W-:-:S05]  /*0ff0*/  IMAD R142, R142, -0xa0, RZ ;  /* 0xffffff608e8e7824 */ /* 0x000fca00078e02ff */
[----:B------:R-:W-:-:S14]  /*1000*/  R2UR UR8, R142 ;  /* 0x000000008e0872ca */ /* 0x000fdc00000e0000 */
[----:B------:R-:W3:Y:S01]  /*1010*/  LDCU UR8, c[0x0][UR8+0x2a4] ;  /* 0x00005480080877ac */ /* 0x000ee20008000800 */
[----:B------:R-:W3:Y:S01]  /*1020*/  S2UR UR9, SR_CgaCtaId ;  /* 0x00000000000979c3 */ /* 0x000ee20000008800 */
[----:B------:R-:W-:Y:S01]  /*1030*/  UISETP.GT.U32.AND UP0, UPT, UR25, 0xffff, UPT ;  /* 0x0000ffff1900788c */ /* 0x000fe2000bf04070 */
[----:B------:R-:W3:Y:S01]  /*1040*/  LDCU UR22, c[0x0][0xf24] ;  /* 0x0001e480ff1677ac */ /* 0x000ee20008000800 */
[----:B------:R-:W3:Y:S01]  /*1050*/  LDCU UR45, c[0x0][0xf24] ;  /* 0x0001e480ff2d77ac */ /* 0x000ee20008000800 */
[----:B-1----:R-:W-:Y:S01]  /*1060*/  I2FP.F32.U32 R2, UR64 ;  /* 0x0000004000027c45 */ /* 0x002fe20008201000 */
[----:B------:R-:W1:Y:S04]  /*1070*/  LDCU UR27, c[0x0][0xf30] ;  /* 0x0001e600ff1b77ac */ /* 0x000e680008000800 */
[----:B--2---:R-:W-:Y:S01]  /*1080*/  FMUL R2, R2, UR5 ;  /* 0x0000000502027c20 */ /* 0x004fe20008400000 */
[----:B------:R-:W-:Y:S01]  /*1090*/  USEL UR38, UR25, 0xffff, !UP0 ;  /* 0x0000ffff19267887 */ /* 0x000fe2000c000000 */
[----:B----4-:R-:W-:Y:S01]  /*10a0*/  I2FP.F32.U32 R0, UR20 ;  /* 0x0000001400007c45 */ /* 0x010fe20008201000 */
[----:B------:R-:W-:-:S03]  /*10b0*/  UMOV UR28, UR64 ;  /* 0x00000040001c7c82 */ /* 0x000fc60008000000 */
[----:B------:R-:W2:Y:S01]  /*10c0*/  F2I.U32.TRUNC.NTZ R2, R2 ;  /* 0x0000000200027305 */ /* 0x000ea2000020f000 */
[----:B---3--:R-:W-:Y:S01]  /*10d0*/  FMUL R0, R0, UR4 ;  /* 0x0000000400007c20 */ /* 0x008fe20008400000 */
[----:B------:R-:W-:Y:S02]  /*10e0*/  USHF.L.U32 UR39, UR9, 0xb, URZ ;  /* 0x0000000b09277899 */ /* 0x000fe400080006ff */
[----:B------:R-:W-:-:S04]  /*10f0*/  USHF.L.U32 UR60, UR9, 0x4, URZ ;  /* 0x00000004093c7899 */ /* 0x000fc800080006ff */
[----:B------:R-:W3:Y:S01]  /*1100*/  F2I.U32.TRUNC.NTZ R0, R0 ;  /* 0x0000000000007305 */ /* 0x000ee2000020f000 */
[----:B------:R-:W-:Y:S02]  /*1110*/  USHF.L.U32 UR48, UR9, 0x7, URZ ;  /* 0x0000000709307899 */ /* 0x000fe400080006ff */
[----:B------:R-:W-:Y:S01]  /*1120*/  USHF.L.U32 UR24, UR9, 0x6, URZ ;  /* 0x0000000609187899 */ /* 0x000fe200080006ff */
[----:B--2---:R-:W-:Y:S02]  /*1130*/  R2UR UR4, R2 ;  /* 0x00000000020472ca */ /* 0x004fe400000e0000 */
[----:B------:R-:W-:Y:S02]  /*1140*/  PRMT R2, RZ, 0x7610, R2 ;  /* 0x00007610ff027816 */ /* 0x000fe40000000002 */
[----:B---3--:R-:W-:Y:S02]  /*1150*/  R2UR UR6, R0 ;  /* 0x00000000000672ca */ /* 0x008fe400000e0000 */
[----:B------:R-:W-:-:S07]  /*1160*/  PRMT R0, RZ, 0x7610, R0 ;  /* 0x00007610ff007816 */ /* 0x000fce0000000000 */
[----:B------:R-:W-:-:S04]  /*1170*/  UIADD3 UR5, UPT, UPT, -UR4, URZ, URZ ;  /* 0x000000ff04057290 */ /* 0x000fc8000fffe1ff */
[----:B------:R-:W-:Y:S02]  /*1180*/  UIMAD UR5, UR7, UR5, UR64 ;  /* 0x00000005070572a4 */ /* 0x000fe4000f8e0240 */
[----:B------:R-:W-:-:S04]  /*1190*/  UIADD3 UR4, UPT, UPT, -UR6, URZ, URZ ;  /* 0x000000ff06047290 */ /* 0x000fc8000fffe1ff */
[----:B------:R-:W-:Y:S01]  /*11a0*/  IMAD.U32 R142, RZ, RZ, UR5 ;  /* 0x00000005ff8e7e24 */ /* 0x000fe2000f8e00ff */
[----:B------:R-:W-:-:S06]  /*11b0*/  UIMAD UR4, UR8, UR4, UR20 ;  /* 0x00000004080472a4 */ /* 0x000fcc000f8e0214 */
[----:B------:R-:W-:Y:S01]  /*11c0*/  IMAD.U32 R141, RZ, RZ, UR4 ;  /* 0x00000004ff8d7e24 */ /* 0x000fe2000f8e00ff */
[----:B-1----:R-:W-:Y:S06]  /*11d0*/  BRA.U UP5, `(.L_x_17) ;  /* 0x00000001056c7547 */ /* 0x002fec000b800000 */
[----:B------:R-:W-:Y:S02]  /*11e0*/  R2UR UR4, R141 ;  /* 0x000000008d0472ca */ /* 0x000fe400000e0000 */
[----:B------:R-:W-:-:S11]  /*11f0*/  R2UR UR10, R142 ;  /* 0x000000008e0a72ca */ /* 0x000fd600000e0000 */
[----:B------:R-:W-:Y:S02]  /*1200*/  UISETP.NE.AND UP0, UPT, UR4, URZ, UPT ;  /* 0x000000ff0400728c */ /* 0x000fe4000bf05270 */
[----:B------:R-:W-:Y:S02]  /*1210*/  ULOP3.LUT UR4, UR10, 0x2, URZ, 0x3c, !UPT ;  /* 0x000000020a047892 */ /* 0x000fe4000f8e3cff */
[----:B------:R-:W-:Y:S02]  /*1220*/  UISETP.GT.U32.AND UP2, UPT, UR10, 0x1, UP0 ;  /* 0x000000010a00788c */ /* 0x000fe40008744070 */
[----:B------:R-:W-:Y:S02]  /*1230*/  ULOP3.LUT UR5, UR10, 0x4, URZ, 0x3c, !UPT ;  /* 0x000000040a057892 */ /* 0x000fe4000f8e3cff */
[----:B------:R-:W-:Y:S02]  /*1240*/  USEL UR8, URZ, 0x1, UP2 ;  /* 0x00000001ff087887 */ /* 0x000fe40009000000 */
[----:B------:R-:W-:-:S02]  /*1250*/  USEL UR7, URZ, 0x2, UP2 ;  /* 0x00000002ff077887 */ /* 0x000fc40009000000 */
[----:B------:R-:W-:Y:S02]  /*1260*/  UISETP.GT.U32.AND UP2, UPT, UR4, 0x1, UP0 ;  /* 0x000000010400788c */ /* 0x000fe40008744070 */
[----:B------:R-:W-:Y:S02]  /*1270*/  ULOP3.LUT UR4, UR10, 0x6, URZ, 0x3c, !UPT ;  /* 0x000000060a047892 */ /* 0x000fe4000f8e3cff */
[----:B------:R-:W-:Y:S02]  /*1280*/  USEL UR6, URZ, 0x4, UP2 ;  /* 0x00000004ff067887 */ /* 0x000fe40009000000 */
[----:B------:R-:W-:Y:S02]  /*1290*/  USEL UR9, URZ, 0x8, UP2 ;  /* 0x00000008ff097887 */ /* 0x000fe40009000000 */
[----:B------:R-:W-:Y:S02]  /*12a0*/  UISETP.GT.U32.AND UP2, UPT, UR5, 0x1, UP0 ;  /* 0x000000010500788c */ /* 0x000fe40008744070 */
[----:B------:R-:W-:-:S02]  /*12b0*/  UISETP.GT.U32.AND UP0, UPT, UR4, 0x1, UP0 ;  /* 0x000000010400788c */ /* 0x000fc40008704070 */
[----:B------:R-:W-:Y:S02]  /*12c0*/  USEL UR4, URZ, 0x10, UP2 ;  /* 0x00000010ff047887 */ /* 0x000fe40009000000 */
[----:B------:R-:W-:Y:S02]  /*12d0*/  UIADD3 UR5, UPT, UPT, UR6, UR7, UR8 ;  /* 0x0000000706057290 */ /* 0x000fe4000fffe008 */
[----:B------:R-:W-:Y:S02]  /*12e0*/  USEL UR7, URZ, 0x40, UP0 ;  /* 0x00000040ff077887 */ /* 0x000fe40008000000 */
[----:B------:R-:W-:Y:S02]  /*12f0*/  USEL UR8, URZ, 0x20, UP2 ;  /* 0x00000020ff087887 */ /* 0x000fe40009000000 */
[----:B------:R-:W-:Y:S02]  /*1300*/  UIADD3 UR5, UPT, UPT, UR4, UR5, UR9 ;  /* 0x0000000504057290 */ /* 0x000fe4000fffe009 */
[----:B------:R-:W-:-:S02]  /*1310*/  ULOP3.LUT UR4, UR10, 0xfffffffe, URZ, 0xc0, !UPT ;  /* 0xfffffffe0a047892 */ /* 0x000fc4000f8ec0ff */
[----:B------:R-:W-:Y:S02]  /*1320*/  USEL UR6, URZ, 0x80, UP0 ;  /* 0x00000080ff067887 */ /* 0x000fe40008000000 */
[----:B------:R-:W-:-:S03]  /*1330*/  UIADD3 UR5, UPT, UPT, UR7, UR5, UR8 ;  /* 0x0000000507057290 */ /* 0x000fc6000fffe008 */
[----:B------:R-:W-:Y:S01]  /*1340*/  UMOV UR7, 0x3 ;  /* 0x0000000300077882 */ /* 0x000fe20000000000 */
[----:B------:R-:W-:Y:S02]  /*1350*/  UIADD3 UR5, UPT, UPT, UR5, UR6, URZ ;  /* 0x0000000605057290 */ /* 0x000fe4000fffe0ff */
[----:B------:R-:W-:-:S04]  /*1360*/  USHF.L.U32 UR4, UR7, UR4, URZ ;  /* 0x0000000407047299 */ /* 0x000fc800080006ff */
[----:B------:R-:W-:Y:S02]  /*1370*/  IMAD.U32 R2, RZ, RZ, UR5 ;  /* 0x00000005ff027e24 */ /* 0x000fe4000f8e00ff */
[----:B------:R-:W-:-:S07]  /*1380*/  IMAD.U32 R0, RZ, RZ, UR4 ;  /* 0x00000004ff007e24 */ /* 0x000fce000f8e00ff */
.L_x_17:
[----:B------:R-:W1:Y:S01]  /*1390*/  S2UR UR44, SR_CTAID.Z ;  /* 0x00000000002c79c3 */ /* 0x000e620000002700 */
[----:B------:R-:W-:Y:S01]  /*13a0*/  UISETP.GE.AND UP0, UPT, UR22, 0x1, UPT ;  /* 0x000000011600788c */ /* 0x000fe2000bf06270 */
[----:B------:R-:W-:-:S08]  /*13b0*/  UMOV UR29, 0x55 ;  /* 0x00000055001d7882 */ /* 0x000fd00000000000 */
[----:B------:R-:W-:Y:S05]  /*13c0*/  BRA.U !UP0, `(.L_x_18) ;  /* 0x0000000108d47547 */ /* 0x000fea000b800000 */
[----:B------:R-:W2:Y:S01]  /*13d0*/  LDCU.128 UR16, c[0x0][0xf10] ;  /* 0x0001e200ff1077ac */ /* 0x000ea20008000c00 */
[----:B------:R-:W3:Y:S01]  /*13e0*/  LDCU UR6, c[0x0][0x370] ;  /* 0x00006e00ff0677ac */ /* 0x000ee20008000800 */
[----:B------:R-:W4:Y:S01]  /*13f0*/  LDCU UR7, c[0x0][0x374] ;  /* 0x00006e80ff0777ac */ /* 0x000f220008000800 */
[----:B------:R-:W1:Y:S01]  /*1400*/  LDCU UR23, c[0x0][0xf0c] ;  /* 0x0001e180ff1777ac */ /* 0x000e620008000800 */
[----:B------:R-:W1:Y:S01]  /*1410*/  LDCU UR26, c[0x0][0xf20] ;  /* 0x0001e400ff1a77ac */ /* 0x000e620008000800 */
[----:B------:R-:W1:Y:S01]  /*1420*/  LDCU.64 UR8, c[0x0][0xf28] ;  /* 0x0001e500ff0877ac */ /* 0x000e620008000a00 */
[----:B--2---:R-:W-:Y:S02]  /*1430*/  UISETP.NE.AND UP3, UPT, UR18, 0x1, UPT ;  /* 0x000000011200788c */ /* 0x004fe4000bf65270 */
[----:B----4-:R-:W-:Y:S02]  /*1440*/  UIMAD.WIDE.U32 UR10, UR7, UR19, URZ ;  /* 0x00000013070a72a5 */ /* 0x010fe4000f8e00ff */
[----:B---3--:R-:W-:-:S02]  /*1450*/  UIMAD.WIDE.U32 UR12, UR6, UR16, URZ ;  /* 0x00000010060c72a5 */ /* 0x008fc4000f8e00ff */
[----:B-1----:R-:W-:Y:S02]  /*1460*/  UISETP.NE.AND UP0, UPT, UR23, 0x1, UPT ;  /* 0x000000011700788c */ /* 0x002fe4000bf05270 */
[----:B------:R-:W-:Y:S01]  /*1470*/  UIMAD.WIDE.U32 UR4, UR28, UR16, URZ ;  /* 0x000000101c0472a5 */ /* 0x000fe2000f8e00ff */
[----:B------:R-:W-:Y:S02]  /*1480*/  UMOV UR10, UR11 ;  /* 0x0000000b000a7c82 */ /* 0x000fe40008000000 */
[----:B------:R-:W-:Y:S01]  /*1490*/  UMOV UR12, UR13 ;  /* 0x0000000d000c7c82 */ /* 0x000fe20008000000 */
[----:B------:R-:W-:Y:S02]  /*14a0*/  @UP3 USHF.R.U32.HI UR7, URZ, UR26, UR10 ;  /* 0x0000001aff073299 */ /* 0x000fe4000801160a */
[----:B------:R-:W-:Y:S01]  /*14b0*/  UISETP.NE.AND UP2, UPT, UR22, 0x1, UPT ;  /* 0x000000011600788c */ /* 0x000fe2000bf45270 */
[----:B------:R-:W-:Y:S02]  /*14c0*/  UMOV UR4, UR5 ;  /* 0x0000000500047c82 */ /* 0x000fe40008000000 */
[----:B------:R-:W-:-:S02]  /*14d0*/  @UP0 USHF.R.U32.HI UR6, URZ, UR17, UR12 ;  /* 0x00000011ff060299 */ /* 0x000fc4000801160c */
[----:B------:R-:W-:Y:S02]  /*14e0*/  USHF.R.U32.HI UR4, URZ, UR17, UR4 ;  /* 0x00000011ff047299 */ /* 0x000fe40008011604 */
[----:B------:R-:W-:Y:S02]  /*14f0*/  UIMAD.WIDE.U32 UR12, UR20, UR19, URZ ;  /* 0x00000013140c72a5 */ /* 0x000fe4000f8e00ff */
[----:B------:R-:W-:Y:S02]  /*1500*/  UIMAD.WIDE.U32 UR10, UR7, UR8, URZ ;  /* 0x00000008070a72a5 */ /* 0x000fe4000f8e00ff */
[----:B------:R-:W-:Y:S02]  /*1510*/  UIMAD.WIDE.U32 UR14, UR6, UR8, URZ ;  /* 0x00000008060e72a5 */ /* 0x000fe4000f8e00ff */
[----:B------:R-:W-:-:S03]  /*1520*/  USEL UR5, UR28, UR4, !UP0 ;  /* 0x000000041c057287 */ /* 0x000fc6000c000000 */
[----:B------:R-:W-:Y:S01]  /*1530*/  UMOV UR4, UR13 ;  /* 0x0000000d00047c82 */ /* 0x000fe20008000000 */
[----:B------:R-:W-:Y:S01]  /*1540*/  UMOV UR10, UR11 ;  /* 0x0000000b000a7c82 */ /* 0x000fe20008000000 */
[----:B------:R-:W-:Y:S02]  /*1550*/  USHF.R.U32.HI UR4, URZ, UR26, UR4 ;  /* 0x0000001aff047299 */ /* 0x000fe40008011604 */
[----:B------:R-:W-:Y:S01]  /*1560*/  @UP2 USHF.R.U32.HI UR7, URZ, UR9, UR10 ;  /* 0x00000009ff072299 */ /* 0x000fe2000801160a */
[----:B------:R-:W-:Y:S01]  /*1570*/  UMOV UR14, UR15 ;  /* 0x0000000f000e7c82 */ /* 0x000fe20008000000 */
[----:B------:R-:W-:Y:S02]  /*1580*/  USEL UR4, UR20, UR4, !UP3 ;  /* 0x0000000414047287 */ /* 0x000fe4000d800000 */
[----:B------:R-:W-:Y:S02]  /*1590*/  @UP2 USHF.R.U32.HI UR6, URZ, UR9, UR14 ;  /* 0x00000009ff062299 */ /* 0x000fe4000801160e */
[----:B------:R-:W-:-:S02]  /*15a0*/  UIMAD UR7, UR7, UR22, URZ ;  /* 0x00000016070772a4 */ /* 0x000fc4000f8e02ff */
[----:B------:R-:W-:Y:S02]  /*15b0*/  UIMAD UR12, UR6, UR22, URZ ;  /* 0x00000016060c72a4 */ /* 0x000fe4000f8e02ff */
[----:B------:R-:W-:Y:S02]  /*15c0*/  UISETP.GE.AND UP0, UPT, UR4, UR7, UPT ;  /* 0x000000070400728c */ /* 0x000fe4000bf06270 */
[----:B------:R-:W-:Y:S02]  /*15d0*/  UIMAD.WIDE.U32 UR10, UR4, UR8, URZ ;  /* 0x00000008040a72a5 */ /* 0x000fe4000f8e00ff */
[----:B------:R-:W-:Y:S02]  /*15e0*/  UISETP.GE.OR UP0, UPT, UR5, UR12, UP0 ;  /* 0x0000000c0500728c */ /* 0x000fe40008706670 */
[----:B------:R-:W-:Y:S02]  /*15f0*/  UIMAD.WIDE.U32 UR12, UR5, UR8, URZ ;  /* 0x00000008050c72a5 */ /* 0x000fe4000f8e00ff */
[----:B------:R-:W-:Y:S01]  /*1600*/  UIADD3 UR10, UPT, UPT, -UR4, URZ, URZ ;  /* 0x000000ff040a7290 */ /* 0x000fe2000fffe1ff */
[----:B------:R-:W-:Y:S01]  /*1610*/  UMOV UR8, UR11 ;  /* 0x0000000b00087c82 */ /* 0x000fe20008000000 */
[----:B------:R-:W-:-:S02]  /*1620*/  UIADD3 UR11, UPT, UPT, -UR5, URZ, URZ ;  /* 0x000000ff050b7290 */ /* 0x000fc4000fffe1ff */
[----:B------:R-:W-:-:S03]  /*1630*/  USHF.R.U32.HI UR8, URZ, UR9, UR8 ;  /* 0x00000009ff087299 */ /* 0x000fc60008011608 */
[----:B------:R-:W-:Y:S01]  /*1640*/  @!UP0 UMOV UR7, UR13 ;  /* 0x0000000d00078c82 */ /* 0x000fe20008000000 */
[----:B------:R-:W-:Y:S02]  /*1650*/  UIMAD UR20, UR18, UR10, UR20 ;  /* 0x0000000a121472a4 */ /* 0x000fe4000f8e0214 */
[----:B------:R-:W-:Y:S02]  /*1660*/  USEL UR8, UR4, UR8, !UP2 ;  /* 0x0000000804087287 */ /* 0x000fe4000d000000 */
[----:B------:R-:W-:Y:S02]  /*1670*/  @!UP0 USHF.R.U32.HI UR7, URZ, UR9, UR7 ;  /* 0x00000009ff078299 */ /* 0x000fe40008011607 */
[----:B------:R-:W-:Y:S02]  /*1680*/  UIADD3 UR9, UPT, UPT, -UR8, URZ, URZ ;  /* 0x000000ff08097290 */ /* 0x000fe4000fffe1ff */
[----:B------:R-:W-:Y:S02]  /*1690*/  @!UP0 USEL UR7, UR5, UR7, !UP2 ;  /* 0x0000000705078287 */ /* 0x000fe4000d000000 */
[----:B------:R-:W-:-:S02]  /*16a0*/  UIMAD UR9, UR22, UR9, UR4 ;  /* 0x00000009160972a4 */ /* 0x000fc4000f8e0204 */
[----:B------:R-:W-:Y:S02]  /*16b0*/  @!UP0 UIADD3 UR8, UPT, UPT, UR8, -UR7, URZ ;  /* 0x8000000708088290 */ /* 0x000fe4000fffe0ff */
[----:B------:R-:W-:Y:S02]  /*16c0*/  @!UP0 UIMAD UR6, UR9, UR6, UR7 ;  /* 0x00000006090682a4 */ /* 0x000fe4000f8e0207 */
[----:B------:R-:W-:Y:S02]  /*16d0*/  @!UP0 UIMAD UR4, UR8, UR22, UR5 ;  /* 0x00000016080482a4 */ /* 0x000fe4000f8e0205 */
[----:B------:R-:W-:Y:S02]  /*16e0*/  UIMAD UR28, UR23, UR11, UR28 ;  /* 0x0000000b171c72a4 */ /* 0x000fe4000f8e021c */
[----:B------:R-:W-:Y:S01]  /*16f0*/  UIMAD UR20, UR4, UR18, UR20 ;  /* 0x00000012041472a4 */ /* 0x000fe2000f8e0214 */
[----:B------:R-:W-:Y:S02]  /*1700*/  @!UP0 UMOV UR5, UR6 ;  /* 0x0000000600058c82 */ /* 0x000fe40008000000 */
[----:B------:R-:W-:-:S12]  /*1710*/  UIMAD UR28, UR5, UR23, UR28 ;  /* 0x00000017051c72a4 */ /* 0x000fd8000f8e021c */
.L_x_18:
[----:B------:R-:W-:Y:S02]  /*1720*/  UISETP.NE.AND UP2, UPT, UR27, 0x1, UPT ;  /* 0x000000011b00788c */ /* 0x000fe4000bf45270 */
[----:B------:R-:W-:Y:S02]  /*1730*/  USHF.L.U32 UR4, UR64, 0x7, URZ ;  /* 0x0000000740047899 */ /* 0x000fe400080006ff */
[----:B------:R-:W-:Y:S02]  /*1740*/  ULOP3.LUT UR38, UR38, 0xffff, URZ, 0xc0, !UPT ;  /* 0x0000ffff26267892 */ /* 0x000fe4000f8ec0ff */
[----:B------:R-:W-:Y:S02]  /*1750*/  UISETP.NE.AND UP0, UPT, UR21, 0x2, UPT ;  /* 0x000000021500788c */ /* 0x000fe4000bf05270 */
[----:B------:R-:W-:Y:S02]  /*1760*/  ULOP3.LUT UR39, UR39, 0x3000, URZ, 0xc0, !UPT ;  /* 0x0000300027277892 */ /* 0x000fe4000f8ec0ff */
[----:B------:R-:W-:-:S02]  /*1770*/  ULOP3.LUT UR60, UR60, 0x60, URZ, 0xc0, !UPT ;  /* 0x000000603c3c7892 */ /* 0x000fc4000f8ec0ff */
[----:B------:R-:W-:Y:S02]  /*1780*/  ULOP3.LUT UR48, UR48, 0x380, URZ, 0xc0, !UPT ;  /* 0x0000038030307892 */ /* 0x000fe4000f8ec0ff */
[----:B------:R-:W-:Y:S02]  /*1790*/  ULOP3.LUT UR18, UR24, 0xc0, URZ, 0xc0, !UPT ;  /* 0x000000c018127892 */ /* 0x000fe4000f8ec0ff */
[----:B------:R-:W-:Y:S02]  /*17a0*/  ULOP3.LUT UR62, UR4, 0x80, URZ, 0xc0, !UPT ;  /* 0x00000080043e7892 */ /* 0x000fe4000f8ec0ff */
[----:B------:R-:W-:Y:S01]  /*17b0*/  USHF.L.U32 UR38, UR29, UR38, URZ ;  /* 0x000000261d267299 */ /* 0x000fe200080006ff */
[----:B------:R-:W-:Y:S11]  /*17c0*/  BRA.U UP2, `(.L_x_19) ;  /* 0x0000000102407547 */ /* 0x000ff6000b800000 */
[----:B------:R-:W2:Y:S01]  /*17d0*/  LDCU.128 UR8, c[0x0][0xf10] ;  /* 0x0001e200ff0877ac */ /* 0x000ea20008000c00 */
[----:B------:R-:W3:Y:S01]  /*17e0*/  LDCU UR12, c[0x0][0xf0c] ;  /* 0x0001e180ff0c77ac */ /* 0x000ee20008000800 */
[----:B------:R-:W4:Y:S01]  /*17f0*/  LDCU UR13, c[0x0][0xf20] ;  /* 0x0001e400ff0d77ac */ /* 0x000f220008000800 */
[----:B--2---:R-:W-:Y:S02]  /*1800*/  UIMAD.WIDE.U32 UR4, UR28, UR8, URZ ;  /* 0x000000081c0472a5 */ /* 0x004fe4000f8e00ff */
[----:B------:R-:W-:Y:S02]  /*1810*/  UIMAD.WIDE.U32 UR6, UR20, UR11, URZ ;  /* 0x0000000b140672a5 */ /* 0x000fe4000f8e00ff */
[----:B---3--:R-:W-:Y:S02]  /*1820*/  UISETP.NE.AND UP2, UPT, UR12, 0x1, UPT ;  /* 0x000000010c00788c */ /* 0x008fe4000bf45270 */
[----:B------:R-:W-:-:S03]  /*1830*/  USHF.R.U32.HI UR5, URZ, UR9, UR5 ;  /* 0x00000009ff057299 */ /* 0x000fc60008011605 */
[----:B------:R-:W-:Y:S01]  /*1840*/  UMOV UR4, UR7 ;  /* 0x0000000700047c82 */ /* 0x000fe20008000000 */
[----:B------:R-:W-:Y:S02]  /*1850*/  USEL UR5, UR28, UR5, !UP2 ;  /* 0x000000051c057287 */ /* 0x000fe4000d000000 */
[----:B------:R-:W-:Y:S02]  /*1860*/  UISETP.NE.AND UP2, UPT, UR10, 0x1, UPT ;  /* 0x000000010a00788c */ /* 0x000fe4000bf45270 */
[----:B----4-:R-:W-:-:S04]  /*1870*/  USHF.R.U32.HI UR4, URZ, UR13, UR4 ;  /* 0x0000000dff047299 */ /* 0x010fc80008011604 */
[----:B------:R-:W-:-:S04]  /*1880*/  USEL UR4, UR20, UR4, !UP2 ;  /* 0x0000000414047287 */ /* 0x000fc8000d000000 */
[----:B------:R-:W-:Y:S02]  /*1890*/  UIADD3 UR6, UPT, UPT, UR5, -UR4, URZ ;  /* 0x8000000405067290 */ /* 0x000fe4000fffe0ff */
[----:B------:R-:W-:Y:S02]  /*18a0*/  UIADD3 UR4, UPT, UPT, -UR5, UR4, URZ ;  /* 0x0000000405047290 */ /* 0x000fe4000fffe1ff */
[----:B------:R-:W-:Y:S02]  /*18b0*/  UIMAD UR20, UR6, UR10, UR20 ;  /* 0x0000000a061472a4 */ /* 0x000fe4000f8e0214 */
[----:B------:R-:W-:-:S12]  /*18c0*/  UIMAD UR28, UR4, UR12, UR28 ;  /* 0x0000000c041c72a4 */ /* 0x000fd8000f8e021c */
.L_x_19:
[----:B------:R-:W-:Y:S05]  /*18d0*/  BRA.U !UP6, `(.L_x_20) ;  /* 0x000000010e0c7547 */ /* 0x000fea000b800000 */
[----:B------:R-:W-:Y:S01]  /*18e0*/  UCGABAR_WAIT ;  /* 0x0000000000007dc7 */ /* 0x000fe20008000000 */
[----:B------:R-:W-:Y:S01]  /*18f0*/  CCTL.IVALL ;  /* 0x00000000ff00798f */ /* 0x000fe20002000000 */
[----:B------:R-:W-:Y:S05]  /*1900*/  BRA `(.L_x_21) ;  /* 0x0000000000047947 */ /* 0x000fea0003800000 */
.L_x_20:
[----:B------:R-:W-:Y:S06]  /*1910*/  BAR.SYNC.DEFER_BLOCKING 0x0 ;  /* 0x0000000000007b1d */ /* 0x000fec0000010000 */
.L_x_21:
[----:B------:R-:W-:Y:S05]  /*1920*/  BRA.U UP0, `(.L_x_22) ;  /* 0x0000001500987547 */ /* 0x000fea000b800000 */
[----:B------:R-:W2:Y:S01]  /*1930*/  LDCU UR6, c[0x0][0x38c] ;  /* 0x00007180ff0677ac */ /* 0x000ea20008000800 */
[----:B------:R-:W3:Y:S01]  /*1940*/  S2UR UR8, SR_CgaCtaId ;  /* 0x00000000000879c3 */ /* 0x000ee20000008800 */
[----:B------:R-:W-:Y:S01]  /*1950*/  PLOP3.LUT P2, PT, PT, PT, UP4, 0x80, 0x8 ;  /* 0x000000000008781c */ /* 0x000fe20003f4f048 */
[----:B------:R-:W-:Y:S01]  /*1960*/  IMAD.MOV.U32 R12, RZ, RZ, 0x1 ;  /* 0x00000001ff0c7424 */ /* 0x000fe200078e00ff */
[----:B------:R-:W-:Y:S01]  /*1970*/  UMOV UR7, 0x400 ;  /* 0x0000040000077882 */ /* 0x000fe20000000000 */
[----:B------:R-:W-:Y:S01]  /*1980*/  UISETP.NE.AND UP1, UPT, UR21, URZ, UPT ;  /* 0x000000ff1500728c */ /* 0x000fe2000bf25270 */
[----:B------:R-:W-:Y:S02]  /*1990*/  ISETP.NE.AND P3, PT, R3, RZ, P4 ;  /* 0x000000ff0300720c */ /* 0x000fe40002765270 */
[----:B------:R-:W-:Y:S02]  /*19a0*/  CS2R R10, SRZ ;  /* 0x00000000000a7805 */ /* 0x000fe4000001ff00 */
[----:B------:R-:W-:Y:S01]  /*19b0*/  PLOP3.LUT P2, PT, P2, PT, PT, 0x8, 0x80 ;  /* 0x000000000080781c */ /* 0x000fe2000174e170 */
[----:B------:R-:W-:Y:S01]  /*19c0*/  IMAD.MOV.U32 R9, RZ, RZ, RZ ;  /* 0x000000ffff097224 */ /* 0x000fe200078e00ff */
[----:B------:R-:W4:Y:S01]  /*19d0*/  LDCU UR55, c[0x0][0x370] ;  /* 0x00006e00ff3777ac */ /* 0x000f220008000800 */
[----:B------:R-:W-:Y:S01]  /*19e0*/  IMAD.MOV.U32 R8, RZ, RZ, 0x1 ;  /* 0x00000001ff087424 */ /* 0x000fe200078e00ff */
[----:B------:R-:W1:Y:S01]  /*19f0*/  LDCU.64 UR30, c[0x0][0x348] ;  /* 0x00006900ff1e77ac */ /* 0x000e620008000a00 */
[----:B--2---:R-:W-:-:S02]  /*1a00*/  UIADD3 UR5, UPT, UPT, UR6, 0x7f, URZ ;  /* 0x0000007f06057890 */ /* 0x004fc4000fffe0ff */
[----:B------:R-:W-:Y:S02]  /*1a10*/  USHF.R.U32.HI UR61, URZ, 0x9, UR48 ;  /* 0x00000009ff3d7899 */ /* 0x000fe40008011630 */
[----:B------:R-:W-:Y:S02]  /*1a20*/  USHF.R.S32.HI UR4, URZ, 0x1f, UR5 ;  /* 0x0000001fff047899 */ /* 0x000fe40008011405 */
[----:B------:R-:W-:Y:S02]  /*1a30*/  UIADD3 UR60, UPT, UPT, UR62, UR60, URZ ;  /* 0x0000003c3e3c7290 */ /* 0x000fe4000fffe0ff */
[----:B------:R-:W-:Y:S02]  /*1a40*/  ULEA.HI UR4, UR4, UR5, URZ, 0x7 ;  /* 0x0000000504047291 */ /* 0x000fe4000f8f38ff */
[----:B---3--:R-:W-:Y:S02]  /*1a50*/  ULEA UR7, UR8, UR7, 0x18 ;  /* 0x0000000708077291 */ /* 0x008fe4000f8ec0ff */
[----:B------:R-:W-:-:S02]  /*1a60*/  USHF.R.S32.HI UR57, URZ, 0x7, UR4 ;  /* 0x00000007ff397899 */ /* 0x000fc40008011404 */
[----:B------:R-:W-:Y:S02]  /*1a70*/  UIADD3 UR4, UPT, UPT, UR6, -0x1, URZ ;  /* 0xffffffff06047890 */ /* 0x000fe4000fffe0ff */
[----:B------:R-:W-:Y:S02]  /*1a80*/  UISETP.LT.U32.AND UP0, UPT, UR57, 0x4, UPT ;  /* 0x000000043900788c */ /* 0x000fe4000bf01070 */
[----:B------:R-:W-:Y:S02]  /*1a90*/  UISETP.GE.U32.AND UP2, UPT, UR4, -0xff, UPT ;  /* 0xffffff010400788c */ /* 0x000fe4000bf46070 */
[----:B------:R-:W-:Y:S02]  /*1aa0*/  USEL UR56, UR57, 0x4, UP0 ;  /* 0x0000000439387887 */ /* 0x000fe40008000000 */
[----:B------:R-:W-:Y:S02]  /*1ab0*/  UIADD3 UR63, UPT, UPT, UR6, 0xfe, URZ ;  /* 0x000000fe063f7890 */ /* 0x000fe4000fffe0ff */
[----:B------:R-:W-:Y:S01]  /*1ac0*/  UIADD3 UR4, UPT, UPT, UR56, -0x1, URZ ;  /* 0xffffffff38047890 */ /* 0x000fe2000fffe0ff */
[----:B------:R-:W2:Y:S04]  /*1ad0*/  LDCU UR54, c[0x0][0x374] ;  /* 0x00006e80ff3677ac */ /* 0x000ea80008000800 */
[----:B------:R-:W-:-:S02]  /*1ae0*/  @UP2 UIADD3 UR4, UPT, UPT, UR56, URZ, URZ ;  /* 0x000000ff38042290 */ /* 0x000fc4000fffe0ff */
[----:B------:R-:W-:Y:S02]  /*1af0*/  USEL UR37, UR52, 0x2, UP1 ;  /* 0x0000000234257887 */ /* 0x000fe40008800000 */
[----:B------:R-:W-:Y:S02]  /*1b00*/  UIADD3 UR50, UPT, UPT, UR7, 0x31000, UR48 ;  /* 0x0003100007327890 */ /* 0x000fe4000fffe030 */
[----:B------:R-:W-:Y:S02]  /*1b10*/  UIADD3 UR59, UPT, UPT, UR57, -UR56, URZ ;  /* 0x80000038393b7290 */ /* 0x000fe4000fffe0ff */
[----:B------:R-:W-:Y:S02]  /*1b20*/  UIADD3 UR49, UPT, UPT, UR4, 0x1, URZ ;  /* 0x0000000104317890 */ /* 0x000fe4000fffe0ff */
[----:B------:R-:W-:Y:S01]  /*1b30*/  UIADD3 UR58, UPT, UPT, -UR4, URZ, URZ ;  /* 0x000000ff043a7290 */ /* 0x000fe2000fffe1ff */
[----:B-1--4-:R-:W-:-:S11]  /*1b40*/  UMOV UR14, URZ ;  /* 0x000000ff000e7c82 */ /* 0x012fd60008000000 */
.L_x_46:
[----:B-1----:R-:W1:Y:S02]  /*1b50*/  S2UR UR4, SR_CgaCtaId ;  /* 0x00000000000479c3 */ /* 0x002e640000008800 */
[----:B-1----:R-:W-:-:S09]  /*1b60*/  UISETP.NE.AND UP0, UPT, UR4, URZ, UPT ;  /* 0x000000ff0400728c */ /* 0x002fd2000bf05270 */
[----:B---3--:R-:W-:Y:S05]  /*1b70*/  BRA.U UP0, `(.L_x_23) ;  /* 0x0000000100287547 */ /* 0x008fea000b800000 */
[----:B------:R-:W-:Y:S02]  /*1b80*/  LEA R0, R9, UR7, 0x3 ;  /* 0x0000000709007c11 */ /* 0x000fe4000f8e18ff */
[----:B------:R-:W-:-:S04]  /*1b90*/  SHF.L.U32 R3, R8, 0x1f, RZ ;  /* 0x0000001f08037819 */ /* 0x000fc800000006ff */
[----:B------:R-:W1:Y:S02]  /*1ba0*/  SYNCS.PHASECHK.TRANS64.TRYWAIT P0, [R0+URZ+0xd0], R3 ;  /* 0x0000d003000075a7 */ /* 0x000e6400080011ff */
[----:B-1----:R-:W-:Y:S05]  /*1bb0*/  @!P0 BRA `(.L_x_24) ;  /* 0x000000a800ac8947 */ /* 0x002fea0003800000 */
.L_x_151:
[----:B------:R3:W-:Y:S01]  /*1bc0*/  SYNCS.ARRIVE.TRANS64.A1T0 RZ, [R0+URZ+0xc0], RZ ;  /* 0x0000c0ff00ff79a7 */ /* 0x0007e200081000ff */
[----:B------:R-:W-:-:S05]  /*1bd0*/  VIADD R9, R9, 0x1 ;  /* 0x0000000109097836 */ /* 0x000fca0000000000 */
[----:B------:R-:W-:-:S04]  /*1be0*/  ISETP.NE.AND P0, PT, R9, 0x2, PT ;  /* 0x000000020900780c */ /* 0x000fc80003f05270 */
[----:B-1----:R-:W-:Y:S02]  /*1bf0*/  SEL R3, RZ, 0x1, P0 ;  /* 0x00000001ff037807 */ /* 0x002fe40000000000 */
[----:B------:R-:W-:Y:S02]  /*1c00*/  SEL R9, R9, RZ, P0 ;  /* 0x000000ff09097207 */ /* 0x000fe40000000000 */
[----:B------:R-:W-:Y:S02]  /*1c10*/  LOP3.LUT R8, R8, R3, RZ, 0x3c, !PT ;  /* 0x0000000308087212 */ /* 0x000fe400078e3cff */
.L_x_23:
[----:B------:R-:W-:Y:S01]  /*1c20*/  ULEA UR4, UR14, UR7, 0x3 ;  /* 0x000000070e047291 */ /* 0x000fe2000f8e18ff */
[----:B---3--:R-:W-:Y:S01]  /*1c30*/  SHF.L.U32 R0, R12, 0x1f, RZ ;  /* 0x0000001f0c007819 */ /* 0x008fe200000006ff */
[----:B------:R-:W-:Y:S02]  /*1c40*/  UISETP.GE.U32.AND UP0, UPT, UR63, 0xff, UPT ;  /* 0x000000ff3f00788c */ /* 0x000fe4000bf06070 */
[----:B------:R-:W-:Y:S02]  /*1c50*/  ULEA UR35, UR20, UR60, 0x8 ;  /* 0x0000003c14237291 */ /* 0x000fe4000f8e40ff */
[----:B------:R-:W-:Y:S01]  /*1c60*/  ULEA UR19, UR20, UR61, 0x1 ;  /* 0x0000003d14137291 */ /* 0x000fe2000f8e08ff */
[----:B------:R-:W-:Y:S02]  /*1c70*/  UMOV UR12, URZ ;  /* 0x000000ff000c7c82 */ /* 0x000fe40008000000 */
[----:B------:R1:W3:Y:S01]  /*1c80*/  SYNCS.PHASECHK.TRANS64.TRYWAIT P1, [UR4+0x20], R0 ;  /* 0x00002000ff0075a7 */ /* 0x0002e20008021104 */
[----:B------:R-:W-:-:S04]  /*1c90*/  ULEA.HI UR4, UR28, UR28, URZ, 0x1 ;  /* 0x0000001c1c047291 */ /* 0x000fc8000f8f08ff */
[----:B------:R-:W-:Y:S02]  /*1ca0*/  USHF.L.U32 UR43, UR4, 0x7, URZ ;  /* 0x00000007042b7899 */ /* 0x000fe400080006ff */
[----:B------:R-:W-:Y:S02]  /*1cb0*/  ULOP3.LUT UR27, UR4, 0xfffffffe, URZ, 0xc0, !UPT ;  /* 0xfffffffe041b7892 */ /* 0x000fe4000f8ec0ff */
[----:B------:R-:W-:Y:S02]  /*1cc0*/  ULOP3.LUT UR43, UR62, 0xffffff00, UR43, 0xf8, !UPT ;  /* 0xffffff003e2b7892 */ /* 0x000fe4000f8ef82b */
[----:B------:R-:W-:Y:S01]  /*1cd0*/  ULOP3.LUT UR27, UR27, 0x1, UR64, 0xf8, !UPT ;  /* 0x000000011b1b7892 */ /* 0x000fe2000f8ef840 */
[----:B------:R-:W-:Y:S11]  /*1ce0*/  BRA.U !UP0, `(.L_x_25) ;  /* 0x0000000508247547 */ /* 0x000ff6000b800000 */
[----:B------:R-:W-:Y:S01]  /*1cf0*/  UMOV UR15, UR58 ;  /* 0x0000003a000f7c82 */ /* 0x000fe20008000000 */
[----:B------:R-:W-:Y:S01]  /*1d00*/  UMOV UR4, UR14 ;  /* 0x0000000e00047c82 */ /* 0x000fe20008000000 */
[----:B------:R-:W-:Y:S01]  /*1d10*/  UMOV UR28, 0xffffffff ;  /* 0xffffffff001c7882 */ /* 0x000fe20000000000 */
[----:B------:R-:W-:-:S05]  /*1d20*/  UMOV UR42, URZ ;  /* 0x000000ff002a7c82 */ /* 0x000fca0008000000 */
.L_x_33:
[----:B------:R-:W-:Y:S01]  /*1d30*/  ULEA UR5, UR4, UR7, 0x3 ;  /* 0x0000000704057291 */ /* 0x000fe2000f8e18ff */
[----:B---3--:R-:W-:Y:S01]  /*1d40*/  @P4 MOV R2, 0x10c00 ;  /* 0x00010c0000024802 */ /* 0x008fe20000000f00 */
[----:B--23--:R-:W-:Y:S10]  /*1d50*/  @P1 BRA `(.L_x_26) ;  /* 0x00000000000c1947 */ /* 0x00cff40003800000 */
[----:B------:R-:W-:-:S04]  /*1d60*/  SHF.L.U32 R3, R12, 0x1f, RZ ;  /* 0x0000001f0c037819 */ /* 0x000fc800000006ff */
[----:B------:R-:W3:Y:S02]  /*1d70*/  SYNCS.PHASECHK.TRANS64.TRYWAIT P0, [UR5+0x20], R3 ;  /* 0x00002003ff0075a7 */ /* 0x000ee40008001105 */
[----:B---3--:R-:W-:Y:S05]  /*1d80*/  @!P0 BRA `(.L_x_27) ;  /* 0x000000a8004c8947 */ /* 0x008fea0003800000 */
.L_x_26:
[----:B------:R3:W-:Y:S01]  /*1d90*/  @P4 SYNCS.ARRIVE.TRANS64 RZ, [UR5], R2 ;  /* 0x00000002ffff49a7 */ /* 0x0007e20008000005 */
[----:B------:R-:W-:Y:S02]  /*1da0*/  ULOP3.LUT UR6, UR37, 0x2, URZ, 0xfc, !UPT ;  /* 0x0000000225067892 */ /* 0x000fe4000f8efcff */
[----:B------:R-:W-:Y:S02]  /*1db0*/  UIADD3 UR15, UPT, UPT, UR15, 0x1, URZ ;  /* 0x000000010f0f7890 */ /* 0x000fe4000fffe0ff */
[----:B------:R-:W-:Y:S02]  /*1dc0*/  UISETP.NE.AND UP0, UPT, UR6, 0x2, UPT ;  /* 0x000000020600788c */ /* 0x000fe4000bf05270 */
[----:B------:R-:W-:Y:S02]  /*1dd0*/  UIADD3 UR28, UPT, UPT, UR28, 0x1, URZ ;  /* 0x000000011c1c7890 */ /* 0x000fe4000fffe0ff */
[----:B------:R-:W-:-:S05]  /*1de0*/  UISETP.NE.AND UP4, UPT, UR15, 0x1, UPT ;  /* 0x000000010f00788c */ /* 0x000fca000bf85270 */
[----:B------:R-:W-:Y:S05]  /*1df0*/  BRA.U UP0, `(.L_x_28) ;  /* 0x0000000100047547 */ /* 0x000fea000b800000 */
[----:B--2---:R-:W-:Y:S05]  /*1e00*/  BPT.TRAP 0x1 ;  /* 0x000000040000795c */ /* 0x004fea0000300000 */
.L_x_28:
[----:B------:R-:W-:Y:S04]  /*1e10*/  BSSY.RECONVERGENT B0, `(.L_x_29) ;  /* 0x0000003000007945 */ /* 0x000fe80003800200 */
[----:B------:R-:W-:Y:S05]  /*1e20*/  @!P3 BRA `(.L_x_30) ;  /* 0x000000000004b947 */ /* 0x000fea0003800000 */
[----:B--2---:R-:W-:Y:S05]  /*1e30*/  BPT.TRAP 0x1 ;  /* 0x000000040000795c */ /* 0x004fea0000300000 */
.L_x_30:
[----:B--2---:R-:W-:Y:S05]  /*1e40*/  BSYNC.RECONVERGENT B0 ;  /* 0x0000000000007941 */ /* 0x004fea0003800200 */
.L_x_29:
[----:B------:R-:W-:Y:S01]  /*1e50*/  UIADD3 UR6, UPT, UPT, UR4, 0x1, URZ ;  /* 0x0000000104067890 */ /* 0x000fe2000fffe0ff */
[----:B------:R-:W-:Y:S01]  /*1e60*/  BSSY.RECONVERGENT B0, `(.L_x_31) ;  /* 0x000002d000007945 */ /* 0x000fe20003800200 */
[----:B------:R-:W-:Y:S02]  /*1e70*/  ELECT P0, URZ, PT ;  /* 0x0000000000ff782f */ /* 0x000fe40003800000 */
[----:B------:R-:W-:-:S04]  /*1e80*/  UISETP.NE.AND UP0, UPT, UR6, 0x4, UPT ;  /* 0x000000040600788c */ /* 0x000fc8000bf05270 */
[----:B------:R-:W-:Y:S02]  /*1e90*/  USEL UR8, URZ, 0x1, UP0 ;  /* 0x00000001ff087887 */ /* 0x000fe40008000000 */
[----:B------:R-:W-:-:S04]  /*1ea0*/  USEL UR14, UR6, URZ, UP0 ;  /* 0x000000ff060e7287 */ /* 0x000fc80008000000 */
[----:B------:R-:W-:Y:S01]  /*1eb0*/  ULEA UR6, UR14, UR7, 0x3 ;  /* 0x000000070e067291 */ /* 0x000fe2000f8e18ff */
[----:B------:R-:W-:-:S04]  /*1ec0*/  LOP3.LUT R12, R12, UR8, RZ, 0x3c, !PT ;  /* 0x000000080c0c7c12 */ /* 0x000fc8000f8e3cff */
[----:B-1----:R-:W-:-:S04]  /*1ed0*/  SHF.L.U32 R0, R12, 0x1f, RZ ;  /* 0x0000001f0c007819 */ /* 0x002fc800000006ff */
[----:B------:R1:W2:Y:S01]  /*1ee0*/  SYNCS.PHASECHK.TRANS64.TRYWAIT P1, [UR6+0x20], R0 ;  /* 0x00002000ff0075a7 */ /* 0x0002a20008021106 */
[----:B------:R-:W-:Y:S05]  /*1ef0*/  @!P0 BRA `(.L_x_32) ;  /* 0x00000000008c8947 */ /* 0x000fea0003800000 */
[----:B------:R-:W-:Y:S02]  /*1f00*/  USHF.L.U32 UR40, UR4, 0xe, URZ ;  /* 0x0000000e04287899 */ /* 0x000fe400080006ff */
[----:B------:R-:W-:Y:S02]  /*1f10*/  UIADD3 UR22, UP3, UPT, UR30, 0x80, URZ ;  /* 0x000000801e167890 */ /* 0x000fe4000ff7e0ff */
[----:B------:R-:W-:Y:S02]  /*1f20*/  UIADD3 UR12, UP2, UPT, UR30, 0x180, URZ ;  /* 0x000001801e0c7890 */ /* 0x000fe4000ff5e0ff */
[----:B------:R-:W-:Y:S02]  /*1f30*/  ULOP3.LUT UR32, UR39, UR40, URZ, 0xfc, !UPT ;  /* 0x0000002827207292 */ /* 0x000fe4000f8efcff */
[----:B------:R-:W-:Y:S02]  /*1f40*/  ULEA UR24, UR4, UR7, 0x9 ;  /* 0x0000000704187291 */ /* 0x000fe4000f8e48ff */
[----:B------:R-:W-:-:S02]  /*1f50*/  UIADD3 UR10, UP1, UPT, UR30, 0x280, URZ ;  /* 0x000002801e0a7890 */ /* 0x000fc4000ff3e0ff */
[----:B------:R-:W-:Y:S02]  /*1f60*/  ULEA UR16, UR4, UR48, 0xa ;  /* 0x0000003004107291 */ /* 0x000fe4000f8e50ff */
[----:B------:R-:W-:Y:S02]  /*1f70*/  UIADD3 UR8, UP0, UPT, UR30, 0x380, URZ ;  /* 0x000003801e087890 */ /* 0x000fe4000ff1e0ff */
[----:B------:R-:W-:Y:S02]  /*1f80*/  ULOP3.LUT UR41, UR5, 0xfefffff8, URZ, 0xc0, !UPT ;  /* 0xfefffff805297892 */ /* 0x000fe4000f8ec0ff */
[----:B------:R-:W-:Y:S02]  /*1f90*/  UIADD3.X UR23, UPT, UPT, URZ, UR31, URZ, UP3, !UPT ;  /* 0x0000001fff177290 */ /* 0x000fe40009ffe4ff */
[----:B------:R-:W-:Y:S02]  /*1fa0*/  UIADD3 UR40, UPT, UPT, UR7, 0x10800, UR40 ;  /* 0x0001080007287890 */ /* 0x000fe4000fffe028 */
[----:B------:R-:W-:-:S02]  /*1fb0*/  UIADD3.X UR13, UPT, UPT, URZ, UR31, URZ, UP2, !UPT ;  /* 0x0000001fff0d7290 */ /* 0x000fc400097fe4ff */
[----:B------:R-:W-:Y:S02]  /*1fc0*/  UIADD3 UR32, UPT, UPT, UR7, 0x20800, UR32 ;  /* 0x0002080007207890 */ /* 0x000fe4000fffe020 */
[----:B------:R-:W-:Y:S02]  /*1fd0*/  UPRMT UR6, URZ, 0x5410, UR38 ;  /* 0x00005410ff067896 */ /* 0x000fe40008000026 */
[----:B------:R-:W-:Y:S02]  /*1fe0*/  UIADD3.X UR11, UPT, UPT, URZ, UR31, URZ, UP1, !UPT ;  /* 0x0000001fff0b7290 */ /* 0x000fe40008ffe4ff */
[----:B------:R-:W-:Y:S02]  /*1ff0*/  UIADD3 UR24, UPT, UPT, UR24, 0x30800, URZ ;  /* 0x0003080018187890 */ /* 0x000fe4000fffe0ff */
[----:B------:R-:W-:Y:S02]  /*2000*/  UIADD3.X UR9, UPT, UPT, URZ, UR31, URZ, UP0, !UPT ;  /* 0x0000001fff097290 */ /* 0x000fe400087fe4ff */
[----:B------:R-:W-:Y:S01]  /*2010*/  UIADD3 UR16, UPT, UPT, UR7, 0x31000, UR16 ;  /* 0x0003100007107890 */ /* 0x000fe2000fffe010 */
[----:B------:R-:W-:Y:S01]  /*2020*/  UMOV UR46, 0x0 ;  /* 0x00000000002e7882 */ /* 0x000fe20000000000 */
[----:B------:R-:W-:Y:S01]  /*2030*/  UMOV UR47, 0x10000000 ;  /* 0x10000000002f7882 */ /* 0x000fe20000000000 */
[----:B------:R-:W-:Y:S01]  /*2040*/  UMOV UR34, UR42 ;  /* 0x0000002a00227c82 */ /* 0x000fe20008000000 */
[----:B------:R-:W-:Y:S01]  /*2050*/  UMOV UR36, UR44 ;  /* 0x0000002c00247c82 */ /* 0x000fe20008000000 */
[----:B------:R-:W-:Y:S01]  /*2060*/  UMOV UR33, UR41 ;  /* 0x0000002900217c82 */ /* 0x000fe20008000000 */
[----:B------:R-:W-:Y:S01]  /*2070*/  UMOV UR26, URZ ;  /* 0x000000ff001a7c82 */ /* 0x000fe20008000000 */
[----:B------:R-:W-:Y:S01]  /*2080*/  UMOV UR29, UR44 ;  /* 0x0000002c001d7c82 */ /* 0x000fe20008000000 */
[----:B------:R-:W-:Y:S01]  /*2090*/  UMOV UR25, UR41 ;  /* 0x0000002900197c82 */ /* 0x000fe20008000000 */
[----:B------:R4:W-:Y:S01]  /*20a0*/  UTMALDG.3D.2CTA [UR40], [UR22], desc[UR46] ;  /* 0x00002e28160075b4 */ /* 0x0009e20008211000 */
[----:B------:R-:W-:Y:S01]  /*20b0*/  UMOV UR53, 0xff0000 ;  /* 0x00ff000000357882 */ /* 0x000fe20000000000 */
[----:B------:R-:W-:Y:S01]  /*20c0*/  UMOV UR20, UR28 ;  /* 0x0000001c00147c82 */ /* 0x000fe20008000000 */
[----:B------:R-:W-:Y:S01]  /*20d0*/  UMOV UR21, UR44 ;  /* 0x0000002c00157c82 */ /* 0x000fe20008000000 */
[----:B------:R-:W-:Y:S01]  /*20e0*/  UMOV UR17, UR41 ;  /* 0x0000002900117c82 */ /* 0x000fe20008000000 */
[----:B------:R4:W-:Y:S01]  /*20f0*/  UTMALDG.3D.MULTICAST.2CTA [UR32], [UR12], UR6, desc[UR46] ;  /* 0x00002e200c0073b4 */ /* 0x0009e20008211806 */
[----:B------:R4:W-:Y:S01]  /*2100*/  UTMALDG.4D.2CTA [UR24], [UR10], desc[UR46] ;  /* 0x00002e180a0075b4 */ /* 0x0009e20008219000 */
[----:B------:R4:W-:Y:S02]  /*2110*/  UTMALDG.4D.MULTICAST.2CTA [UR16], [UR8], UR53, desc[UR46] ;  /* 0x00002e10080073b4 */ /* 0x0009e40008219835 */
[----:B----4-:R-:W-:Y:S01]  /*2120*/  NOP ;  /* 0x0000000000007918 */ /* 0x010fe20000000000 */
.L_x_32:
[----:B------:R-:W-:Y:S05]  /*2130*/  BSYNC.RECONVERGENT B0 ;  /* 0x0000000000007941 */ /* 0x000fea0003800200 */
.L_x_31:
[----:B------:R-:W-:Y:S01]  /*2140*/  UIADD3 UR42, UPT, UPT, UR42, 0x80, URZ ;  /* 0x000000802a2a7890 */ /* 0x000fe2000fffe0ff */
[----:B------:R-:W-:Y:S01]  /*2150*/  UMOV UR4, UR14 ;  /* 0x0000000e00047c82 */ /* 0x000fe20008000000 */
[----:B------:R-:W-:Y:S01]  /*2160*/  UMOV UR12, UR49 ;  /* 0x00000031000c7c82 */ /* 0x000fe20008000000 */
[----:B------:R-:W-:Y:S09]  /*2170*/  BRA.U UP4, `(.L_x_33) ;  /* 0xfffffff904ec7547 */ /* 0x000ff2000b83ffff */
.L_x_25:
[----:B------:R-:W-:Y:S01]  /*2180*/  ULEA UR4, UR14, UR7, 0x3 ;  /* 0x000000070e047291 */ /* 0x000fe2000f8e18ff */
[----:B-1----:R-:W-:Y:S01]  /*2190*/  SHF.L.U32 R0, R12, 0x1f, RZ ;  /* 0x0000001f0c007819 */ /* 0x002fe200000006ff */
[----:B------:R-:W-:Y:S01]  /*21a0*/  @!P2 SYNCS.ARRIVE.TRANS64.A1T0 RZ, [UR7+0x88], RZ ;  /* 0x000088ffffffa9a7 */ /* 0x000fe20008100007 */
[----:B------:R-:W-:-:S06]  /*21b0*/  UISETP.GT.AND UP0, UPT, UR57, UR56, UPT ;  /* 0x000000383900728c */ /* 0x000fcc000bf04270 */
[----:B--23--:R1:W2:Y:S03]  /*21c0*/  SYNCS.PHASECHK.TRANS64.TRYWAIT P1, [UR4+0x20], R0 ;  /* 0x00002000ff0075a7 */ /* 0x00c2a60008021104 */
[----:B------:R-:W-:Y:S05]  /*21d0*/  BRA.U !UP0, `(.L_x_34) ;  /* 0x0000000508147547 */ /* 0x000fea000b800000 */
[----:B------:R-:W-:Y:S01]  /*21e0*/  UIADD3 UR15, UPT, UPT, UR59, UR12, URZ ;  /* 0x0000000c3b0f7290 */ /* 0x000fe2000fffe0ff */
[----:B------:R-:W-:-:S11]  /*21f0*/  UMOV UR5, UR14 ;  /* 0x0000000e00057c82 */ /* 0x000fd60008000000 */
.L_x_42:
[----:B------:R-:W-:Y:S01]  /*2200*/  ULEA UR6, UR5, UR7, 0x3 ;  /* 0x0000000705067291 */ /* 0x000fe2000f8e18ff */
[----:B--2---:R-:W-:Y:S01]  /*2210*/  @P4 MOV R2, 0x10c00 ;  /* 0x00010c0000024802 */ /* 0x004fe20000000f00 */
[----:B--23--:R-:W-:Y:S10]  /*2220*/  @P1 BRA `(.L_x_35) ;  /* 0x00000000000c1947 */ /* 0x00cff40003800000 */
[----:B------:R-:W-:-:S04]  /*2230*/  SHF.L.U32 R3, R12, 0x1f, RZ ;  /* 0x0000001f0c037819 */ /* 0x000fc800000006ff */
[----:B------:R-:W2:Y:S02]  /*2240*/  SYNCS.PHASECHK.TRANS64.TRYWAIT P0, [UR6+0x20], R3 ;  /* 0x00002003ff0075a7 */ /* 0x000ea40008001106 */
[----:B--2---:R-:W-:Y:S05]  /*2250*/  @!P0 BRA `(.L_x_36) ;  /* 0x000000a400308947 */ /* 0x004fea0003800000 */
.L_x_35:
[----:B------:R2:W-:Y:S01]  /*2260*/  @P4 SYNCS.ARRIVE.TRANS64 RZ, [UR6], R2 ;  /* 0x00000002ffff49a7 */ /* 0x0005e20008000006 */
[----:B------:R-:W-:-:S04]  /*2270*/  ULOP3.LUT UR4, UR37, 0x2, URZ, 0xfc, !UPT ;  /* 0x0000000225047892 */ /* 0x000fc8000f8efcff */
[----:B------:R-:W-:-:S09]  /*2280*/  UISETP.NE.AND UP0, UPT, UR4, 0x2, UPT ;  /* 0x000000020400788c */ /* 0x000fd2000bf05270 */
[----:B------:R-:W-:Y:S05]  /*2290*/  BRA.U UP0, `(.L_x_37) ;  /* 0x0000000100047547 */ /* 0x000fea000b800000 */
[----:B------:R-:W-:Y:S05]  /*22a0*/  BPT.TRAP 0x1 ;  /* 0x000000040000795c */ /* 0x000fea0000300000 */
.L_x_37:
[----:B------:R-:W-:Y:S04]  /*22b0*/  BSSY.RECONVERGENT B0, `(.L_x_38) ;  /* 0x0000003000007945 */ /* 0x000fe80003800200 */
[----:B------:R-:W-:Y:S05]  /*22c0*/  @!P3 BRA `(.L_x_39) ;  /* 0x000000000004b947 */ /* 0x000fea0003800000 */
[----:B------:R-:W-:Y:S05]  /*22d0*/  BPT.TRAP 0x1 ;  /* 0x000000040000795c */ /* 0x000fea0000300000 */
.L_x_39:
[----:B------:R-:W-:Y:S05]  /*22e0*/  BSYNC.RECONVERGENT B0 ;  /* 0x0000000000007941 */ /* 0x000fea0003800200 */
.L_x_38:
        /* <DEDUP_REMOVED lines=9> */
[----:B------:R1:W3:Y:S01]  /*2380*/  SYNCS.PHASECHK.TRANS64.TRYWAIT P1, [UR4+0x20], R0 ;  /* 0x00002000ff0075a7 */ /* 0x0002e20008021104 */
[----:B------:R-:W-:Y:S05]  /*2390*/  @!P0 BRA `(.L_x_41) ;  /* 0x0000000000908947 */ /* 0x000fea0003800000 */
[----:B------:R-:W-:Y:S02]  /*23a0*/  USHF.L.U32 UR40, UR5, 0xe, URZ ;  /* 0x0000000e05287899 */ /* 0x000fe400080006ff */
[----:B------:R-:W-:Y:S02]  /*23b0*/  UIADD3 UR22, UP3, UPT, UR30, 0x80, URZ ;  /* 0x000000801e167890 */ /* 0x000fe4000ff7e0ff */
[----:B------:R-:W-:Y:S02]  /*23c0*/  UIADD3 UR20, UP2, UPT, UR30, 0x180, URZ ;  /* 0x000001801e147890 */ /* 0x000fe4000ff5e0ff */
[----:B------:R-:W-:Y:S02]  /*23d0*/  ULOP3.LUT UR32, UR39, UR40, URZ, 0xfc, !UPT ;  /* 0x0000002827207292 */ /* 0x000fe4000f8efcff */
[----:B------:R-:W-:Y:S02]  /*23e0*/  ULEA UR8, UR5, UR7, 0x9 ;  /* 0x0000000705087291 */ /* 0x000fe4000f8e48ff */
[----:B------:R-:W-:-:S02]  /*23f0*/  UIADD3 UR28, UP1, UPT, UR30, 0x280, URZ ;  /* 0x000002801e1c7890 */ /* 0x000fc4000ff3e0ff */
[----:B------:R-:W-:Y:S02]  /*2400*/  UIADD3 UR24, UP0, UPT, UR30, 0x380, URZ ;  /* 0x000003801e187890 */ /* 0x000fe4000ff1e0ff */
[----:B------:R-:W-:Y:S02]  /*2410*/  USHF.L.U32 UR42, UR12, 0x7, URZ ;  /* 0x000000070c2a7899 */ /* 0x000fe400080006ff */
        /* <DEDUP_REMOVED lines=8> */
[----:B------:R-:W-:Y:S02]  /*24a0*/  ULEA UR16, UR5, UR50, 0xa ;  /* 0x0000003205107291 */ /* 0x000fe4000f8e50ff */
[----:B------:R-:W-:Y:S01]  /*24b0*/  UIADD3.X UR25, UPT, UPT, URZ, UR31, URZ, UP0, !UPT ;  /* 0x0000001fff197290 */ /* 0x000fe200087fe4ff */
[----:B------:R-:W-:Y:S01]  /*24c0*/  UMOV UR46, 0x0 ;  /* 0x00000000002e7882 */ /* 0x000fe20000000000 */
[----:B------:R-:W-:Y:S01]  /*24d0*/  UMOV UR47, 0x10000000 ;  /* 0x10000000002f7882 */ /* 0x000fe20000000000 */
[----:B------:R-:W-:Y:S01]  /*24e0*/  UMOV UR36, UR44 ;  /* 0x0000002c00247c82 */ /* 0x000fe20008000000 */
[----:B------:R-:W-:Y:S01]  /*24f0*/  UMOV UR33, UR41 ;  /* 0x0000002900217c82 */ /* 0x000fe20008000000 */
[----:B------:R-:W-:Y:S01]  /*2500*/  UMOV UR34, UR42 ;  /* 0x0000002a00227c82 */ /* 0x000fe20008000000 */
[----:B------:R-:W-:Y:S01]  /*2510*/  UTMALDG.3D.2CTA [UR40], [UR22], desc[UR46] ;  /* 0x00002e28160075b4 */ /* 0x000fe20008211000 */
[----:B------:R-:W-:Y:S01]  /*2520*/  UMOV UR10, URZ ;  /* 0x000000ff000a7c82 */ /* 0x000fe20008000000 */
[----:B------:R-:W-:Y:S01]  /*2530*/  UMOV UR11, UR27 ;  /* 0x0000001b000b7c82 */ /* 0x000fe20008000000 */
[----:B------:R-:W-:Y:S01]  /*2540*/  UMOV UR13, UR44 ;  /* 0x0000002c000d7c82 */ /* 0x000fe20008000000 */
[----:B------:R-:W-:Y:S01]  /*2550*/  UMOV UR9, UR41 ;  /* 0x0000002900097c82 */ /* 0x000fe20008000000 */
[----:B------:R-:W-:Y:S01]  /*2560*/  UMOV UR26, 0xff0000 ;  /* 0x00ff0000001a7882 */ /* 0x000fe20000000000 */
[----:B------:R-:W-:Y:S01]  /*2570*/  UMOV UR17, UR41 ;  /* 0x0000002900117c82 */ /* 0x000fe20008000000 */
[----:B------:R4:W-:Y:S01]  /*2580*/  UTMALDG.3D.MULTICAST.2CTA [UR32], [UR20], UR4, desc[UR46] ;  /* 0x00002e20140073b4 */ /* 0x0009e20008211804 */
[----:B------:R1:W-:Y:S01]  /*2590*/  UTMALDG.4D.2CTA [UR8], [UR28], desc[UR46] ;  /* 0x00002e081c0075b4 */ /* 0x0003e20008219000 */
[----:B----4-:R-:W-:Y:S01]  /*25a0*/  UMOV UR20, UR12 ;  /* 0x0000000c00147c82 */ /* 0x010fe20008000000 */
[----:B------:R-:W-:-:S02]  /*25b0*/  UMOV UR21, UR44 ;  /* 0x0000002c00157c82 */ /* 0x000fc40008000000 */
[----:B------:R1:W-:Y:S02]  /*25c0*/  UTMALDG.4D.MULTICAST.2CTA [UR16], [UR24], UR26, desc[UR46] ;  /* 0x00002e10180073b4 */ /* 0x0003e4000821981a */
[----:B-1----:R-:W-:Y:S01]  /*25d0*/  NOP ;  /* 0x0000000000007918 */ /* 0x002fe20000000000 */
.L_x_41:
[----:B------:R-:W-:Y:S05]  /*25e0*/  BSYNC.RECONVERGENT B0 ;  /* 0x0000000000007941 */ /* 0x000fea0003800200 */
.L_x_40:
[----:B------:R-:W-:Y:S01]  /*25f0*/  UIADD3 UR12, UPT, UPT, UR12, 0x1, URZ ;  /* 0x000000010c0c7890 */ /* 0x000fe2000fffe0ff */
[----:B------:R-:W-:-:S03]  /*2600*/  UMOV UR5, UR14 ;  /* 0x0000000e00057c82 */ /* 0x000fc60008000000 */
[----:B------:R-:W-:-:S09]  /*2610*/  UISETP.NE.AND UP0, UPT, UR12, UR15, UPT ;  /* 0x0000000f0c00728c */ /* 0x000fd2000bf05270 */
[----:B------:R-:W-:Y:S05]  /*2620*/  BRA.U UP0, `(.L_x_42) ;  /* 0xfffffff900f47547 */ /* 0x000fea000b83ffff */
.L_x_34:
[C---:B------:R-:W-:Y:S01]  /*2630*/  LEA R3, R11.reuse, UR7, 0x3 ;  /* 0x000000070b037c11 */ /* 0x040fe2000f8e18ff */
[----:B------:R-:W-:Y:S01]  /*2640*/  NOP ;  /* 0x0000000000007918 */ /* 0x000fe20000000000 */
[----:B-1----:R-:W-:Y:S02]  /*2650*/  SHF.L.U32 R0, R10, 0x1f, RZ ;  /* 0x0000001f0a007819 */ /* 0x002fe400000006ff */
[----:B------:R-:W-:Y:S02]  /*2660*/  LEA R5, R11, UR7, 0x4 ;  /* 0x000000070b057c11 */ /* 0x000fe4000f8e20ff */
[----:B------:R-:W1:Y:S02]  /*2670*/  SYNCS.PHASECHK.TRANS64.TRYWAIT P0, [R3+URZ+0x90], R0 ;  /* 0x00009000030075a7 */ /* 0x000e6400080011ff */
[----:B-1----:R-:W-:Y:S05]  /*2680*/  @!P0 BRA `(.L_x_43) ;  /* 0x000000a0003c8947 */ /* 0x002fea0003800000 */
.L_x_154:
[----:B------:R-:W4:Y:S01]  /*2690*/  LDS.128 R4, [R5+0xf0] ;  /* 0x0000f00005047984 */ /* 0x000f220000000c00 */
[----:B------:R-:W-:Y:S01]  /*26a0*/  UISETP.GE.AND UP0, UPT, UR45, 0x1, UPT ;  /* 0x000000012d00788c */ /* 0x000fe2000bf06270 */
[----:B------:R-:W-:Y:S01]  /*26b0*/  @!PT LDS RZ, [RZ] ;  /* 0x00000000fffff984 */ /* 0x000fe20000000800 */
[----:B------:R-:W-:Y:S01]  /*26c0*/  @!PT LDS RZ, [RZ] ;  /* 0x00000000fffff984 */ /* 0x000fe20000000800 */
[----:B------:R-:W-:Y:S01]  /*26d0*/  @!PT LDS RZ, [RZ] ;  /* 0x00000000fffff984 */ /* 0x000fe20000000800 */
[----:B------:R-:W-:Y:S01]  /*26e0*/  @!PT LDS RZ, [RZ] ;  /* 0x00000000fffff984 */ /* 0x000fe20000000800 */
[----:B------:R1:W-:Y:S06]  /*26f0*/  MEMBAR.ALL.CTA ;  /* 0x0000000000007992 */ /* 0x0003ec0000008000 */
[----:B-1----:R-:W1:Y:S01]  /*2700*/  FENCE.VIEW.ASYNC.S ;  /* 0x00000000000073c6 */ /* 0x002e620000000000 */
[----:B----4-:R-:W-:-:S13]  /*2710*/  LOP3.LUT P0, RZ, R6, 0x1, RZ, 0xc0, !PT ;  /* 0x0000000106ff7812 */ /* 0x010fda000780c0ff */
[----:B-1----:R-:W-:Y:S01]  /*2720*/  VOTEU.ANY UP1, P0 ;  /* 0x0000000000ff7886 */ /* 0x002fe20000020100 */
[----:B------:R-:W-:-:S13]  /*2730*/  PLOP3.LUT P0, PT, PT, PT, UP1, 0x80, 0x8 ;  /* 0x000000000008781c */ /* 0x000fda0003f0f018 */
[----:B------:R-:W-:Y:S02]  /*2740*/  @P0 LOP3.LUT R0, R5, 0xffff, RZ, 0xc0, !PT ;  /* 0x0000ffff05000812 */ /* 0x000fe400078ec0ff */
[----:B--2---:R-:W-:Y:S02]  /*2750*/  @P0 MOV R2, R4 ;  /* 0x0000000400020202 */ /* 0x004fe40000000f00 */
[----:B------:R-:W-:Y:S01]  /*2760*/  @P0 R2UR UR5, R0 ;  /* 0x00000000000502ca */ /* 0x000fe200000e0000 */
[----:B------:R-:W-:Y:S01]  /*2770*/  VIADD R0, R3, 0xa0 ;  /* 0x000000a003007836 */ /* 0x000fe20000000000 */
[----:B------:R-:W-:Y:S02]  /*2780*/  @P0 SHF.R.U32.HI R4, RZ, 0x10, R5 ;  /* 0x00000010ff040819 */ /* 0x000fe40000011605 */
[----:B------:R-:W-:Y:S02]  /*2790*/  @P0 R2UR UR6, R2 ;  /* 0x00000000020602ca */ /* 0x000fe400000e0000 */
[----:B------:R-:W-:-:S02]  /*27a0*/  PRMT R0, RZ, 0x654, R0 ;  /* 0x00000654ff007816 */ /* 0x000fc40000000000 */
[----:B------:R-:W-:Y:S02]  /*27b0*/  @P0 R2UR UR4, R4 ;  /* 0x00000000040402ca */ /* 0x000fe400000e0000 */
[----:B------:R1:W-:Y:S03]  /*27c0*/  SYNCS.ARRIVE.TRANS64.RED.A1T0 RZ, [R0+URZ], RZ ;  /* 0x000000ff00ff79a7 */ /* 0x0003e600081004ff */
[----:B------:R-:W-:-:S04]  /*27d0*/  @UP1 UMOV UR51, UR5 ;  /* 0x0000000500331c82 */ /* 0x000fc80008000000 */
[----:B------:R-:W-:-:S04]  /*27e0*/  @UP1 UMOV UR52, UR6 ;  /* 0x0000000600341c82 */ /* 0x000fc80008000000 */
[----:B------:R-:W-:Y:S01]  /*27f0*/  @UP1 UMOV UR44, UR4 ;  /* 0x00000004002c1c82 */ /* 0x000fe20008000000 */
[----:B------:R-:W-:Y:S05]  /*2800*/  BRA.U !UP0, `(.L_x_44) ;  /* 0x0000000108d47547 */ /* 0x000fea000b800000 */
[----:B------:R-:W2:Y:S01]  /*2810*/  LDCU.128 UR20, c[0x0][0xf10] ;  /* 0x0001e200ff1477ac */ /* 0x000ea20008000c00 */
[----:B------:R-:W4:Y:S01]  /*2820*/  LDCU UR19, c[0x0][0xf20] ;  /* 0x0001e400ff1377ac */ /* 0x000f220008000800 */
[----:B------:R-:W3:Y:S01]  /*2830*/  LDCU UR15, c[0x0][0xf0c] ;  /* 0x0001e180ff0f77ac */ /* 0x000ee20008000800 */
[----:B------:R-:W1:Y:S01]  /*2840*/  LDCU.64 UR8, c[0x0][0xf28] ;  /* 0x0001e500ff0877ac */ /* 0x000e620008000a00 */
[----:B------:R-:W-:Y:S02]  /*2850*/  UISETP.NE.AND UP3, UPT, UR45, 0x1, UPT ;  /* 0x000000012d00788c */ /* 0x000fe4000bf65270 */
[----:B--2---:R-:W-:Y:S02]  /*2860*/  UIMAD.WIDE.U32 UR10, UR54, UR23, URZ ;  /* 0x00000017360a72a5 */ /* 0x004fe4000f8e00ff */
[----:B------:R-:W-:Y:S02]  /*2870*/  UIMAD.WIDE.U32 UR4, UR55, UR20, URZ ;  /* 0x00000014370472a5 */ /* 0x000fe4000f8e00ff */
[----:B------:R-:W-:-:S02]  /*2880*/  UISETP.NE.AND UP0, UPT, UR22, 0x1, UPT ;  /* 0x000000011600788c */ /* 0x000fc4000bf05270 */
[----:B------:R-:W-:Y:S01]  /*2890*/  UIMAD.WIDE.U32 UR16, UR51, UR23, URZ ;  /* 0x00000017331072a5 */ /* 0x000fe2000f8e00ff */
[----:B------:R-:W-:Y:S02]  /*28a0*/  UMOV UR10, UR11 ;  /* 0x0000000b000a7c82 */ /* 0x000fe40008000000 */
[----:B------:R-:W-:Y:S01]  /*28b0*/  UMOV UR4, UR5 ;  /* 0x0000000500047c82 */ /* 0x000fe20008000000 */
[----:B----4-:R-:W-:Y:S02]  /*28c0*/  USHF.R.U32.HI UR10, URZ, UR19, UR10 ;  /* 0x00000013ff0a7299 */ /* 0x010fe4000801160a */
[----:B---3--:R-:W-:Y:S02]  /*28d0*/  UISETP.NE.AND UP2, UPT, UR15, 0x1, UPT ;  /* 0x000000010f00788c */ /* 0x008fe4000bf45270 */
[----:B------:R-:W-:Y:S02]  /*28e0*/  USHF.R.U32.HI UR4, URZ, UR21, UR4 ;  /* 0x00000015ff047299 */ /* 0x000fe40008011604 */
[----:B------:R-:W-:-:S02]  /*28f0*/  USEL UR5, UR54, UR10, !UP0 ;  /* 0x0000000a36057287 */ /* 0x000fc4000c000000 */
[----:B------:R-:W-:Y:S02]  /*2900*/  USEL UR6, UR55, UR4, !UP2 ;  /* 0x0000000437067287 */ /* 0x000fe4000d000000 */
[----:B-1----:R-:W-:Y:S01]  /*2910*/  UIMAD.WIDE.U32 UR10, UR5, UR8, URZ ;  /* 0x00000008050a72a5 */ /* 0x002fe2000f8e00ff */
[----:B------:R-:W-:Y:S01]  /*2920*/  UMOV UR4, UR17 ;  /* 0x0000001100047c82 */ /* 0x000fe20008000000 */
[----:B------:R-:W-:Y:S02]  /*2930*/  UIMAD.WIDE.U32 UR12, UR52, UR20, URZ ;  /* 0x00000014340c72a5 */ /* 0x000fe4000f8e00ff */
[----:B------:R-:W-:-:S03]  /*2940*/  UIMAD.WIDE.U32 UR16, UR6, UR8, URZ ;  /* 0x00000008061072a5 */ /* 0x000fc6000f8e00ff */
[----:B------:R-:W-:Y:S01]  /*2950*/  UMOV UR10, UR11 ;  /* 0x0000000b000a7c82 */ /* 0x000fe20008000000 */
[----:B------:R-:W-:Y:S02]  /*2960*/  USHF.R.U32.HI UR4, URZ, UR19, UR4 ;  /* 0x00000013ff047299 */ /* 0x000fe40008011604 */
[----:B------:R-:W-:Y:S01]  /*2970*/  @UP3 USHF.R.U32.HI UR5, URZ, UR9, UR10 ;  /* 0x00000009ff053299 */ /* 0x000fe2000801160a */
[----:B------:R-:W-:Y:S01]  /*2980*/  UMOV UR12, UR13 ;  /* 0x0000000d000c7c82 */ /* 0x000fe20008000000 */
[----:B------:R-:W-:Y:S01]  /*2990*/  UMOV UR16, UR17 ;  /* 0x0000001100107c82 */ /* 0x000fe20008000000 */
[----:B------:R-:W-:Y:S02]  /*29a0*/  USHF.R.U32.HI UR21, URZ, UR21, UR12 ;  /* 0x00000015ff157299 */ /* 0x000fe4000801160c */
[----:B------:R-:W-:Y:S02]  /*29b0*/  USEL UR4, UR51, UR4, !UP0 ;  /* 0x0000000433047287 */ /* 0x000fe4000c000000 */
[----:B------:R-:W-:-:S02]  /*29c0*/  @UP3 USHF.R.U32.HI UR6, URZ, UR9, UR16 ;  /* 0x00000009ff063299 */ /* 0x000fc40008011610 */
[----:B------:R-:W-:Y:S02]  /*29d0*/  UIMAD UR10, UR45, UR5, URZ ;  /* 0x000000052d0a72a4 */ /* 0x000fe4000f8e02ff */
[----:B------:R-:W-:Y:S02]  /*29e0*/  USEL UR5, UR52, UR21, !UP2 ;  /* 0x0000001534057287 */ /* 0x000fe4000d000000 */
[----:B------:R-:W-:Y:S02]  /*29f0*/  UIMAD UR12, UR45, UR6, URZ ;  /* 0x000000062d0c72a4 */ /* 0x000fe4000f8e02ff */
[----:B------:R-:W-:Y:S02]  /*2a00*/  UISETP.GE.AND UP0, UPT, UR4, UR10, UPT ;  /* 0x0000000a0400728c */ /* 0x000fe4000bf06270 */
[----:B------:R-:W-:Y:S02]  /*2a10*/  UIMAD.WIDE.U32 UR10, UR4, UR8, URZ ;  /* 0x00000008040a72a5 */ /* 0x000fe4000f8e00ff */
[----:B------:R-:W-:-:S02]  /*2a20*/  UISETP.GE.OR UP0, UPT, UR5, UR12, UP0 ;  /* 0x0000000c0500728c */ /* 0x000fc40008706670 */
[----:B------:R-:W-:Y:S02]  /*2a30*/  UIMAD.WIDE.U32 UR12, UR5, UR8, URZ ;  /* 0x00000008050c72a5 */ /* 0x000fe4000f8e00ff */
[----:B------:R-:W-:Y:S01]  /*2a40*/  UIADD3 UR12, UPT, UPT, -UR5, URZ, URZ ;  /* 0x000000ff050c7290 */ /* 0x000fe2000fffe1ff */
[----:B------:R-:W-:Y:S01]  /*2a50*/  UMOV UR10, UR11 ;  /* 0x0000000b000a7c82 */ /* 0x000fe20008000000 */
[----:B------:R-:W-:Y:S02]  /*2a60*/  UIADD3 UR11, UPT, UPT, -UR4, URZ, URZ ;  /* 0x000000ff040b7290 */ /* 0x000fe4000fffe1ff */
        /* <DEDUP_REMOVED lines=15> */
.L_x_44:
[----:B------:R-:W2:Y:S02]  /*2b60*/  LDCU UR4, c[0x0][0xf30] ;  /* 0x0001e600ff0477ac */ /* 0x000ea40008000800 */
[----:B--2---:R-:W-:-:S09]  /*2b70*/  UISETP.NE.AND UP0, UPT, UR4, 0x1, UPT ;  /* 0x000000010400788c */ /* 0x004fd2000bf05270 */
[----:B------:R-:W-:Y:S05]  /*2b80*/  BRA.U UP0, `(.L_x_45) ;  /* 0x0000000100447547 */ /* 0x000fea000b800000 */
[----:B------:R-:W2:Y:S01]  /*2b90*/  LDCU.128 UR20, c[0x0][0xf10] ;  /* 0x0001e200ff1477ac */ /* 0x000ea20008000c00 */
[----:B------:R-:W4:Y:S01]  /*2ba0*/  LDCU UR10, c[0x0][0xf0c] ;  /* 0x0001e180ff0a77ac */ /* 0x000f220008000800 */
[----:B------:R-:W1:Y:S01]  /*2bb0*/  LDCU UR6, c[0x0][0xf20] ;  /* 0x0001e400ff0677ac */ /* 0x000e620008000800 */
[----:B--2---:R-:W-:Y:S02]  /*2bc0*/  UIMAD.WIDE.U32 UR8, UR52, UR20, URZ ;  /* 0x00000014340872a5 */ /* 0x004fe4000f8e00ff */
[----:B------:R-:W-:Y:S02]  /*2bd0*/  UIMAD.WIDE.U32 UR4, UR51, UR23, URZ ;  /* 0x00000017330472a5 */ /* 0x000fe4000f8e00ff */
[----:B----4-:R-:W-:Y:S02]  /*2be0*/  UISETP.NE.AND UP2, UPT, UR10, 0x1, UPT ;  /* 0x000000010a00788c */ /* 0x010fe4000bf45270 */
[----:B------:R-:W-:Y:S01]  /*2bf0*/  UISETP.NE.AND UP0, UPT, UR22, 0x1, UPT ;  /* 0x000000011600788c */ /* 0x000fe2000bf05270 */
[----:B------:R-:W-:-:S02]  /*2c00*/  UMOV UR8, UR9 ;  /* 0x0000000900087c82 */ /* 0x000fc40008000000 */
[----:B------:R-:W-:Y:S01]  /*2c10*/  UMOV UR4, UR5 ;  /* 0x0000000500047c82 */ /* 0x000fe20008000000 */
[----:B------:R-:W-:Y:S02]  /*2c20*/  USHF.R.U32.HI UR21, URZ, UR21, UR8 ;  /* 0x00000015ff157299 */ /* 0x000fe40008011608 */
[----:B-1----:R-:W-:Y:S02]  /*2c30*/  USHF.R.U32.HI UR4, URZ, UR6, UR4 ;  /* 0x00000006ff047299 */ /* 0x002fe40008011604 */
[----:B------:R-:W-:Y:S02]  /*2c40*/  USEL UR5, UR52, UR21, !UP2 ;  /* 0x0000001534057287 */ /* 0x000fe4000d000000 */
[----:B------:R-:W-:-:S04]  /*2c50*/  USEL UR4, UR51, UR4, !UP0 ;  /* 0x0000000433047287 */ /* 0x000fc8000c000000 */
[----:B------:R-:W-:Y:S02]  /*2c60*/  UIADD3 UR6, UPT, UPT, UR5, -UR4, URZ ;  /* 0x8000000405067290 */ /* 0x000fe4000fffe0ff */
[----:B------:R-:W-:Y:S02]  /*2c70*/  UIADD3 UR4, UPT, UPT, -UR5, UR4, URZ ;  /* 0x0000000405047290 */ /* 0x000fe4000fffe1ff */
[----:B------:R-:W-:Y:S02]  /*2c80*/  UIMAD UR51, UR6, UR22, UR51 ;  /* 0x00000016063372a4 */ /* 0x000fe4000f8e0233 */
[----:B------:R-:W-:-:S12]  /*2c90*/  UIMAD UR52, UR4, UR10, UR52 ;  /* 0x0000000a043472a4 */ /* 0x000fd8000f8e0234 */
.L_x_45:
[----:B------:R-:W-:Y:S01]  /*2ca0*/  VIADD R11, R11, 0x1 ;  /* 0x000000010b0b7836 */ /* 0x000fe20000000000 */
[----:B------:R-:W-:Y:S02]  /*2cb0*/  R2UR UR5, R142 ;  /* 0x000000008e0572ca */ /* 0x000fe400000e0000 */
[----:B------:R-:W-:Y:S02]  /*2cc0*/  R2UR UR4, R141 ;  /* 0x000000008d0472ca */ /* 0x000fe400000e0000 */
[C---:B------:R-:W-:Y:S02]  /*2cd0*/  ISETP.NE.AND P0, PT, R11.reuse, 0x2, PT ;  /* 0x000000020b00780c */ /* 0x040fe40003f05270 */
[----:B------:R-:W-:Y:S02]  /*2ce0*/  PLOP3.LUT P2, PT, PT, PT, PT, 0x80, 0x8 ;  /* 0x000000000008781c */ /* 0x000fe40003f4f070 */
[----:B------:R-:W-:Y:S02]  /*2cf0*/  SEL R3, RZ, 0x1, P0 ;  /* 0x00000001ff037807 */ /* 0x000fe40000000000 */
[----:B------:R-:W-:-:S02]  /*2d00*/  SEL R11, R11, RZ, P0 ;  /* 0x000000ff0b0b7207 */ /* 0x000fc40000000000 */
[----:B------:R-:W-:Y:S01]  /*2d10*/  LOP3.LUT R10, R10, R3, RZ, 0x3c, !PT ;  /* 0x000000030a0a7212 */ /* 0x000fe200078e3cff */
[----:B------:R-:W-:Y:S02]  /*2d20*/  UIADD3 UR28, UPT, UPT, UR52, UR5, URZ ;  /* 0x00000005341c7290 */ /* 0x000fe4000fffe0ff */
[----:B------:R-:W-:Y:S01]  /*2d30*/  UIADD3 UR20, UPT, UPT, UR51, UR4, URZ ;  /* 0x0000000433147290 */ /* 0x000fe2000fffe0ff */
[----:B------:R-:W-:Y:S11]  /*2d40*/  BRA.U UP1, `(.L_x_46) ;  /* 0xffffffed01807547 */ /* 0x000ff6000b83ffff */
[----:B------:R-:W-:Y:S01]  /*2d50*/  UIADD3 UR7, UPT, UPT, UR7, 0x20, URZ ;  /* 0x0000002007077890 */ /* 0x000fe2000fffe0ff */
[----:B------:R-:W-:-:S03]  /*2d60*/  SHF.L.U32 R3, R12, 0x1f, RZ ;  /* 0x0000001f0c037819 */ /* 0x000fc600000006ff */
[----:B------:R-:W-:-:S09]  /*2d70*/  ULEA UR4, UR14, UR7, 0x3 ;  /* 0x000000070e047291 */ /* 0x000fd2000f8e18ff */
[----:B------:R-:W2:Y:S02]  /*2d80*/  SYNCS.PHASECHK.TRANS64.TRYWAIT P0, [UR4], R3 ;  /* 0x00000003ff0075a7 */ /* 0x000ea40008001104 */
[----:B--2---:R-:W-:Y:S05]  /*2d90*/  @!P0 BRA `(.L_x_47) ;  /* 0x00000098008c8947 */ /* 0x004fea0003800000 */
.L_x_156:
[----:B------:R-:W-:-:S04]  /*2da0*/  UIADD3 UR4, UPT, UPT, UR14, 0x1, URZ ;  /* 0x000000010e047890 */ /* 0x000fc8000fffe0ff */
[----:B------:R-:W-:-:S04]  /*2db0*/  UISETP.NE.AND UP0, UPT, UR4, 0x4, UPT ;  /* 0x000000040400788c */ /* 0x000fc8000bf05270 */
[----:B------:R-:W-:Y:S02]  /*2dc0*/  USEL UR6, URZ, 0x1, UP0 ;  /* 0x00000001ff067887 */ /* 0x000fe40008000000 */
[----:B------:R-:W-:-:S04]  /*2dd0*/  USEL UR4, UR4, URZ, UP0 ;  /* 0x000000ff04047287 */ /* 0x000fc80008000000 */
[----:B------:R-:W-:Y:S01]  /*2de0*/  ULEA UR5, UR4, UR7, 0x3 ;  /* 0x0000000704057291 */ /* 0x000fe2000f8e18ff */
[----:B------:R-:W-:-:S04]  /*2df0*/  LOP3.LUT R2, R12, UR6, RZ, 0x3c, !PT ;  /* 0x000000060c027c12 */ /* 0x000fc8000f8e3cff */
[----:B-1----:R-:W-:-:S04]  /*2e00*/  SHF.L.U32 R3, R2, 0x1f, RZ ;  /* 0x0000001f02037819 */ /* 0x002fc800000006ff */
[----:B------:R-:W1:Y:S02]  /*2e10*/  SYNCS.PHASECHK.TRANS64.TRYWAIT P0, [UR5], R3 ;  /* 0x00000003ff0075a7 */ /* 0x000e640008001105 */
[----:B-1----:R-:W-:Y:S05]  /*2e20*/  @!P0 BRA `(.L_x_48) ;  /* 0x0000009800808947 */ /* 0x002fea0003800000 */
.L_x_158:
        /* <DEDUP_REMOVED lines=9> */
.L_x_160:
[----:B------:R-:W-:-:S04]  /*2ec0*/  UIADD3 UR4, UPT, UPT, UR4, 0x1, URZ ;  /* 0x0000000104047890 */ /* 0x000fc8000fffe0ff */
[----:B------:R-:W-:-:S04]  /*2ed0*/  UISETP.NE.AND UP0, UPT, UR4, 0x4, UPT ;  /* 0x000000040400788c */ /* 0x000fc8000bf05270 */
[----:B------:R-:W-:Y:S02]  /*2ee0*/  USEL UR5, URZ, 0x1, UP0 ;  /* 0x00000001ff057887 */ /* 0x000fe40008000000 */
[----:B------:R-:W-:-:S04]  /*2ef0*/  USEL UR4, UR4, URZ, UP0 ;  /* 0x000000ff04047287 */ /* 0x000fc80008000000 */
[----:B------:R-:W-:Y:S01]  /*2f00*/  ULEA UR4, UR4, UR7, 0x3 ;  /* 0x0000000704047291 */ /* 0x000fe2000f8e18ff */
[----:B-1----:R-:W-:-:S04]  /*2f10*/  LOP3.LUT R3, R2, UR5, RZ, 0x3c, !PT ;  /* 0x0000000502037c12 */ /* 0x002fc8000f8e3cff */
[----:B------:R-:W-:Y:S01]  /*2f20*/  SHF.L.U32 R3, R3, 0x1f, RZ ;  /* 0x0000001f03037819 */ /* 0x000fe200000006ff */
[----:B------:R-:W-:-:S07]  /*2f30*/  IMAD.U32 R0, RZ, RZ, UR4 ;  /* 0x00000004ff007e24 */ /* 0x000fce000f8e00ff */
.L_x_50:
[----:B-1----:R1:W2:Y:S02]  /*2f40*/  SYNCS.PHASECHK.TRANS64.TRYWAIT P0, [R0+URZ], R3 ;  /* 0x00000003000075a7 */ /* 0x0022a400080011ff */
[----:B--2---:R-:W-:Y:S05]  /*2f50*/  @!P0 NANOSLEEP.SYNCS 0x989680 ;  /* 0x009896800000895d */ /* 0x004fea0003900000 */
[----:B------:R-:W2:Y:S02]  /*2f60*/  @!P0 SYNCS.PHASECHK.TRANS64 P0, [R0+URZ], R3 ;  /* 0x00000003000085a7 */ /* 0x000ea400080010ff */
[----:B--2---:R-:W-:Y:S05]  /*2f70*/  @P0 EXIT ;  /* 0x000000000000094d */ /* 0x004fea0003800000 */
[----:B------:R-:W-:Y:S05]  /*2f80*/  BRA `(.L_x_50) ;  /* 0xfffffffc00ec7947 */ /* 0x000fea000383ffff */
.L_x_22:
[----:B------:R-:W2:Y:S02]  /*2f90*/  S2UR UR4, SR_CgaCtaId ;  /* 0x00000000000479c3 */ /* 0x000ea40000008800 */
[----:B--2---:R-:W-:-:S04]  /*2fa0*/  UISETP.NE.AND UP0, UPT, UR4, URZ, UPT ;  /* 0x000000ff0400728c */ /* 0x004fc8000bf05270 */
[----:B------:R-:W-:-:S09]  /*2fb0*/  UISETP.NE.OR UP0, UPT, UR21, 0x1, UP0 ;  /* 0x000000011500788c */ /* 0x000fd20008705670 */
[----:B------:R-:W-:Y:S05]  /*2fc0*/  BRA.U UP0, `(.L_x_51) ;  /* 0x00000005004c7547 */ /* 0x000fea000b800000 */
[----:B------:R-:W2:Y:S01]  /*2fd0*/  S2UR UR5, SR_CgaCtaId ;  /* 0x00000000000579c3 */ /* 0x000ea20000008800 */
[----:B------:R-:W-:Y:S01]  /*2fe0*/  UMOV UR4, 0x400 ;  /* 0x0000040000047882 */ /* 0x000fe20000000000 */
[----:B------:R-:W-:Y:S01]  /*2ff0*/  ISETP.GE.U32.AND P2, PT, R3, 0x8, PT ;  /* 0x000000080300780c */ /* 0x000fe20003f46070 */
[----:B------:R-:W-:Y:S01]  /*3000*/  IMAD.MOV.U32 R12, RZ, RZ, 0x1 ;  /* 0x00000001ff0c7424 */ /* 0x000fe200078e00ff */
[----:B------:R-:W-:Y:S02]  /*3010*/  CS2R R10, SRZ ;  /* 0x00000000000a7805 */ /* 0x000fe4000001ff00 */
[----:B------:R-:W-:Y:S01]  /*3020*/  CS2R R8, SRZ ;  /* 0x0000000000087805 */ /* 0x000fe2000001ff00 */
[----:B--2---:R-:W-:-:S03]  /*3030*/  ULEA UR6, UR5, UR4, 0x18 ;  /* 0x0000000405067291 */ /* 0x004fc6000f8ec0ff */
[----:B------:R-:W-:-:S09]  /*3040*/  UMOV UR5, URZ ;  /* 0x000000ff00057c82 */ /* 0x000fd20008000000 */
.L_x_55:
[----:B------:R-:W-:Y:S02]  /*3050*/  LEA R0, R8, UR6, 0x3 ;  /* 0x0000000608007c11 */ /* 0x000fe4000f8e18ff */
[----:B------:R-:W-:-:S03]  /*3060*/  SHF.L.U32 R5, R9, 0x1f, RZ ;  /* 0x0000001f09057819 */ /* 0x000fc600000006ff */
[----:B------:R-:W-:Y:S01]  /*3070*/  VIADD R4, R0, 0xd0 ;  /* 0x000000d000047836 */ /* 0x000fe20000000000 */
[----:B------:R-:W2:Y:S02]  /*3080*/  SYNCS.PHASECHK.TRANS64.TRYWAIT P0, [R0+URZ+0xc0], R5 ;  /* 0x0000c005000075a7 */ /* 0x000ea400080011ff */
[----:B--2---:R-:W-:Y:S05]  /*3090*/  @!P0 BRA `(.L_x_52) ;  /* 0x0000009800148947 */ /* 0x004fea0003800000 */
.L_x_161:
[----:B------:R-:W-:Y:S01]  /*30a0*/  ULEA UR4, UR5, UR6, 0x3 ;  /* 0x0000000605047291 */ /* 0x000fe2000f8e18ff */
[----:B------:R-:W-:Y:S01]  /*30b0*/  PRMT R4, RZ, 0x654, R4 ;  /* 0x00000654ff047816 */ /* 0x000fe20000000004 */
[----:B--2---:R-:W-:Y:S01]  /*30c0*/  @!P2 IMAD.MOV.U32 R5, RZ, RZ, 0x10 ;  /* 0x00000010ff05a424 */ /* 0x004fe200078e00ff */
[----:B------:R-:W-:Y:S01]  /*30d0*/  SHF.L.U32 R7, R12, 0x1f, RZ ;  /* 0x0000001f0c077819 */ /* 0x000fe200000006ff */
[----:B------:R-:W-:Y:S01]  /*30e0*/  UIADD3 UR7, UPT, UPT, UR4, 0x90, URZ ;  /* 0x0000009004077890 */ /* 0x000fe2000fffe0ff */
[----:B------:R2:W-:Y:S05]  /*30f0*/  SYNCS.ARRIVE.TRANS64.RED.A1T0 RZ, [R4+URZ], RZ ;  /* 0x000000ff04ff79a7 */ /* 0x0005ea00081004ff */
[----:B------:R-:W-:Y:S01]  /*3100*/  IMAD.U32 R0, RZ, RZ, UR7 ;  /* 0x00000007ff007e24 */ /* 0x000fe2000f8e00ff */
[----:B------:R-:W3:Y:S04]  /*3110*/  SYNCS.PHASECHK.TRANS64.TRYWAIT P0, [UR4+0xa0], R7 ;  /* 0x0000a007ff0075a7 */ /* 0x000ee80008001104 */
[----:B------:R-:W-:Y:S01]  /*3120*/  PRMT R13, R3, 0x654, R0 ;  /* 0x00000654030d7816 */ /* 0x000fe20000000000 */
[----:B--23--:R-:W-:Y:S06]  /*3130*/  @!P0 BRA `(.L_x_53) ;  /* 0x0000009800008947 */ /* 0x00cfec0003800000 */
.L_x_163:
[----:B------:R-:W-:Y:S01]  /*3140*/  ULEA UR8, UR5, UR6, 0x4 ;  /* 0x0000000605087291 */ /* 0x000fe2000f8e20ff */
[----:B------:R-:W-:Y:S01]  /*3150*/  SEL R2, R13, R2, !P2 ;  /* 0x000000020d027207 */ /* 0x000fe20005000000 */
[----:B------:R-:W-:Y:S01]  /*3160*/  UIADD3 UR9, UPT, UPT, UR4, 0x90, URZ ;  /* 0x0000009004097890 */ /* 0x000fe2000fffe0ff */
[----:B--2---:R-:W-:Y:S01]  /*3170*/  LEA R0, R11, UR6, 0x3 ;  /* 0x000000060b007c11 */ /* 0x004fe2000f8e18ff */
[----:B------:R-:W-:Y:S01]  /*3180*/  UIADD3 UR8, UPT, UPT, UR8, 0xf0, URZ ;  /* 0x000000f008087890 */ /* 0x000fe2000fffe0ff */
[----:B------:R2:W-:Y:S01]  /*3190*/  @!P2 SYNCS.ARRIVE.TRANS64.RED RZ, [R2+URZ], R5 ;  /* 0x0000000502ffa9a7 */ /* 0x0005e200080004ff */
[----:B------:R-:W-:Y:S01]  /*31a0*/  UIADD3 UR4, UPT, UPT, UR5, 0x1, URZ ;  /* 0x0000000105047890 */ /* 0x000fe2000fffe0ff */
[----:B------:R-:W-:-:S03]  /*31b0*/  VIADD R8, R8, 0x1 ;  /* 0x0000000108087836 */ /* 0x000fc60000000000 */
[----:B------:R-:W-:Y:S02]  /*31c0*/  UISETP.NE.AND UP0, UPT, UR4, 0x2, UPT ;  /* 0x000000020400788c */ /* 0x000fe4000bf05270 */
[----:B------:R-:W-:Y:S01]  /*31d0*/  ISETP.NE.AND P0, PT, R8, 0x2, PT ;  /* 0x000000020800780c */ /* 0x000fe20003f05270 */
[----:B------:R-:W-:Y:S06]  /*31e0*/  UGETNEXTWORKID.BROADCAST [UR8], [UR9] ;  /* 0x00000000080073ca */ /* 0x000fec0008000100 */
[----:B------:R-:W-:Y:S02]  /*31f0*/  USEL UR7, URZ, 0x1, UP0 ;  /* 0x00000001ff077887 */ /* 0x000fe40008000000 */
[----:B------:R-:W-:-:S04]  /*3200*/  USEL UR5, UR4, URZ, UP0 ;  /* 0x000000ff04057287 */ /* 0x000fc80008000000 */
[----:B------:R-:W-:Y:S02]  /*3210*/  LOP3.LUT R12, R12, UR7, RZ, 0x3c, !PT ;  /* 0x000000070c0c7c12 */ /* 0x000fe4000f8e3cff */
[----:B--2---:R-:W-:-:S04]  /*3220*/  SHF.L.U32 R5, R10, 0x1f, RZ ;  /* 0x0000001f0a057819 */ /* 0x004fc800000006ff */
[----:B------:R-:W2:Y:S02]  /*3230*/  SYNCS.PHASECHK.TRANS64.TRYWAIT P1, [R0+URZ+0x90], R5 ;  /* 0x00009005000075a7 */ /* 0x000ea400080211ff */
[----:B--2---:R-:W-:Y:S05]  /*3240*/  @!P1 BRA `(.L_x_54) ;  /* 0x0000009400d49947 */ /* 0x004fea0003800000 */
.L_x_164:
[C---:B------:R-:W-:Y:S01]  /*3250*/  LEA R4, R11.reuse, UR6, 0x4 ;  /* 0x000000060b047c11 */ /* 0x040fe2000f8e20ff */
[----:B--2---:R-:W-:Y:S01]  /*3260*/  VIADD R0, R0, 0xa0 ;  /* 0x000000a000007836 */ /* 0x004fe20000000000 */
[----:B------:R-:W-:Y:S01]  /*3270*/  SEL R8, R8, RZ, P0 ;  /* 0x000000ff08087207 */ /* 0x000fe20000000000 */
[----:B------:R-:W-:-:S03]  /*3280*/  VIADD R11, R11, 0x1 ;  /* 0x000000010b0b7836 */ /* 0x000fc60000000000 */
[----:B------:R-:W2:Y:S01]  /*3290*/  LDS.128 R4, [R4+0xf0] ;  /* 0x0000f00004047984 */ /* 0x000ea20000000c00 */
[----:B------:R-:W-:Y:S02]  /*32a0*/  PRMT R0, RZ, 0x654, R0 ;  /* 0x00000654ff007816 */ /* 0x000fe40000000000 */
[C---:B------:R-:W-:Y:S01]  /*32b0*/  ISETP.NE.AND P1, PT, R11.reuse, 0x2, PT ;  /* 0x000000020b00780c */ /* 0x040fe20003f25270 */
[----:B------:R-:W-:Y:S01]  /*32c0*/  @!PT LDS RZ, [RZ] ;  /* 0x00000000fffff984 */ /* 0x000fe20000000800 */
[----:B------:R-:W-:Y:S01]  /*32d0*/  @!PT LDS RZ, [RZ] ;  /* 0x00000000fffff984 */ /* 0x000fe20000000800 */
[----:B------:R-:W-:Y:S01]  /*32e0*/  @!PT LDS RZ, [RZ] ;  /* 0x00000000fffff984 */ /* 0x000fe20000000800 */
[----:B------:R-:W-:Y:S01]  /*32f0*/  @!PT LDS RZ, [RZ] ;  /* 0x00000000fffff984 */ /* 0x000fe20000000800 */
[----:B------:R3:W-:Y:S06]  /*3300*/  MEMBAR.ALL.CTA ;  /* 0x0000000000007992 */ /* 0x0007ec0000008000 */
[----:B---3--:R-:W3:Y:S01]  /*3310*/  FENCE.VIEW.ASYNC.S ;  /* 0x00000000000073c6 */ /* 0x008ee20000000000 */
[----:B------:R-:W-:Y:S01]  /*3320*/  SEL R11, R11, RZ, P1 ;  /* 0x000000ff0b0b7207 */ /* 0x000fe20000800000 */
[----:B---3--:R3:W-:Y:S01]  /*3330*/  SYNCS.ARRIVE.TRANS64.RED.A1T0 RZ, [R0+URZ], RZ ;  /* 0x000000ff00ff79a7 */ /* 0x0087e200081004ff */
[----:B--2---:R-:W-:-:S02]  /*3340*/  LOP3.LUT P3, RZ, R6, 0x1, RZ, 0xc0, !PT ;  /* 0x0000000106ff7812 */ /* 0x004fc4000786c0ff */
[----:B------:R-:W-:-:S04]  /*3350*/  SEL R5, RZ, 0x1, P1 ;  /* 0x00000001ff057807 */ /* 0x000fc80000800000 */
[----:B------:R-:W-:Y:S02]  /*3360*/  LOP3.LUT R10, R10, R5, RZ, 0x3c, !PT ;  /* 0x000000050a0a7212 */ /* 0x000fe400078e3cff */
[----:B---3--:R-:W-:-:S04]  /*3370*/  SEL R0, RZ, 0x1, P0 ;  /* 0x00000001ff007807 */ /* 0x008fc80000000000 */
[----:B------:R-:W-:Y:S01]  /*3380*/  LOP3.LUT R9, R9, R0, RZ, 0x3c, !PT ;  /* 0x0000000009097212 */ /* 0x000fe200078e3cff */
[----:B------:R-:W-:Y:S06]  /*3390*/  @P3 BRA `(.L_x_55) ;  /* 0xfffffffc002c3947 */ /* 0x000fec000383ffff */
[----:B------:R-:W-:Y:S01]  /*33a0*/  ULEA UR4, UR5, UR6, 0x3 ;  /* 0x0000000605047291 */ /* 0x000fe2000f8e18ff */
[----:B------:R-:W-:-:S08]  /*33b0*/  SHF.L.U32 R3, R12, 0x1f, RZ ;  /* 0x0000001f0c037819 */ /* 0x000fd000000006ff */
[----:B------:R-:W2:Y:S02]  /*33c0*/  SYNCS.PHASECHK.TRANS64 P0, [UR4+0xa0], R3 ;  /* 0x0000a003ff0075a7 */ /* 0x000ea40008001004 */
[----:B--2---:R-:W-:Y:S05]  /*33d0*/  @P0 BRA `(.L_x_56) ;  /* 0x0000000000080947 */ /* 0x004fea0003800000 */
[----:B------:R-:W2:Y:S02]  /*33e0*/  SYNCS.PHASECHK.TRANS64.TRYWAIT P0, [UR4+0xa0], R3 ;  /* 0x0000a003ff0075a7 */ /* 0x000ea40008001104 */
[----:B--2---:R-:W-:Y:S05]  /*33f0*/  @!P0 BRA `(.L_x_57) ;  /* 0x00000094007c8947 */ /* 0x004fea0003800000 */
.L_x_56:
[----:B------:R-:W-:-:S04]  /*3400*/  UIADD3 UR7, UPT, UPT, UR5, 0x1, URZ ;  /* 0x0000000105077890 */ /* 0x000fc8000fffe0ff */
[----:B------:R-:W-:-:S04]  /*3410*/  UISETP.NE.AND UP0, UPT, UR7, 0x2, UPT ;  /* 0x000000020700788c */ /* 0x000fc8000bf05270 */
[----:B------:R-:W-:Y:S02]  /*3420*/  USEL UR8, URZ, 0x1, UP0 ;  /* 0x00000001ff087887 */ /* 0x000fe40008000000 */
[----:B------:R-:W-:-:S04]  /*3430*/  USEL UR7, UR7, URZ, UP0 ;  /* 0x000000ff07077287 */ /* 0x000fc80008000000 */
[----:B------:R-:W-:Y:S01]  /*3440*/  ULEA UR7, UR7, UR6, 0x3 ;  /* 0x0000000607077291 */ /* 0x000fe2000f8e18ff */
[----:B--2---:R-:W-:-:S04]  /*3450*/  LOP3.LUT R3, R12, UR8, RZ, 0x3c, !PT ;  /* 0x000000080c037c12 */ /* 0x004fc8000f8e3cff */
[----:B------:R-:W-:-:S04]  /*3460*/  SHF.L.U32 R0, R3, 0x1f, RZ ;  /* 0x0000001f03007819 */ /* 0x000fc800000006ff */
[----:B------:R-:W2:Y:S02]  /*3470*/  SYNCS.PHASECHK.TRANS64 P0, [UR7+0xa0], R0 ;  /* 0x0000a000ff0075a7 */ /* 0x000ea40008001007 */
[----:B-12---:R-:W-:Y:S05]  /*3480*/  @P0 EXIT ;  /* 0x000000000000094d */ /* 0x006fea0003800000 */
[----:B------:R-:W-:Y:S02]  /*3490*/  SHF.L.U32 R3, R3, 0x1f, RZ ;  /* 0x0000001f03037819 */ /* 0x000fe400000006ff */
[----:B------:R-:W-:-:S07]  /*34a0*/  MOV R0, UR7 ;  /* 0x0000000700007c02 */ /* 0x000fce0008000f00 */
.L_x_58:
[----:B-1----:R1:W2:Y:S02]  /*34b0*/  SYNCS.PHASECHK.TRANS64.TRYWAIT P0, [R0+URZ+0xa0], R3 ;  /* 0x0000a003000075a7 */ /* 0x0022a400080011ff */
[----:B--2---:R-:W-:Y:S05]  /*34c0*/  @!P0 NANOSLEEP.SYNCS 0x989680 ;  /* 0x009896800000895d */ /* 0x004fea0003900000 */
[----:B------:R-:W2:Y:S02]  /*34d0*/  @!P0 SYNCS.PHASECHK.TRANS64 P0, [R0+URZ+0xa0], R3 ;  /* 0x0000a003000085a7 */ /* 0x000ea400080010ff */
[----:B--2---:R-:W-:Y:S05]  /*34e0*/  @P0 EXIT ;  /* 0x000000000000094d */ /* 0x004fea0003800000 */
[----:B------:R-:W-:Y:S05]  /*34f0*/  BRA `(.L_x_58) ;  /* 0xfffffffc00ec7947 */ /* 0x000fea000383ffff */
.L_x_51:
[----:B------:R-:W-:Y:S05]  /*3500*/  BRA.U UP5, `(.L_x_59) ;  /* 0x0000001505c87547 */ /* 0x000fea000b800000 */
[----:B------:R-:W2:Y:S01]  /*3510*/  S2UR UR7, SR_CgaCtaId ;  /* 0x00000000000779c3 */ /* 0x000ea20000008800 */
[----:B------:R-:W-:Y:S01]  /*3520*/  UMOV UR4, 0x40 ;  /* 0x0000004000047882 */ /* 0x000fe20000000000 */
[----:B------:R-:W-:Y:S01]  /*3530*/  NOP ;  /* 0x0000000000007918 */ /* 0x000fe20000000000 */
[----:B------:R-:W-:Y:S01]  /*3540*/  UMOV UR6, 0x400 ;  /* 0x0000040000067882 */ /* 0x000fe20000000000 */
[----:B--2---:R-:W-:Y:S02]  /*3550*/  ULEA UR5, UR7, UR4, 0x18 ;  /* 0x0000000407057291 */ /* 0x004fe4000f8ec0ff */
[----:B------:R-:W-:-:S07]  /*3560*/  ULEA UR6, UR7, UR6, 0x18 ;  /* 0x0000000607067291 */ /* 0x000fce000f8ec0ff */
[----:B------:R-:W2:Y:S02]  /*3570*/  LDS.U8 R3, [UR5+0x1c] ;  /* 0x00001c05ff037984 */ /* 0x000ea40008000000 */
[----:B--2---:R-:W-:-:S13]  /*3580*/  ISETP.NE.AND P0, PT, R3, RZ, PT ;  /* 0x000000ff0300720c */ /* 0x004fda0003f05270 */
[----:B------:R-:W-:Y:S05]  /*3590*/  @P0 BRA `(.L_x_60) ;  /* 0x0000000400100947 */ /* 0x000fea0003800000 */
[----:B------:R-:W2:Y:S01]  /*35a0*/  S2UR UR4, SR_CgaCtaId ;  /* 0x00000000000479c3 */ /* 0x000ea20000008800 */
[----:B------:R-:W-:Y:S02]  /*35b0*/  UISETP.NE.U32.AND UP1, UPT, UR25, 0x1, UPT ;  /* 0x000000011900788c */ /* 0x000fe4000bf25070 */
[----:B------:R-:W-:Y:S02]  /*35c0*/  UIADD3 UR7, UPT, UPT, UR5, 0x8, URZ ;  /* 0x0000000805077890 */ /* 0x000fe4000fffe0ff */
[----:B--2---:R-:W-:-:S05]  /*35d0*/  ULOP3.LUT UR8, UR4, 0x1, URZ, 0x3c, !UPT ;  /* 0x0000000104087892 */ /* 0x004fca000f8e3cff */
[----:B------:R-:W-:Y:S07]  /*35e0*/  BRA.U !UP1, `(.L_x_61) ;  /* 0x00000001099c7547 */ /* 0x000fee000b800000 */
[----:B------:R-:W-:Y:S01]  /*35f0*/  ELECT P0, URZ, PT ;  /* 0x0000000000ff782f */ /* 0x000fe20003800000 */
[----:B------:R-:W-:-:S12]  /*3600*/  BSSY B0, `(.L_x_61) ;  /* 0x0000025000007945 */ /* 0x000fd80003800000 */
[----:B------:R-:W-:Y:S05]  /*3610*/  @!P0 BRA `(.L_x_62) ;  /* 0x00000000008c8947 */ /* 0x000fea0003800000 */
[----:B------:R-:W-:-:S05]  /*3620*/  UMOV UR4, 0x10 ;  /* 0x0000001000047882 */ /* 0x000fca0000000000 */
[----:B------:R-:W-:Y:S04]  /*3630*/  DEPBAR.LE SB2, 0x36 ;  /* 0x0000ad800000791a */ /* 0x000fe80000000000 */
[----:B------:R-:W2:Y:S02]  /*3640*/  UTCATOMSWS.2CTA.FIND_AND_SET.ALIGN UP0, UR4, UR4 ;  /* 0x00000004000475e3 */ /* 0x000ea40008200800 */
[----:B--2---:R-:W-:Y:S01]  /*3650*/  MOV R10, UR4 ;  /* 0x00000004000a7c02 */ /* 0x004fe20008000f00 */
[----:B------:R-:W-:Y:S06]  /*3660*/  BRA.U UP0, `(.L_x_63) ;  /* 0x0000000100187547 */ /* 0x000fec000b800000 */
.L_x_64:
[----:B------:R-:W-:Y:S05]  /*3670*/  NANOSLEEP 0x64 ;  /* 0x000000640000795d */ /* 0x000fea0003800000 */
[----:B------:R-:W-:-:S05]  /*3680*/  UMOV UR4, 0x10 ;  /* 0x0000001000047882 */ /* 0x000fca0000000000 */
[----:B------:R-:W-:Y:S04]  /*3690*/  DEPBAR.LE SB2, 0x36 ;  /* 0x0000ad800000791a */ /* 0x000fe80000000000 */
[----:B------:R-:W2:Y:S02]  /*36a0*/  UTCATOMSWS.2CTA.FIND_AND_SET.ALIGN UP0, UR4, UR4 ;  /* 0x00000004000475e3 */ /* 0x000ea40008200800 */
[----:B--2---:R-:W-:Y:S01]  /*36b0*/  MOV R10, UR4 ;  /* 0x00000004000a7c02 */ /* 0x004fe20008000f00 */
[----:B------:R-:W-:Y:S05]  /*36c0*/  BRA.U !UP0, `(.L_x_64) ;  /* 0xfffffffd08e87547 */ /* 0x000fea000b83ffff */
.L_x_63:
[----:B------:R-:W2:Y:S01]  /*36d0*/  LDS R6, [UR5+0x10] ;  /* 0x00001005ff067984 */ /* 0x000ea20008000800 */
[----:B------:R-:W-:Y:S01]  /*36e0*/  IMAD.U32 R3, RZ, RZ, UR6 ;  /* 0x00000006ff037e24 */ /* 0x000fe2000f8e00ff */
[----:B------:R-:W-:-:S03]  /*36f0*/  MOV R4, UR8 ;  /* 0x0000000800047c02 */ /* 0x000fc60008000f00 */
[----:B------:R-:W-:Y:S01]  /*3700*/  VIADD R3, R3, 0x110 ;  /* 0x0000011003037836 */ /* 0x000fe20000000000 */
[----:B--2---:R-:W-:-:S04]  /*3710*/  SHF.L.U32 R6, R6, 0x1f, RZ ;  /* 0x0000001f06067819 */ /* 0x004fc800000006ff */
[----:B------:R-:W2:Y:S02]  /*3720*/  SYNCS.PHASECHK.TRANS64.TRYWAIT P0, [UR5+0x8], R6 ;  /* 0x00000806ff0075a7 */ /* 0x000ea40008001105 */
[----:B--2---:R-:W-:Y:S05]  /*3730*/  @P0 BRA `(.L_x_65) ;  /* 0x0000000000080947 */ /* 0x004fea0003800000 */
[----:B------:R-:W2:Y:S02]  /*3740*/  SYNCS.PHASECHK.TRANS64.TRYWAIT P0, [UR5+0x8], R6 ;  /* 0x00000806ff0075a7 */ /* 0x000ea40008001105 */
[----:B--2---:R-:W-:Y:S05]  /*3750*/  @!P0 BRA `(.L_x_66) ;  /* 0x0000009000bc8947 */ /* 0x004fea0003800000 */
.L_x_65:
[----:B------:R-:W-:Y:S01]  /*3760*/  PRMT R4, R4, 0x654, R3 ;  /* 0x0000065404047816 */ /* 0x000fe20000000003 */
[----:B------:R-:W-:Y:S01]  /*3770*/  HFMA2 R3, -RZ, RZ, 0, 5.9604644775390625e-08 ;  /* 0x00000001ff037431 */ /* 0x000fe200000001ff */
[----:B------:R-:W-:Y:S01]  /*3780*/  UPRMT UR4, UR8, 0x654, UR7 ;  /* 0x0000065408047896 */ /* 0x000fe20008000007 */
[----:B------:R-:W-:Y:S02]  /*3790*/  IMAD.MOV.U32 R7, RZ, RZ, 0xffff ;  /* 0x0000ffffff077424 */ /* 0x000fe400078e00ff */
[----:B--2---:R-:W-:Y:S02]  /*37a0*/  IMAD.MOV.U32 R6, RZ, RZ, 0x4 ;  /* 0x00000004ff067424 */ /* 0x004fe400078e00ff */
[----:B------:R-:W-:Y:S01]  /*37b0*/  IMAD.SHL.U32 R9, R10, 0x20, RZ ;  /* 0x000000200a097824 */ /* 0x000fe200078e00ff */
[----:B------:R-:W-:Y:S02]  /*37c0*/  MOV R5, UR4 ;  /* 0x0000000400057c02 */ /* 0x000fe40008000f00 */
[-C--:B------:R-:W-:Y:S01]  /*37d0*/  SHF.L.U32 R8, R7, R10.reuse, RZ ;  /* 0x0000000a07087219 */ /* 0x080fe200000006ff */
[----:B------:R2:W-:Y:S01]  /*37e0*/  SYNCS.ARRIVE.TRANS64.RED RZ, [UR4], R6 ;  /* 0x00000006ffff79a7 */ /* 0x0005e20008000404 */
[----:B------:R-:W-:Y:S01]  /*37f0*/  SHF.L.U32 R7, R3, R10, RZ ;  /* 0x0000000a03077219 */ /* 0x000fe200000006ff */
[----:B------:R2:W-:Y:S04]  /*3800*/  STS [UR6+0x110], R9 ;  /* 0x00011009ff007988 */ /* 0x0005e80008000806 */
[----:B------:R2:W-:Y:S04]  /*3810*/  STAS [R4.64], R10 ;  /* 0x0000000a04007dbd */ /* 0x0005e8000c0008ff */
[----:B------:R2:W-:Y:S04]  /*3820*/  ATOMS.OR RZ, [UR5+0x14], R8 ;  /* 0x00001408ffff798c */ /* 0x0005e8000b000005 */
[----:B------:R2:W-:Y:S04]  /*3830*/  ATOMS.OR RZ, [UR5+0x18], R7 ;  /* 0x00001807ffff798c */ /* 0x0005e8000b000005 */
[----:B------:R2:W-:Y:S02]  /*3840*/  ATOMS.XOR RZ, [UR5+0x10], R3 ;  /* 0x00001003ffff798c */ /* 0x0005e4000b800005 */
.L_x_62:
[----:B-1----:R-:W-:Y:S05]  /*3850*/  BSYNC B0 ;  /* 0x0000000000007941 */ /* 0x002fea0003800000 */
.L_x_61:
[----:B------:R-:W-:Y:S05]  /*3860*/  BRA.U UP1, `(.L_x_67) ;  /* 0x00000001016c7547 */ /* 0x000fea000b800000 */
[----:B------:R-:W-:-:S03]  /*3870*/  UMOV UR4, 0xffffffff ;  /* 0xffffffff00047882 */ /* 0x000fc60000000000 */
[----:B------:R-:W-:Y:S05]  /*3880*/  BRA.DIV UR4, `(.L_x_68) ;  /* 0x0000009204887947 */ /* 0x000fea000b800000 */
[----:B------:R-:W-:-:S13]  /*3890*/  ELECT P6, URZ, PT ;  /* 0x0000000000ff782f */ /* 0x000fda00038c0000 */
.L_x_168:
[----:B------:R-:W-:Y:S05]  /*38a0*/  @!P6 BRA `(.L_x_67) ;  /* 0x00000000005ce947 */ /* 0x000fea0003800000 */
[----:B--2---:R-:W2:Y:S02]  /*38b0*/  LDS R4, [UR5+0x10] ;  /* 0x00001005ff047984 */ /* 0x004ea40008000800 */
[----:B--2---:R-:W-:-:S04]  /*38c0*/  SHF.L.U32 R4, R4, 0x1f, RZ ;  /* 0x0000001f04047819 */ /* 0x004fc800000006ff */
[----:B------:R-:W2:Y:S02]  /*38d0*/  SYNCS.PHASECHK.TRANS64.TRYWAIT P0, [UR5+0x8], R4 ;  /* 0x00000804ff0075a7 */ /* 0x000ea40008001105 */
[----:B--2---:R-:W-:Y:S05]  /*38e0*/  @P0 BRA `(.L_x_69) ;  /* 0x0000000000080947 */ /* 0x004fea0003800000 */
[----:B------:R-:W2:Y:S02]  /*38f0*/  SYNCS.PHASECHK.TRANS64.TRYWAIT P0, [UR5+0x8], R4 ;  /* 0x00000804ff0075a7 */ /* 0x000ea40008001105 */
[----:B--2---:R-:W-:Y:S05]  /*3900*/  @!P0 BRA `(.L_x_70) ;  /* 0x0000009000888947 */ /* 0x004fea0003800000 */
.L_x_69:
[----:B------:R-:W3:Y:S01]  /*3910*/  LDS R6, [UR6+0x110] ;  /* 0x00011006ff067984 */ /* 0x000ee20008000800 */
[----:B--2---:R-:W-:Y:S02]  /*3920*/  HFMA2 R3, -RZ, RZ, 0, 5.9604644775390625e-08 ;  /* 0x00000001ff037431 */ /* 0x004fe400000001ff */
[----:B------:R-:W-:Y:S01]  /*3930*/  IMAD.MOV.U32 R4, RZ, RZ, 0xffff ;  /* 0x0000ffffff047424 */ /* 0x000fe200078e00ff */
[----:B------:R-:W-:Y:S01]  /*3940*/  UPRMT UR4, UR8, 0x654, UR7 ;  /* 0x0000065408047896 */ /* 0x000fe20008000007 */
[----:B---3--:R-:W-:-:S03]  /*3950*/  IMAD.SHL.U32 R5, R6, 0x20, RZ ;  /* 0x0000002006057824 */ /* 0x008fc600078e00ff */
[-C--:B------:R-:W-:Y:S02]  /*3960*/  SHF.L.U32 R4, R4, R6.reuse, RZ ;  /* 0x0000000604047219 */ /* 0x080fe400000006ff */
[----:B------:R-:W-:Y:S01]  /*3970*/  SHF.L.U32 R6, R3, R6, RZ ;  /* 0x0000000603067219 */ /* 0x000fe200000006ff */
[----:B------:R3:W-:Y:S04]  /*3980*/  STS [UR6+0x110], R5 ;  /* 0x00011005ff007988 */ /* 0x0007e80008000806 */
[----:B------:R3:W-:Y:S04]  /*3990*/  ATOMS.OR RZ, [UR5+0x14], R4 ;  /* 0x00001404ffff798c */ /* 0x0007e8000b000005 */
[----:B------:R3:W-:Y:S01]  /*39a0*/  ATOMS.OR RZ, [UR5+0x18], R6 ;  /* 0x00001806ffff798c */ /* 0x0007e2000b000005 */
[----:B------:R-:W-:Y:S03]  /*39b0*/  SYNCS.ARRIVE.TRANS64.RED.A1T0 RZ, [UR4], RZ ;  /* 0x000000ffffff79a7 */ /* 0x000fe60008100404 */
[----:B------:R3:W-:Y:S01]  /*39c0*/  ATOMS.XOR RZ, [UR5+0x10], R3 ;  /* 0x00001003ffff798c */ /* 0x0007e2000b800005 */
[----:B------:R-:W-:Y:S05]  /*39d0*/  BRA `(.L_x_67) ;  /* 0x0000000000107947 */ /* 0x000fea0003800000 */
.L_x_60:
[----:B------:R-:W-:Y:S02]  /*39e0*/  MOV R3, 0xffffffff ;  /* 0xffffffff00037802 */ /* 0x000fe40000000f00 */
[----:B------:R-:W-:-:S03]  /*39f0*/  MOV R4, 0x3a20 ;  /* 0x00003a2000047802 */ /* 0x000fc60000000f00 */
[----:B------:R2:W-:Y:S04]  /*3a00*/  STS [UR6+0x110], R3 ;  /* 0x00011003ff007988 */ /* 0x0005e80008000806 */
[----:B-12--5:R-:W-:Y:S05]  /*3a10*/  CALL.REL.NOINC `($__internal_1_$__cuda_sm10x_tcgen05_guardrail_trap_phase_invalid_during_alloc) ;  /* 0x0000009800307944 */ /* 0x026fea0003c00000 */
.L_x_67:
[----:B------:R-:W-:Y:S05]  /*3a20*/  WARPSYNC.ALL ;  /* 0x0000000000007948 */ /* 0x000fea0003800000 */
[----:B------:R-:W4:Y:S01]  /*3a30*/  S2UR UR4, SR_CgaCtaId ;  /* 0x00000000000479c3 */ /* 0x000f220000008800 */
[----:B------:R-:W-:Y:S01]  /*3a40*/  UMOV UR33, 0x400 ;  /* 0x0000040000217882 */ /* 0x000fe20000000000 */
[----:B------:R-:W-:-:S06]  /*3a50*/  NOP ;  /* 0x0000000000007918 */ /* 0x000fcc0000000000 */
[----:B------:R-:W-:Y:S06]  /*3a60*/  BAR.ARV 0x6, 0xa0 ;  /* 0x0182800000007b1d */ /* 0x000fec0000002000 */
[----:B------:R-:W1:Y:S01]  /*3a70*/  LDCU UR12, c[0x0][0x38c] ;  /* 0x00007180ff0c77ac */ /* 0x000e620008000800 */
[----:B------:R-:W-:Y:S02]  /*3a80*/  LOP3.LUT R0, R0, 0xffff, RZ, 0xc0, !PT ;  /* 0x0000ffff00007812 */ /* 0x000fe400078ec0ff */
[----:B--2---:R-:W-:Y:S01]  /*3a90*/  CS2R R8, SRZ ;  /* 0x0000000000087805 */ /* 0x004fe2000001ff00 */
[----:B------:R-:W-:Y:S01]  /*3aa0*/  UMOV UR54, 0x1 ;  /* 0x0000000100367882 */ /* 0x000fe20000000000 */
[----:B------:R-:W-:Y:S01]  /*3ab0*/  R2UR UR64, R0 ;  /* 0x00000000004072ca */ /* 0x000fe200000e0000 */
[----:B------:R-:W-:Y:S01]  /*3ac0*/  UISETP.NE.AND UP3, UPT, UR25, URZ, UPT ;  /* 0x000000ff1900728c */ /* 0x000fe2000bf65270 */
[----:B------:R-:W-:Y:S01]  /*3ad0*/  UMOV UR60, URZ ;  /* 0x000000ff003c7c82 */ /* 0x000fe20008000000 */
[----:B------:R-:W-:Y:S01]  /*3ae0*/  UMOV UR58, URZ ;  /* 0x000000ff003a7c82 */ /* 0x000fe20008000000 */
[----:B----4-:R-:W-:Y:S01]  /*3af0*/  ULEA UR33, UR4, UR33, 0x18 ;  /* 0x0000002104217291 */ /* 0x010fe2000f8ec0ff */
[----:B------:R-:W-:-:S02]  /*3b00*/  UMOV UR56, URZ ;  /* 0x000000ff00387c82 */ /* 0x000fc40008000000 */
[----:B------:R-:W-:Y:S01]  /*3b10*/  UMOV UR4, URZ ;  /* 0x000000ff00047c82 */ /* 0x000fe20008000000 */
[----:B------:R-:W-:Y:S02]  /*3b20*/  UIADD3 UR7, UPT, UPT, UR33, 0x10800, URZ ;  /* 0x0001080021077890 */ /* 0x000fe4000fffe0ff */
[----:B------:R-:W-:Y:S02]  /*3b30*/  UIADD3 UR6, UPT, UPT, UR33, 0x20800, URZ ;  /* 0x0002080021067890 */ /* 0x000fe4000fffe0ff */
[----:B------:R-:W-:Y:S01]  /*3b40*/  UIADD3 UR5, UPT, UPT, UR33, 0x30800, URZ ;  /* 0x0003080021057890 */ /* 0x000fe2000fffe0ff */
[----:B---3--:R-:W2:Y:S01]  /*3b50*/  LDS R3, [UR33+0x110] ;  /* 0x00011021ff037984 */ /* 0x008ea20008000800 */
[----:B------:R-:W-:Y:S02]  /*3b60*/  UIADD3 UR8, UPT, UPT, UR33, 0x31000, URZ ;  /* 0x0003100021087890 */ /* 0x000fe4000fffe0ff */
[----:B-1----:R-:W-:Y:S02]  /*3b70*/  UIADD3 UR12, UPT, UPT, UR12, 0x7f, URZ ;  /* 0x0000007f0c0c7890 */ /* 0x002fe4000fffe0ff */
[----:B------:R-:W-:-:S02]  /*3b80*/  USHF.R.U32.HI UR11, URZ, 0x4, UR7 ;  /* 0x00000004ff0b7899 */ /* 0x000fc40008011607 */
[----:B------:R-:W-:Y:S02]  /*3b90*/  USHF.R.U32.HI UR9, URZ, 0x4, UR6 ;  /* 0x00000004ff097899 */ /* 0x000fe40008011606 */
[----:B------:R-:W-:Y:S02]  /*3ba0*/  USHF.R.U32.HI UR7, URZ, 0x4, UR5 ;  /* 0x00000004ff077899 */ /* 0x000fe40008011605 */
[----:B------:R-:W-:Y:S02]  /*3bb0*/  USHF.R.U32.HI UR6, URZ, 0x4, UR8 ;  /* 0x00000004ff067899 */ /* 0x000fe40008011608 */
[----:B------:R-:W-:Y:S02]  /*3bc0*/  USHF.R.S32.HI UR10, URZ, 0x1f, UR12 ;  /* 0x0000001fff0a7899 */ /* 0x000fe4000801140c */
[----:B------:R-:W-:Y:S02]  /*3bd0*/  ULOP3.LUT UR9, UR9, 0x3fff, URZ, 0xc0, !UPT ;  /* 0x00003fff09097892 */ /* 0x000fe4000f8ec0ff */
[----:B------:R-:W-:-:S02]  /*3be0*/  ULOP3.LUT UR7, UR7, 0x3fff, URZ, 0xc0, !UPT ;  /* 0x00003fff07077892 */ /* 0x000fc4000f8ec0ff */
[----:B------:R-:W-:Y:S02]  /*3bf0*/  ULOP3.LUT UR6, UR6, 0x3fff, URZ, 0xc0, !UPT ;  /* 0x00003fff06067892 */ /* 0x000fe4000f8ec0ff */
[----:B------:R-:W-:Y:S02]  /*3c00*/  ULEA.HI UR5, UR10, UR12, URZ, 0x7 ;  /* 0x0000000c0a057291 */ /* 0x000fe4000f8f38ff */
[----:B------:R-:W-:Y:S02]  /*3c10*/  ULOP3.LUT UR51, UR9, 0x10000, URZ, 0xfc, !UPT ;  /* 0x0001000009337892 */ /* 0x000fe4000f8efcff */
[----:B------:R-:W-:Y:S02]  /*3c20*/  ULOP3.LUT UR11, UR11, 0x3fff, URZ, 0xc0, !UPT ;  /* 0x00003fff0b0b7892 */ /* 0x000fe4000f8ec0ff */
[----:B------:R-:W-:Y:S02]  /*3c30*/  ULOP3.LUT UR52, UR7, 0x10000, URZ, 0xfc, !UPT ;  /* 0x0001000007347892 */ /* 0x000fe4000f8efcff */
[----:B------:R-:W-:-:S02]  /*3c40*/  ULOP3.LUT UR53, UR6, 0x10000, URZ, 0xfc, !UPT ;  /* 0x0001000006357892 */ /* 0x000fc4000f8efcff */
[----:B------:R-:W-:Y:S02]  /*3c50*/  USHF.R.S32.HI UR55, URZ, 0x7, UR5 ;  /* 0x00000007ff377899 */ /* 0x000fe40008011405 */
[----:B------:R-:W-:Y:S02]  /*3c60*/  ULOP3.LUT UR50, UR11, 0x10000, URZ, 0xfc, !UPT ;  /* 0x000100000b327892 */ /* 0x000fe4000f8efcff */
[----:B------:R-:W-:Y:S02]  /*3c70*/  UIADD3 UR66, UPT, UPT, UR33, 0xb0, URZ ;  /* 0x000000b021427890 */ /* 0x000fe4000fffe0ff */
[----:B------:R-:W-:Y:S01]  /*3c80*/  UIADD3 UR65, UPT, UPT, UR55, -0x1, URZ ;  /* 0xffffffff37417890 */ /* 0x000fe2000fffe0ff */
[----:B------:R-:W-:Y:S01]  /*3c90*/  UMOV UR40, URZ ;  /* 0x000000ff00287c82 */ /* 0x000fe20008000000 */
[----:B--2---:R-:W-:Y:S01]  /*3ca0*/  R2UR UR31, R3 ;  /* 0x00000000031f72ca */ /* 0x004fe200000e0000 */
[----:B------:R-:W-:Y:S01]  /*3cb0*/  IMAD.MOV.U32 R3, RZ, RZ, RZ ;  /* 0x000000ffff037224 */ /* 0x000fe200078e00ff */
[----:B------:R-:W-:Y:S01]  /*3cc0*/  UMOV UR38, URZ ;  /* 0x000000ff00267c82 */ /* 0x000fe20008000000 */
[----:B------:R-:W-:Y:S01]  /*3cd0*/  UMOV UR36, URZ ;  /* 0x000000ff00247c82 */ /* 0x000fe20008000000 */
[----:B------:R-:W-:-:S09]  /*3ce0*/  UMOV UR34, URZ ;  /* 0x000000ff00227c82 */ /* 0x000fd20008000000 */
[----:B------:R-:W-:Y:S02]  /*3cf0*/  UIADD3 UR48, UPT, UPT, UR31, 0x1c0, URZ ;  /* 0x000001c01f307890 */ /* 0x000fe4000fffe0ff */
[----:B------:R-:W-:Y:S02]  /*3d00*/  UIADD3 UR49, UPT, UPT, UR31, 0x1c4, URZ ;  /* 0x000001c41f317890 */ /* 0x000fe4000fffe0ff */
[----:B------:R-:W-:Y:S02]  /*3d10*/  UIADD3 UR46, UPT, UPT, UR31, 0x400001c0, URZ ;  /* 0x400001c01f2e7890 */ /* 0x000fe4000fffe0ff */
[----:B------:R-:W-:Y:S02]  /*3d20*/  UIADD3 UR47, UPT, UPT, UR31, 0x400001c4, URZ ;  /* 0x400001c41f2f7890 */ /* 0x000fe4000fffe0ff */
[----:B------:R-:W-:Y:S02]  /*3d30*/  UIADD3 UR44, UPT, UPT, UR31, -0x7ffffe40, URZ ;  /* 0x800001c01f2c7890 */ /* 0x000fe4000fffe0ff */
[----:B------:R-:W-:-:S02]  /*3d40*/  UIADD3 UR45, UPT, UPT, UR31, -0x7ffffe3c, URZ ;  /* 0x800001c41f2d7890 */ /* 0x000fc4000fffe0ff */
[----:B------:R-:W-:Y:S02]  /*3d50*/  UIADD3 UR42, UPT, UPT, UR31, -0x3ffffe40, URZ ;  /* 0xc00001c01f2a7890 */ /* 0x000fe4000fffe0ff */
[----:B------:R-:W-:Y:S02]  /*3d60*/  UIADD3 UR43, UPT, UPT, UR31, -0x3ffffe3c, URZ ;  /* 0xc00001c41f2b7890 */ /* 0x000fe4000fffe0ff */
[----:B------:R-:W-:Y:S02]  /*3d70*/  USHF.R.U32.HI UR9, URZ, 0x11, UR48 ;  /* 0x00000011ff097899 */ /* 0x000fe40008011630 */
[----:B------:R-:W-:Y:S02]  /*3d80*/  USHF.R.U32.HI UR8, URZ, 0x1a, UR49 ;  /* 0x0000001aff087899 */ /* 0x000fe40008011631 */
[----:B------:R-:W-:Y:S02]  /*3d90*/  USHF.R.U32.HI UR7, URZ, 0x11, UR46 ;  /* 0x00000011ff077899 */ /* 0x000fe4000801162e */
[----:B------:R-:W-:-:S02]  /*3da0*/  USHF.R.U32.HI UR6, URZ, 0x1a, UR47 ;  /* 0x0000001aff067899 */ /* 0x000fc4000801162f */
[----:B------:R-:W-:Y:S02]  /*3db0*/  USHF.R.U32.HI UR5, URZ, 0x11, UR44 ;  /* 0x00000011ff057899 */ /* 0x000fe4000801162c */
[----:B------:R-:W-:Y:S02]  /*3dc0*/  USHF.R.U32.HI UR10, URZ, 0x1a, UR45 ;  /* 0x0000001aff0a7899 */ /* 0x000fe4000801162d */
[----:B------:R-:W-:Y:S02]  /*3dd0*/  USHF.R.U32.HI UR12, URZ, 0x11, UR42 ;  /* 0x00000011ff0c7899 */ /* 0x000fe4000801162a */
[----:B------:R-:W-:Y:S02]  /*3de0*/  USHF.R.U32.HI UR13, URZ, 0x1a, UR43 ;  /* 0x0000001aff0d7899 */ /* 0x000fe4000801162b */
[----:B------:R-:W-:Y:S02]  /*3df0*/  ULOP3.LUT UR14, UR9, 0x6000, URZ, 0xc0, !UPT ;  /* 0x00006000090e7892 */ /* 0x000fe4000f8ec0ff */
[----:B------:R-:W-:-:S02]  /*3e00*/  ULOP3.LUT UR62, UR8, 0x30, URZ, 0xc0, !UPT ;  /* 0x00000030083e7892 */ /* 0x000fc4000f8ec0ff */
[----:B------:R-:W-:Y:S02]  /*3e10*/  ULOP3.LUT UR11, UR7, 0x6000, URZ, 0xc0, !UPT ;  /* 0x00006000070b7892 */ /* 0x000fe4000f8ec0ff */
[----:B------:R-:W-:Y:S02]  /*3e20*/  ULOP3.LUT UR9, UR6, 0x30, URZ, 0xc0, !UPT ;  /* 0x0000003006097892 */ /* 0x000fe4000f8ec0ff */
[----:B------:R-:W-:Y:S02]  /*3e30*/  ULOP3.LUT UR5, UR5, 0x6000, URZ, 0xc0, !UPT ;  /* 0x0000600005057892 */ /* 0x000fe4000f8ec0ff */
[----:B------:R-:W-:Y:S02]  /*3e40*/  ULOP3.LUT UR8, UR10, 0x30, URZ, 0xc0, !UPT ;  /* 0x000000300a087892 */ /* 0x000fe4000f8ec0ff */
        /* <DEDUP_REMOVED lines=10> */
[----:B------:R-:W-:Y:S02]  /*3ef0*/  UPRMT UR63, UR62, 0x5410, UR14 ;  /* 0x000054103e3f7896 */ /* 0x000fe4000800000e */
[----:B------:R-:W-:Y:S02]  /*3f00*/  UPRMT UR61, UR9, 0x5410, UR11 ;  /* 0x00005410093d7896 */ /* 0x000fe4000800000b */
[----:B------:R-:W-:Y:S02]  /*3f10*/  UPRMT UR59, UR8, 0x5410, UR5 ;  /* 0x00005410083b7896 */ /* 0x000fe40008000005 */
[----:B------:R-:W-:Y:S01]  /*3f20*/  UPRMT UR57, UR6, 0x5410, UR7 ;  /* 0x0000541006397896 */ /* 0x000fe20008000007 */
[----:B------:R-:W-:Y:S01]  /*3f30*/  UMOV UR62, URZ ;  /* 0x000000ff003e7c82 */ /* 0x000fe20008000000 */
[----:B------:R-:W-:Y:S01]  /*3f40*/  UMOV UR41, UR63 ;  /* 0x0000003f00297c82 */ /* 0x000fe20008000000 */
[----:B------:R-:W-:-:S02]  /*3f50*/  UMOV UR39, UR61 ;  /* 0x0000003d00277c82 */ /* 0x000fc40008000000 */
[----:B------:R-:W-:Y:S02]  /*3f60*/  UMOV UR37, UR59 ;  /* 0x0000003b00257c82 */ /* 0x000fe40008000000 */
[----:B------:R-:W-:-:S05]  /*3f70*/  UMOV UR35, UR57 ;  /* 0x0000003900237c82 */ /* 0x000fca0008000000 */
.L_x_81:
[C---:B------:R-:W-:Y:S02]  /*3f80*/  LEA R0, R9.reuse, UR33, 0x3 ;  /* 0x0000002109007c11 */ /* 0x040fe4000f8e18ff */
[----:B------:R-:W-:Y:S02]  /*3f90*/  SHF.L.U32 R5, R8, 0x1f, RZ ;  /* 0x0000001f08057819 */ /* 0x000fe400000006ff */
[----:B------:R-:W-:Y:S02]  /*3fa0*/  LEA R4, R9, UR33, 0x4 ;  /* 0x0000002109047c11 */ /* 0x000fe4000f8e20ff */
[----:B------:R-:W1:Y:S02]  /*3fb0*/  SYNCS.PHASECHK.TRANS64.TRYWAIT P0, [R0+URZ+0x90], R5 ;  /* 0x00009005000075a7 */ /* 0x000e6400080011ff */
[----:B-12---:R-:W-:Y:S05]  /*3fc0*/  @!P0 BRA `(.L_x_71) ;  /* 0x0000008800f08947 */ /* 0x006fea0003800000 */
.L_x_169:
[----:B-1----:R-:W1:Y:S01]  /*3fd0*/  LDS.128 R4, [R4+0xf0] ;  /* 0x0000f00004047984 */ /* 0x002e620000000c00 */
[----:B------:R-:W-:Y:S02]  /*3fe0*/  VIADD R0, R0, 0xa0 ;  /* 0x000000a000007836 */ /* 0x000fe40000000000 */
[----:B------:R-:W-:Y:S01]  /*3ff0*/  VIADD R9, R9, 0x1 ;  /* 0x0000000109097836 */ /* 0x000fe20000000000 */
[----:B------:R-:W-:Y:S01]  /*4000*/  @!PT LDS RZ, [RZ] ;  /* 0x00000000fffff984 */ /* 0x000fe20000000800 */
[----:B------:R-:W-:Y:S01]  /*4010*/  @!PT LDS RZ, [RZ] ;  /* 0x00000000fffff984 */ /* 0x000fe20000000800 */
[----:B------:R-:W-:Y:S01]  /*4020*/  @!PT LDS RZ, [RZ] ;  /* 0x00000000fffff984 */ /* 0x000fe20000000800 */
[----:B------:R-:W-:Y:S01]  /*4030*/  @!PT LDS RZ, [RZ] ;  /* 0x00000000fffff984 */ /* 0x000fe20000000800 */
[----:B------:R2:W-:Y:S06]  /*4040*/  MEMBAR.ALL.CTA ;  /* 0x0000000000007992 */ /* 0x0005ec0000008000 */
[----:B--2---:R-:W2:Y:S01]  /*4050*/  FENCE.VIEW.ASYNC.S ;  /* 0x00000000000073c6 */ /* 0x004ea20000000000 */
[----:B------:R-:W-:-:S04]  /*4060*/  PRMT R0, RZ, 0x654, R0 ;  /* 0x00000654ff007816 */ /* 0x000fc80000000000 */
[----:B--2---:R2:W-:Y:S01]  /*4070*/  SYNCS.ARRIVE.TRANS64.RED.A1T0 RZ, [R0+URZ], RZ ;  /* 0x000000ff00ff79a7 */ /* 0x0045e200081004ff */
[----:B-1----:R-:W-:Y:S01]  /*4080*/  LOP3.LUT P2, RZ, R6, 0x1, RZ, 0xc0, !PT ;  /* 0x0000000106ff7812 */ /* 0x002fe2000784c0ff */
[----:B--2---:R-:W-:-:S12]  /*4090*/  BRA.U UP3, `(.L_x_72) ;  /* 0x0000000903107547 */ /* 0x004fd8000b800000 */
[----:B------:R-:W1:Y:S01]  /*40a0*/  LDCU UR7, c[0x0][0x38c] ;  /* 0x00007180ff0777ac */ /* 0x000e620008000800 */
[----:B------:R-:W-:Y:S01]  /*40b0*/  ULOP3.LUT UR29, UR54, 0x1, URZ, 0x3c, !UPT ;  /* 0x00000001361d7892 */ /* 0x000fe2000f8e3cff */
[----:B------:R-:W-:Y:S01]  /*40c0*/  UMOV UR11, URZ ;  /* 0x000000ff000b7c82 */ /* 0x000fe20008000000 */
[----:B------:R-:W-:Y:S02]  /*40d0*/  UMOV UR6, 0x1 ;  /* 0x0000000100067882 */ /* 0x000fe40000000000 */
[----:B------:R-:W-:Y:S01]  /*40e0*/  UIMAD UR29, UR29, 0xc0, UR31 ;  /* 0x000000c01d1d78a4 */ /* 0x000fe2000f8e021f */
[----:B------:R-:W-:Y:S01]  /*40f0*/  UMOV UR30, UR4 ;  /* 0x00000004001e7c82 */ /* 0x000fe20008000000 */
[----:B------:R-:W-:Y:S01]  /*4100*/  UMOV UR28, UR55 ;  /* 0x00000037001c7c82 */ /* 0x000fe20008000000 */
[----:B-1----:R-:W-:-:S09]  /*4110*/  UISETP.GE.AND UP0, UPT, UR7, 0x1, UPT ;  /* 0x000000010700788c */ /* 0x002fd2000bf06270 */
[----:B------:R-:W-:Y:S05]  /*4120*/  BRA.U !UP0, `(.L_x_73) ;  /* 0x0000000108ec7547 */ /* 0x000fea000b800000 */
[----:B------:R-:W-:Y:S01]  /*4130*/  ULEA UR5, UR4, UR33, 0x3 ;  /* 0x0000002104057291 */ /* 0x000fe2000f8e18ff */
[----:B------:R-:W-:-:S08]  /*4140*/  SHF.L.U32 R5, R3, 0x1f, RZ ;  /* 0x0000001f03057819 */ /* 0x000fd000000006ff */
[----:B------:R-:W1:Y:S02]  /*4150*/  SYNCS.PHASECHK.TRANS64.TRYWAIT P0, [UR5], R5 ;  /* 0x00000005ff0075a7 */ /* 0x000e640008001105 */
[----:B-1----:R-:W-:Y:S05]  /*4160*/  @P0 BRA `(.L_x_74) ;  /* 0x0000000000080947 */ /* 0x002fea0003800000 */
[----:B------:R-:W1:Y:S02]  /*4170*/  SYNCS.PHASECHK.TRANS64.TRYWAIT P0, [UR5], R5 ;  /* 0x00000005ff0075a7 */ /* 0x000e640008001105 */
[----:B-1----:R-:W-:Y:S05]  /*4180*/  @!P0 BRA `(.L_x_75) ;  /* 0x0000008800948947 */ /* 0x002fea0003800000 */
.L_x_74:
[----:B------:R-:W-:Y:S01]  /*4190*/  UISETP.GE.U32.AND UP1, UPT, UR7, 0x81, UPT ;  /* 0x000000810700788c */ /* 0x000fe2000bf26070 */
[----:B-1----:R-:W-:Y:S01]  /*41a0*/  IMAD.U32 R0, RZ, RZ, UR54 ;  /* 0x00000036ff007e24 */ /* 0x002fe2000f8e00ff */
[----:B------:R-:W-:Y:S02]  /*41b0*/  UIADD3 UR30, UPT, UPT, UR4, 0x1, URZ ;  /* 0x00000001041e7890 */ /* 0x000fe4000fffe0ff */
[----:B------:R-:W-:Y:S02]  /*41c0*/  ULEA UR8, UR4, UR53, 0x6 ;  /* 0x0000003504087291 */ /* 0x000fe4000f8e30ff */
[----:B------:R-:W-:Y:S01]  /*41d0*/  UISETP.NE.AND UP0, UPT, UR30, 0x4, UPT ;  /* 0x000000041e00788c */ /* 0x000fe2000bf05270 */
[----:B------:R-:W-:Y:S01]  /*41e0*/  PLOP3.LUT P1, PT, PT, PT, UP1, 0x80, 0x8 ;  /* 0x000000000008781c */ /* 0x000fe20003f2f018 */
[----:B------:R-:W-:Y:S01]  /*41f0*/  ULEA UR12, UR4, UR52, 0x5 ;  /* 0x00000034040c7291 */ /* 0x000fe2000f8e28ff */
[----:B------:R-:W-:Y:S01]  /*4200*/  SHF.L.U32 R5, R0, 0x1f, RZ ;  /* 0x0000001f00057819 */ /* 0x000fe200000006ff */
[----:B------:R-:W-:-:S02]  /*4210*/  USEL UR6, URZ, 0x1, UP0 ;  /* 0x00000001ff067887 */ /* 0x000fc40008000000 */
[----:B------:R-:W-:Y:S02]  /*4220*/  USEL UR30, UR30, URZ, UP0 ;  /* 0x000000ff1e1e7287 */ /* 0x000fe40008000000 */
[----:B------:R-:W-:Y:S02]  /*4230*/  UIADD3 UR10, UPT, UPT, UR8, 0x20, URZ ;  /* 0x00000020080a7890 */ /* 0x000fe4000fffe0ff */
[----:B------:R-:W-:Y:S01]  /*4240*/  @UP1 ULEA UR7, UR30, UR33, 0x3 ;  /* 0x000000211e071291 */ /* 0x000fe2000f8e18ff */
[----:B------:R-:W-:Y:S01]  /*4250*/  LOP3.LUT R3, R3, UR6, RZ, 0x3c, !PT ;  /* 0x0000000603037c12 */ /* 0x000fe2000f8e3cff */
[----:B------:R-:W-:Y:S01]  /*4260*/  UMOV UR13, 0x4008 ;  /* 0x00004008000d7882 */ /* 0x000fe20000000000 */
[----:B------:R-:W-:Y:S01]  /*4270*/  UMOV UR9, 0x4008 ;  /* 0x0000400800097882 */ /* 0x000fe20000000000 */
[----:B------:R-:W-:Y:S01]  /*4280*/  UMOV UR11, 0x4008 ;  /* 0x00004008000b7882 */ /* 0x000fe20000000000 */
[----:B------:R-:W-:Y:S01]  /*4290*/  @P1 SHF.L.U32 R4, R3, 0x1f, RZ ;  /* 0x0000001f03041819 */ /* 0x000fe200000006ff */
[----:B------:R-:W-:-:S03]  /*42a0*/  UMOV UR6, 0x1 ;  /* 0x0000000100067882 */ /* 0x000fc60000000000 */
[----:B------:R-:W1:Y:S01]  /*42b0*/  @P1 SYNCS.PHASECHK.TRANS64.TRYWAIT P0, [UR7], R4 ;  /* 0x00000004ff0015a7 */ /* 0x000e620008001107 */
[----:B------:R2:W-:Y:S01]  /*42c0*/  UTCCP.T.S.2CTA.4x32dp128bit tmem[UR31+0x1c0], gdesc[UR12] ;  /* 0x0001c00c1f0079e7 */ /* 0x0005e20009300000 */
[----:B------:R2:W-:Y:S01]  /*42d0*/  UTCCP.T.S.2CTA.4x32dp128bit tmem[UR31+0x1c4], gdesc[UR8] ;  /* 0x0001c4081f0079e7 */ /* 0x0005e20009300000 */
[----:B------:R2:W-:Y:S01]  /*42e0*/  UTCCP.T.S.2CTA.4x32dp128bit tmem[UR31+0x1c8], gdesc[UR10] ;  /* 0x0001c80a1f0079e7 */ /* 0x0005e20009300000 */
[----:B------:R-:W3:Y:S01]  /*42f0*/  SYNCS.PHASECHK.TRANS64.TRYWAIT P3, [UR33+0xb8], R5 ;  /* 0x0000b805ff0075a7 */ /* 0x000ee20008061121 */
[----:B-1----:R-:W-:Y:S01]  /*4300*/  @P1 VOTEU.ANY UP0, P0 ;  /* 0x0000000000ff1886 */ /* 0x002fe20000000100 */
[----:B------:R-:W-:Y:S01]  /*4310*/  @UP1 USEL UR6, URZ, 0x1, !UP0 ;  /* 0x00000001ff061887 */ /* 0x000fe2000c000000 */
[----:B--23--:R-:W-:Y:S11]  /*4320*/  @!P3 BRA `(.L_x_76) ;  /* 0x000000880044b947 */ /* 0x00cff60003800000 */
.L_x_172:
[----:B------:R-:W-:Y:S01]  /*4330*/  ELECT P0, URZ, PT ;  /* 0x0000000000ff782f */ /* 0x000fe20003800000 */
[----:B------:R-:W-:Y:S02]  /*4340*/  ULEA UR8, UR4, UR51, 0xa ;  /* 0x0000003304087291 */ /* 0x000fe4000f8e50ff */
[----:B------:R-:W-:Y:S02]  /*4350*/  ULEA UR4, UR4, UR50, 0xa ;  /* 0x0000003204047291 */ /* 0x000fe4000f8e50ff */
[----:B------:R-:W-:Y:S02]  /*4360*/  UIADD3 UR22, UPT, UPT, UR8, 0x2, URZ ;  /* 0x0000000208167890 */ /* 0x000fe4000fffe0ff */
[----:B------:R-:W-:Y:S02]  /*4370*/  UIADD3 UR20, UPT, UPT, UR4, 0x2, URZ ;  /* 0x0000000204147890 */ /* 0x000fe4000fffe0ff */
[----:B------:R-:W-:Y:S02]  /*4380*/  UIADD3 UR18, UPT, UPT, UR8, 0x4, URZ ;  /* 0x0000000408127890 */ /* 0x000fe4000fffe0ff */
[----:B------:R-:W-:-:S02]  /*4390*/  UIADD3 UR16, UPT, UPT, UR4, 0x4, URZ ;  /* 0x0000000404107890 */ /* 0x000fc4000fffe0ff */
[----:B-1----:R-:W-:Y:S01]  /*43a0*/  @P0 LOP3.LUT R0, R2, 0xffff, RZ, 0xc0, !PT ;  /* 0x0000ffff02000812 */ /* 0x002fe200078ec0ff */
[----:B------:R-:W-:Y:S02]  /*43b0*/  UIADD3 UR12, UPT, UPT, UR4, 0x6, URZ ;  /* 0x00000006040c7890 */ /* 0x000fe4000fffe0ff */
[----:B------:R-:W-:Y:S01]  /*43c0*/  UIADD3 UR14, UPT, UPT, UR8, 0x6, URZ ;  /* 0x00000006080e7890 */ /* 0x000fe2000fffe0ff */
[----:B------:R-:W-:Y:S01]  /*43d0*/  @P0 R2UR UR7, R0 ;  /* 0x00000000000702ca */ /* 0x000fe200000e0000 */
[----:B------:R-:W-:Y:S01]  /*43e0*/  UIADD3 UR10, UPT, UPT, UR5, 0x20, URZ ;  /* 0x00000020050a7890 */ /* 0x000fe2000fffe0ff */
[----:B------:R-:W-:Y:S02]  /*43f0*/  UMOV UR9, 0x40004040 ;  /* 0x4000404000097882 */ /* 0x000fe40000000000 */
[----:B------:R-:W-:Y:S01]  /*4400*/  UMOV UR5, 0x40004040 ;  /* 0x4000404000057882 */ /* 0x000fe20000000000 */
[----:B------:R-:W-:Y:S01]  /*4410*/  UMOV UR23, 0x40004040 ;  /* 0x4000404000177882 */ /* 0x000fe20000000000 */
[----:B------:R-:W-:Y:S01]  /*4420*/  UMOV UR21, 0x40004040 ;  /* 0x4000404000157882 */ /* 0x000fe20000000000 */
[----:B------:R1:W-:Y:S01]  /*4430*/  UTCQMMA.2CTA gdesc[UR4], gdesc[UR8], tmem[UR29], tmem[UR62], idesc[UR63], tmem[UR48], !UPT ;  /* 0x00303e0804007dea */ /* 0x0003e2000fa0031d */
[----:B------:R-:W-:Y:S01]  /*4440*/  UMOV UR19, 0x40004040 ;  /* 0x4000404000137882 */ /* 0x000fe20000000000 */
[----:B------:R-:W-:Y:S01]  /*4450*/  UMOV UR17, 0x40004040 ;  /* 0x4000404000117882 */ /* 0x000fe20000000000 */
[----:B------:R-:W-:Y:S01]  /*4460*/  UMOV UR15, 0x40004040 ;  /* 0x40004040000f7882 */ /* 0x000fe20000000000 */
[----:B------:R-:W-:Y:S01]  /*4470*/  UMOV UR13, 0x40004040 ;  /* 0x40004040000d7882 */ /* 0x000fe20000000000 */
[----:B------:R1:W-:Y:S01]  /*4480*/  UTCQMMA.2CTA gdesc[UR20], gdesc[UR22], tmem[UR29], tmem[UR60], idesc[UR61], tmem[UR46], UPT ;  /* 0x002e3c1614007dea */ /* 0x0003e2000ba0031d */
[----:B------:R1:W-:Y:S01]  /*4490*/  UTCQMMA.2CTA gdesc[UR16], gdesc[UR18], tmem[UR29], tmem[UR58], idesc[UR59], tmem[UR44], UPT ;  /* 0x002c3a1210007dea */ /* 0x0003e2000ba0031d */
[----:B------:R1:W-:Y:S01]  /*44a0*/  UTCQMMA.2CTA gdesc[UR12], gdesc[UR14], tmem[UR29], tmem[UR56], idesc[UR57], tmem[UR42], UPT ;  /* 0x002a380e0c007dea */ /* 0x0003e2000ba0031d */
[----:B------:R1:W-:Y:S01]  /*44b0*/  UTCBAR.2CTA.MULTICAST [UR10], URZ, UR7 ;  /* 0x000000ff0a0073e9 */ /* 0x0003e20008200807 */
[----:B------:R-:W-:Y:S01]  /*44c0*/  UMOV UR11, 0x1 ;  /* 0x00000001000b7882 */ /* 0x000fe20000000000 */
[----:B------:R-:W-:-:S05]  /*44d0*/  UMOV UR28, UR65 ;  /* 0x00000041001c7c82 */ /* 0x000fca0008000000 */
.L_x_73:
[----:B------:R-:W-:-:S09]  /*44e0*/  UISETP.GE.AND UP0, UPT, UR28, 0x1, UPT ;  /* 0x000000011c00788c */ /* 0x000fd2000bf06270 */
[----:B------:R-:W-:Y:S05]  /*44f0*/  BRA.U !UP0, `(.L_x_77) ;  /* 0x0000000108f07547 */ /* 0x000fea000b800000 */
[----:B-1----:R-:W-:-:S05]  /*4500*/  UMOV UR5, UR30 ;  /* 0x0000001e00057c82 */ /* 0x002fca0008000000 */
.L_x_80:
[----:B------:R-:W-:Y:S02]  /*4510*/  UISETP.NE.AND UP0, UPT, UR6, URZ, UPT ;  /* 0x000000ff0600728c */ /* 0x000fe4000bf05270 */
[----:B------:R-:W-:Y:S07]  /*4520*/  ULEA UR7, UR5, UR33, 0x3 ;  /* 0x0000002105077291 */ /* 0x000fee000f8e18ff */
[----:B------:R-:W-:Y:S05]  /*4530*/  BRA.U UP0, `(.L_x_78) ;  /* 0x00000001000c7547 */ /* 0x000fea000b800000 */
[----:B------:R-:W-:Y:S04]  /*4540*/  SHF.L.U32 R5, R3, 0x1f, RZ ;  /* 0x0000001f03057819 */ /* 0x000fe800000006ff */
[----:B------:R-:W1:Y:S02]  /*4550*/  SYNCS.PHASECHK.TRANS64.TRYWAIT P0, [UR7], R5 ;  /* 0x00000005ff0075a7 */ /* 0x000e640008001107 */
[----:B-1----:R-:W-:Y:S05]  /*4560*/  @!P0 BRA `(.L_x_79) ;  /* 0x0000008400cc8947 */ /* 0x002fea0003800000 */
.L_x_78:
[----:B------:R-:W-:Y:S02]  /*4570*/  UISETP.NE.AND UP1, UPT, UR28, 0x1, UPT ;  /* 0x000000011c00788c */ /* 0x000fe4000bf25270 */
[----:B------:R-:W-:Y:S01]  /*4580*/  UIADD3 UR4, UPT, UPT, UR5, 0x1, URZ ;  /* 0x0000000105047890 */ /* 0x000fe2000fffe0ff */
[----:B------:R-:W-:Y:S03]  /*4590*/  ELECT P3, URZ, PT ;  /* 0x0000000000ff782f */ /* 0x000fe60003860000 */
[----:B------:R-:W-:Y:S01]  /*45a0*/  UISETP.NE.AND UP0, UPT, UR4, 0x4, UPT ;  /* 0x000000040400788c */ /* 0x000fe2000bf05270 */
[----:B------:R-:W-:Y:S01]  /*45b0*/  PLOP3.LUT P1, PT, PT, PT, UP1, 0x80, 0x8 ;  /* 0x000000000008781c */ /* 0x000fe20003f2f018 */
[----:B------:R-:W-:Y:S02]  /*45c0*/  ULEA UR10, UR5, UR53, 0x6 ;  /* 0x00000035050a7291 */ /* 0x000fe4000f8e30ff */
[----:B------:R-:W-:Y:S02]  /*45d0*/  USEL UR6, URZ, 0x1, UP0 ;  /* 0x00000001ff067887 */ /* 0x000fe40008000000 */
[----:B------:R-:W-:Y:S02]  /*45e0*/  USEL UR30, UR4, URZ, UP0 ;  /* 0x000000ff041e7287 */ /* 0x000fe40008000000 */
[----:B------:R-:W-:Y:S02]  /*45f0*/  ULEA UR8, UR5, UR51, 0xa ;  /* 0x0000003305087291 */ /* 0x000fe4000f8e50ff */
[----:B------:R-:W-:Y:S01]  /*4600*/  @UP1 ULEA UR4, UR30, UR33, 0x3 ;  /* 0x000000211e041291 */ /* 0x000fe2000f8e18ff */
[----:B------:R-:W-:Y:S01]  /*4610*/  LOP3.LUT R3, R3, UR6, RZ, 0x3c, !PT ;  /* 0x0000000603037c12 */ /* 0x000fe2000f8e3cff */
[----:B------:R-:W-:Y:S01]  /*4620*/  ULEA UR26, UR5, UR52, 0x5 ;  /* 0x00000034051a7291 */ /* 0x000fe2000f8e28ff */
[----:B-1----:R-:W-:Y:S01]  /*4630*/  @P3 LOP3.LUT R0, R2, 0xffff, RZ, 0xc0, !PT ;  /* 0x0000ffff02003812 */ /* 0x002fe200078ec0ff */
[----:B------:R-:W-:Y:S01]  /*4640*/  UISETP.NE.U32.AND UP0, UPT, UR11, URZ, UPT ;  /* 0x000000ff0b00728c */ /* 0x000fe2000bf05070 */
[----:B------:R-:W-:Y:S01]  /*4650*/  @P1 SHF.L.U32 R4, R3, 0x1f, RZ ;  /* 0x0000001f03041819 */ /* 0x000fe200000006ff */
[----:B------:R-:W-:Y:S01]  /*4660*/  UIADD3 UR32, UPT, UPT, UR7, 0x20, URZ ;  /* 0x0000002007207890 */ /* 0x000fe2000fffe0ff */
[----:B------:R-:W-:Y:S01]  /*4670*/  @P3 R2UR UR7, R0 ;  /* 0x00000000000732ca */ /* 0x000fe200000e0000 */
[----:B------:R-:W-:Y:S01]  /*4680*/  UIADD3 UR24, UPT, UPT, UR10, 0x20, URZ ;  /* 0x000000200a187890 */ /* 0x000fe2000fffe0ff */
[----:B------:R-:W1:Y:S01]  /*4690*/  @P1 SYNCS.PHASECHK.TRANS64.TRYWAIT P0, [UR4], R4 ;  /* 0x00000004ff0015a7 */ /* 0x000e620008001104 */
[----:B------:R-:W-:Y:S02]  /*46a0*/  ULEA UR4, UR5, UR50, 0xa ;  /* 0x0000003205047291 */ /* 0x000fe4000f8e50ff */
[----:B------:R-:W-:Y:S02]  /*46b0*/  UIADD3 UR22, UPT, UPT, UR8, 0x2, URZ ;  /* 0x0000000208167890 */ /* 0x000fe4000fffe0ff */
[----:B------:R-:W-:Y:S02]  /*46c0*/  UIADD3 UR20, UPT, UPT, UR4, 0x2, URZ ;  /* 0x0000000204147890 */ /* 0x000fe4000fffe0ff */
[----:B------:R-:W-:Y:S02]  /*46d0*/  UIADD3 UR18, UPT, UPT, UR8, 0x4, URZ ;  /* 0x0000000408127890 */ /* 0x000fe4000fffe0ff */
[----:B------:R-:W-:Y:S02]  /*46e0*/  UIADD3 UR16, UPT, UPT, UR4, 0x4, URZ ;  /* 0x0000000404107890 */ /* 0x000fe4000fffe0ff */
[----:B------:R-:W-:Y:S02]  /*46f0*/  UIADD3 UR14, UPT, UPT, UR8, 0x6, URZ ;  /* 0x00000006080e7890 */ /* 0x000fe4000fffe0ff */
[----:B------:R-:W-:Y:S01]  /*4700*/  UIADD3 UR12, UPT, UPT, UR4, 0x6, URZ ;  /* 0x00000006040c7890 */ /* 0x000fe2000fffe0ff */
[----:B------:R-:W-:Y:S01]  /*4710*/  UMOV UR27, 0x4008 ;  /* 0x00004008001b7882 */ /* 0x000fe20000000000 */
[----:B------:R-:W-:Y:S01]  /*4720*/  UMOV UR11, 0x4008 ;  /* 0x00004008000b7882 */ /* 0x000fe20000000000 */
[----:B------:R-:W-:Y:S01]  /*4730*/  UTCCP.T.S.2CTA.4x32dp128bit tmem[UR31+0x1c0], gdesc[UR26] ;  /* 0x0001c01a1f0079e7 */ /* 0x000fe20009300000 */
[----:B------:R2:W-:Y:S01]  /*4740*/  UTCCP.T.S.2CTA.4x32dp128bit tmem[UR31+0x1c4], gdesc[UR10] ;  /* 0x0001c40a1f0079e7 */ /* 0x0005e20009300000 */
[----:B------:R-:W-:Y:S01]  /*4750*/  UMOV UR25, 0x4008 ;  /* 0x0000400800197882 */ /* 0x000fe20000000000 */
[----:B------:R-:W-:Y:S01]  /*4760*/  UMOV UR9, 0x40004040 ;  /* 0x4000404000097882 */ /* 0x000fe20000000000 */
[----:B------:R-:W-:Y:S01]  /*4770*/  UTCCP.T.S.2CTA.4x32dp128bit tmem[UR31+0x1c8], gdesc[UR24] ;  /* 0x0001c8181f0079e7 */ /* 0x000fe20009300000 */
[----:B------:R-:W-:Y:S01]  /*4780*/  UMOV UR5, 0x40004040 ;  /* 0x4000404000057882 */ /* 0x000fe20000000000 */
[----:B------:R-:W-:Y:S01]  /*4790*/  UMOV UR23, 0x40004040 ;  /* 0x4000404000177882 */ /* 0x000fe20000000000 */
[----:B------:R3:W-:Y:S01]  /*47a0*/  UTCQMMA.2CTA gdesc[UR4], gdesc[UR8], tmem[UR29], tmem[UR40], idesc[UR41], tmem[UR48], UP0 ;  /* 0x0030280804007dea */ /* 0x0007e2000820031d */
[----:B------:R-:W-:Y:S02]  /*47b0*/  UISETP.GT.U32.AND UP0, UPT, UR28, 0x1, UPT ;  /* 0x000000011c00788c */ /* 0x000fe4000bf04070 */
[----:B------:R-:W-:Y:S01]  /*47c0*/  UIADD3 UR28, UPT, UPT, UR28, -0x1, URZ ;  /* 0xffffffff1c1c7890 */ /* 0x000fe2000fffe0ff */
[----:B------:R-:W-:Y:S01]  /*47d0*/  UMOV UR21, 0x40004040 ;  /* 0x4000404000157882 */ /* 0x000fe20000000000 */
[----:B------:R-:W-:Y:S01]  /*47e0*/  UMOV UR19, 0x40004040 ;  /* 0x4000404000137882 */ /* 0x000fe20000000000 */
[----:B------:R4:W-:Y:S01]  /*47f0*/  UTCQMMA.2CTA gdesc[UR20], gdesc[UR22], tmem[UR29], tmem[UR38], idesc[UR39], tmem[UR46], UPT ;  /* 0x002e261614007dea */ /* 0x0009e2000ba0031d */
[----:B------:R-:W-:Y:S01]  /*4800*/  UMOV UR17, 0x40004040 ;  /* 0x4000404000117882 */ /* 0x000fe20000000000 */
[----:B------:R-:W-:Y:S01]  /*4810*/  UMOV UR15, 0x40004040 ;  /* 0x40004040000f7882 */ /* 0x000fe20000000000 */
[----:B------:R4:W-:Y:S01]  /*4820*/  UTCQMMA.2CTA gdesc[UR16], gdesc[UR18], tmem[UR29], tmem[UR36], idesc[UR37], tmem[UR44], UPT ;  /* 0x002c241210007dea */ /* 0x0009e2000ba0031d */
[----:B------:R-:W-:Y:S01]  /*4830*/  UMOV UR13, 0x40004040 ;  /* 0x40004040000d7882 */ /* 0x000fe20000000000 */
[----:B------:R-:W-:Y:S01]  /*4840*/  UMOV UR6, 0x1 ;  /* 0x0000000100067882 */ /* 0x000fe20000000000 */
[----:B------:R4:W-:Y:S01]  /*4850*/  UTCQMMA.2CTA gdesc[UR12], gdesc[UR14], tmem[UR29], tmem[UR34], idesc[UR35], tmem[UR42], UPT ;  /* 0x002a220e0c007dea */ /* 0x0009e2000ba0031d */
[----:B------:R4:W-:Y:S01]  /*4860*/  UTCBAR.2CTA.MULTICAST [UR32], URZ, UR7 ;  /* 0x000000ff200073e9 */ /* 0x0009e20008200807 */
[----:B--2---:R-:W-:Y:S01]  /*4870*/  UMOV UR11, 0x1 ;  /* 0x00000001000b7882 */ /* 0x004fe20000000000 */
[----:B---3--:R-:W-:Y:S01]  /*4880*/  UMOV UR5, UR30 ;  /* 0x0000001e00057c82 */ /* 0x008fe20008000000 */
[----:B-1----:R-:W-:Y:S01]  /*4890*/  @P1 VOTEU.ANY UP2, P0 ;  /* 0x0000000000ff1886 */ /* 0x002fe20000040100 */
[----:B------:R-:W-:Y:S01]  /*48a0*/  @UP1 USEL UR6, URZ, 0x1, !UP2 ;  /* 0x00000001ff061887 */ /* 0x000fe2000d000000 */
[----:B----4-:R-:W-:Y:S11]  /*48b0*/  BRA.U UP0, `(.L_x_80) ;  /* 0xfffffffd00147547 */ /* 0x010ff6000b83ffff */
.L_x_77:
[----:B------:R2:W-:Y:S01]  /*48c0*/  UTCBAR.2CTA.MULTICAST [UR66], URZ, UR64 ;  /* 0x000000ff420073e9 */ /* 0x0005e20008200840 */
[----:B-1----:R-:W-:-:S04]  /*48d0*/  UMOV UR4, UR30 ;  /* 0x0000001e00047c82 */ /* 0x002fc80008000000 */
.L_x_72:
[----:B------:R-:W-:Y:S01]  /*48e0*/  ISETP.NE.AND P0, PT, R9, 0x2, PT ;  /* 0x000000020900780c */ /* 0x000fe20003f05270 */
[----:B------:R-:W-:-:S03]  /*48f0*/  ULOP3.LUT UR54, UR54, 0x1, URZ, 0x3c, !UPT ;  /* 0x0000000136367892 */ /* 0x000fc6000f8e3cff */
[----:B------:R-:W-:Y:S02]  /*4900*/  SEL R5, RZ, 0x1, P0 ;  /* 0x00000001ff057807 */ /* 0x000fe40000000000 */
[----:B------:R-:W-:Y:S02]  /*4910*/  SEL R9, R9, RZ, P0 ;  /* 0x000000ff09097207 */ /* 0x000fe40000000000 */
[----:B------:R-:W-:Y:S01]  /*4920*/  LOP3.LUT R8, R8, R5, RZ, 0x3c, !PT ;  /* 0x0000000508087212 */ /* 0x000fe200078e3cff */
[----:B------:R-:W-:Y:S06]  /*4930*/  @P2 BRA `(.L_x_81) ;  /* 0xfffffff400902947 */ /* 0x000fec000383ffff */
[----:B------:R-:W1:Y:S01]  /*4940*/  S2UR UR6, SR_CgaCtaId ;  /* 0x00000000000679c3 */ /* 0x000e620000008800 */
[----:B------:R-:W-:Y:S01]  /*4950*/  ELECT P0, URZ, PT ;  /* 0x0000000000ff782f */ /* 0x000fe20003800000 */
[----:B------:R-:W-:Y:S01]  /*4960*/  IMAD.MOV.U32 R0, RZ, RZ, 0x1 ;  /* 0x00000001ff007424 */ /* 0x000fe200078e00ff */
[----:B------:R-:W-:Y:S01]  /*4970*/  UMOV UR4, 0x40 ;  /* 0x0000004000047882 */ /* 0x000fe20000000000 */
[----:B------:R-:W-:-:S04]  /*4980*/  SHF.L.U32 R3, RZ, 0x1f, RZ ;  /* 0x0000001fff037819 */ /* 0x000fc800000006ff */
[----:B------:R-:W-:Y:S01]  /*4990*/  UVIRTCOUNT.DEALLOC.SMPOOL 0x80 ;  /* 0x000000800000784c */ /* 0x000fe20000000000 */
[----:B-1----:R-:W-:-:S09]  /*49a0*/  ULEA UR6, UR6, UR4, 0x18 ;  /* 0x0000000406067291 */ /* 0x002fd2000f8ec0ff */
[----:B------:R1:W-:Y:S01]  /*49b0*/  @P0 STS.U8 [UR6+0x1c], R0 ;  /* 0x00001c00ff000988 */ /* 0x0003e20008000006 */
[----:B------:R-:W3:Y:S02]  /*49c0*/  SYNCS.PHASECHK.TRANS64.TRYWAIT P0, [UR33+0xe0], R3 ;  /* 0x0000e003ff0075a7 */ /* 0x000ee40008001121 */
[----:B-1-3--:R-:W-:Y:S05]  /*49d0*/  @!P0 BRA `(.L_x_82) ;  /* 0x0000008000c88947 */ /* 0x00afea0003800000 */
.L_x_175:
[----:B------:R-:W-:Y:S01]  /*49e0*/  NOP ;  /* 0x0000000000007918 */ /* 0x000fe20000000000 */
[----:B-1----:R-:W1:Y:S01]  /*49f0*/  LDS R0, [UR6+0x14] ;  /* 0x00001406ff007984 */ /* 0x002e620008000800 */
[----:B------:R-:W-:Y:S01]  /*4a00*/  ULOP3.LUT UR4, UR31, 0xffff, URZ, 0xc0, !UPT ;  /* 0x0000ffff1f047892 */ /* 0x000fe2000f8ec0ff */
[----:B------:R-:W-:Y:S01]  /*4a10*/  UMOV UR5, 0xffff ;  /* 0x0000ffff00057882 */ /* 0x000fe20000000000 */
[----:B------:R-:W-:Y:S02]  /*4a20*/  UMOV UR7, 0x1 ;  /* 0x0000000100077882 */ /* 0x000fe40000000000 */
[----:B------:R-:W-:-:S04]  /*4a30*/  USHF.R.U32.HI UR4, URZ, 0x5, UR4 ;  /* 0x00000005ff047899 */ /* 0x000fc80008011604 */
[----:B------:R-:W-:Y:S02]  /*4a40*/  USHF.L.U32 UR5, UR5, UR4, URZ ;  /* 0x0000000405057299 */ /* 0x000fe400080006ff */
[----:B------:R-:W-:-:S04]  /*4a50*/  USHF.L.U32 UR4, UR7, UR4, URZ ;  /* 0x0000000407047299 */ /* 0x000fc800080006ff */
[----:B-1----:R-:W-:-:S04]  /*4a60*/  LOP3.LUT R0, R0, UR5, RZ, 0xc0, !PT ;  /* 0x0000000500007c12 */ /* 0x002fc8000f8ec0ff */
[----:B------:R-:W-:-:S13]  /*4a70*/  ISETP.NE.AND P0, PT, R0, UR5, PT ;  /* 0x0000000500007c0c */ /* 0x000fda000bf05270 */
[----:B------:R-:W-:Y:S05]  /*4a80*/  @P0 BRA `(.L_x_83) ;  /* 0x0000000000580947 */ /* 0x000fea0003800000 */
[----:B------:R-:W1:Y:S02]  /*4a90*/  LDS R0, [UR6+0x18] ;  /* 0x00001806ff007984 */ /* 0x000e640008000800 */
[----:B-1----:R-:W-:-:S04]  /*4aa0*/  LOP3.LUT R0, R0, UR4, RZ, 0xc0, !PT ;  /* 0x0000000400007c12 */ /* 0x002fc8000f8ec0ff */
[----:B------:R-:W-:-:S13]  /*4ab0*/  ISETP.NE.AND P0, PT, R0, UR4, PT ;  /* 0x0000000400007c0c */ /* 0x000fda000bf05270 */
[----:B------:R-:W-:Y:S05]  /*4ac0*/  @P0 BRA `(.L_x_84) ;  /* 0x00000000003c0947 */ /* 0x000fea0003800000 */
[----:B------:R-:W1:Y:S01]  /*4ad0*/  S2R R2, SR_LANEID ;  /* 0x0000000000027919 */ /* 0x000e620000000000 */
[----:B------:R-:W-:Y:S01]  /*4ae0*/  ULOP3.LUT UR5, URZ, UR5, URZ, 0x33, !UPT ;  /* 0x00000005ff057292 */ /* 0x000fe2000f8e33ff */
[----:B------:R-:W-:Y:S01]  /*4af0*/  LOP3.LUT R4, RZ, UR4, RZ, 0x33, !PT ;  /* 0x00000004ff047c12 */ /* 0x000fe2000f8e33ff */
[----:B------:R-:W-:Y:S02]  /*4b00*/  VOTEU.ANY UR4, UPT, PT ;  /* 0x0000000000047886 */ /* 0x000fe400038e0100 */
[----:B------:R-:W-:Y:S01]  /*4b10*/  UFLO.U32 UR4, UR4 ;  /* 0x00000004000472bd */ /* 0x000fe200080e0000 */
[----:B------:R-:W3:Y:S01]  /*4b20*/  REDUX UR7, R4 ;  /* 0x00000000040773c4 */ /* 0x000ee20000000000 */
[----:B------:R-:W-:-:S06]  /*4b30*/  IMAD.U32 R0, RZ, RZ, UR5 ;  /* 0x00000005ff007e24 */ /* 0x000fcc000f8e00ff */
[----:B------:R4:W-:Y:S01]  /*4b40*/  UTCATOMSWS.AND URZ, UR5 ;  /* 0x0000000500ff79e3 */ /* 0x0009e20008000000 */
[----:B------:R-:W2:Y:S01]  /*4b50*/  REDUX UR8, R0 ;  /* 0x00000000000873c4 */ /* 0x000ea20000000000 */
[----:B-1----:R-:W-:Y:S01]  /*4b60*/  ISETP.EQ.U32.AND P0, PT, R2, UR4, PT ;  /* 0x0000000402007c0c */ /* 0x002fe2000bf02070 */
[----:B---3--:R-:W-:Y:S01]  /*4b70*/  IMAD.U32 R2, RZ, RZ, UR7 ;  /* 0x00000007ff027e24 */ /* 0x008fe2000f8e00ff */
[----:B--2---:R-:W-:-:S11]  /*4b80*/  MOV R3, UR8 ;  /* 0x0000000800037c02 */ /* 0x004fd60008000f00 */
[----:B------:R4:W-:Y:S04]  /*4b90*/  @P0 ATOMS.AND RZ, [UR6+0x14], R3 ;  /* 0x00001403ffff098c */ /* 0x0009e8000a800006 */
[----:B------:R4:W-:Y:S01]  /*4ba0*/  @P0 ATOMS.AND RZ, [UR6+0x18], R2 ;  /* 0x00001802ffff098c */ /* 0x0009e2000a800006 */
[----:B------:R-:W-:Y:S05]  /*4bb0*/  BRA `(.L_x_85) ;  /* 0x0000000000147947 */ /* 0x000fea0003800000 */
.L_x_84:
[----:B------:R-:W-:Y:S02]  /*4bc0*/  MOV R2, 0x4be0 ;  /* 0x00004be000027802 */ /* 0x000fe40000000f00 */
[----:B--2--5:R-:W-:Y:S05]  /*4bd0*/  CALL.REL.NOINC `($__internal_0_$__cuda_sm10x_tcgen05_guardrail_trap_col_being_dealloced_not_returned_by_alloc) ;  /* 0x0000008400b47944 */ /* 0x024fea0003c00000 */
[----:B------:R-:W-:Y:S05]  /*4be0*/  BRA `(.L_x_85) ;  /* 0x0000000000087947 */ /* 0x000fea0003800000 */
.L_x_83:
[----:B------:R-:W-:Y:S02]  /*4bf0*/  MOV R2, 0x4c10 ;  /* 0x00004c1000027802 */ /* 0x000fe40000000f00 */
[----:B--2--5:R-:W-:Y:S05]  /*4c00*/  CALL.REL.NOINC `($__internal_2_$__cuda_sm10x_tcgen05_guardrail_trap_unallocated_columns_being_dealloced) ;  /* 0x0000008400c07944 */ /* 0x024fea0003c00000 */
.L_x_85:
[----:B------:R-:W-:Y:S01]  /*4c10*/  NOP ;  /* 0x0000000000007918 */ /* 0x000fe20000000000 */
[----:B----4-:R-:W-:Y:S05]  /*4c20*/  EXIT ;  /* 0x000000000000794d */ /* 0x010fea0003800000 */
.L_x_59:
[----:B------:R-:W-:-:S09]  /*4c30*/  UISETP.NE.OR UP0, UPT, UR21, 0x3, !UP4 ;  /* 0x000000031500788c */ /* 0x000fd2000e705670 */
[----:B------:R-:W-:Y:S05]  /*4c40*/  BRA.U UP0, `(.L_x_86) ;  /* 0x0000001100c87547 */ /* 0x000fea000b800000 */
[----:B------:R-:W2:Y:S01]  /*4c50*/  LDCU.64 UR4, c[0x0][0xc88] ;  /* 0x00019100ff0477ac */ /* 0x000ea20008000a00 */
[----:B------:R-:W3:Y:S01]  /*4c60*/  S2UR UR10, SR_CgaCtaId ;  /* 0x00000000000a79c3 */ /* 0x000ee20000008800 */
[----:B------:R-:W-:Y:S02]  /*4c70*/  HFMA2 R9, -RZ, RZ, 0, 0 ;  /* 0x00000000ff097431 */ /* 0x000fe400000001ff */
[----:B------:R-:W-:Y:S01]  /*4c80*/  IMAD.MOV.U32 R11, RZ, RZ, 0x1 ;  /* 0x00000001ff0b7424 */ /* 0x000fe200078e00ff */
[----:B------:R-:W4:Y:S01]  /*4c90*/  LDCU UR37, c[0x0][0x370] ;  /* 0x00006e00ff2577ac */ /* 0x000f220008000800 */
[----:B------:R-:W-:Y:S01]  /*4ca0*/  IMAD.MOV.U32 R10, RZ, RZ, RZ ;  /* 0x000000ffff0a7224 */ /* 0x000fe200078e00ff */
[----:B------:R-:W-:Y:S01]  /*4cb0*/  MOV R3, 0x4000 ;  /* 0x0000400000037802 */ /* 0x000fe20000000f00 */
[----:B------:R-:W4:Y:S01]  /*4cc0*/  LDCU.128 UR40, c[0x0][0xf10] ;  /* 0x0001e200ff2877ac */ /* 0x000f220008000c00 */
[----:B------:R-:W1:Y:S01]  /*4cd0*/  LDC.64 R12, c[0x0][0x348] ;  /* 0x0000d200ff0c7b82 */ /* 0x000e620000000a00 */
[----:B------:R-:W3:Y:S01]  /*4ce0*/  LDCU UR31, c[0x0][0x374] ;  /* 0x00006e80ff1f77ac */ /* 0x000ee20008000800 */
[----:B------:R-:W3:Y:S01]  /*4cf0*/  LDCU.64 UR38, c[0x0][0xc90] ;  /* 0x00019200ff2677ac */ /* 0x000ee20008000a00 */
[----:B------:R-:W3:Y:S01]  /*4d00*/  LDCU UR15, c[0x0][0xf0c] ;  /* 0x0001e180ff0f77ac */ /* 0x000ee20008000800 */
[----:B--2---:R-:W-:Y:S01]  /*4d10*/  UISETP.NE.U32.AND UP0, UPT, UR4, URZ, UPT ;  /* 0x000000ff0400728c */ /* 0x004fe2000bf05070 */
[----:B------:R-:W2:Y:S01]  /*4d20*/  LDCU UR53, c[0x0][0xf20] ;  /* 0x0001e400ff3577ac */ /* 0x000ea20008000800 */
[----:B------:R-:W2:Y:S01]  /*4d30*/  LDCU UR4, c[0x0][0xf30] ;  /* 0x0001e600ff0477ac */ /* 0x000ea20008000800 */
[----:B------:R-:W-:Y:S01]  /*4d40*/  UMOV UR21, 0x400 ;  /* 0x0000040000157882 */ /* 0x000fe20000000000 */
[----:B----4-:R-:W-:-:S02]  /*4d50*/  UIMAD.WIDE.U32 UR6, UR37, UR40, URZ ;  /* 0x00000028250672a5 */ /* 0x010fc4000f8e00ff */
[----:B---3--:R-:W-:Y:S02]  /*4d60*/  UIMAD.WIDE.U32 UR8, UR31, UR43, URZ ;  /* 0x0000002b1f0872a5 */ /* 0x008fe4000f8e00ff */
[----:B------:R-:W-:Y:S02]  /*4d70*/  ULEA UR21, UR10, UR21, 0x18 ;  /* 0x000000150a157291 */ /* 0x000fe4000f8ec0ff */
[----:B------:R-:W-:Y:S02]  /*4d80*/  UISETP.NE.U32.AND UP6, UPT, UR38, URZ, UPT ;  /* 0x000000ff2600728c */ /* 0x000fe4000bfc5070 */
[----:B------:R-:W-:Y:S02]  /*4d90*/  UIADD3 UR46, UPT, UPT, UR21, 0x58, URZ ;  /* 0x00000058152e7890 */ /* 0x000fe4000fffe0ff */
[----:B------:R-:W-:Y:S02]  /*4da0*/  UIADD3 UR33, UPT, UPT, UR21, 0x40, URZ ;  /* 0x0000004015217890 */ /* 0x000fe4000fffe0ff */
[----:B------:R-:W-:-:S02]  /*4db0*/  UIADD3 UR25, UPT, UPT, UR21, 0x48, URZ ;  /* 0x0000004815197890 */ /* 0x000fc4000fffe0ff */
[----:B------:R-:W-:Y:S02]  /*4dc0*/  UIADD3 UR17, UPT, UPT, UR21, 0x50, URZ ;  /* 0x0000005015117890 */ /* 0x000fe4000fffe0ff */
[----:B------:R-:W-:Y:S02]  /*4dd0*/  UISETP.NE.AND.EX UP5, UPT, UR5, URZ, UPT, UP0 ;  /* 0x000000ff0500728c */ /* 0x000fe4000bfa5300 */
[----:B------:R-:W-:Y:S01]  /*4de0*/  UISETP.NE.AND UP0, UPT, UR45, 0x1, UPT ;  /* 0x000000012d00788c */ /* 0x000fe2000bf05270 */
[----:B------:R-:W-:Y:S01]  /*4df0*/  UMOV UR51, UR7 ;  /* 0x0000000700337c82 */ /* 0x000fe20008000000 */
[----:B------:R-:W-:Y:S01]  /*4e00*/  UMOV UR50, UR9 ;  /* 0x0000000900327c82 */ /* 0x000fe20008000000 */
[----:B------:R-:W-:Y:S01]  /*4e10*/  UISETP.NE.AND UP0, UPT, UR15, 0x1, UPT ;  /* 0x000000010f00788c */ /* 0x000fe2000bf05270 */
[----:B------:R-:W-:Y:S01]  /*4e20*/  UMOV UR29, URZ ;  /* 0x000000ff001d7c82 */ /* 0x000fe20008000000 */
[----:B------:R-:W-:Y:S02]  /*4e30*/  UPLOP3.LUT UP4, UPT, UPT, UPT, UPT, 0x40, 0x4 ;  /* 0x000000000004789c */ /* 0x000fe40003f8e870 */
[----:B------:R-:W-:Y:S01]  /*4e40*/  UISETP.GE.AND UP2, UPT, UR45, 0x1, UPT ;  /* 0x000000012d00788c */ /* 0x000fe2000bf46270 */
[----:B------:R-:W3:Y:S01]  /*4e50*/  LDCU.64 UR22, c[0x0][0xf28] ;  /* 0x0001e500ff1677ac */ /* 0x000ee20008000a00 */
[----:B------:R-:W-:-:S02]  /*4e60*/  UISETP.NE.AND.EX UP6, UPT, UR39, URZ, UPT, UP6 ;  /* 0x000000ff2700728c */ /* 0x000fc4000bfc5360 */
[----:B------:R-:W-:Y:S02]  /*4e70*/  UPRMT UR46, UR10, 0x654, UR46 ;  /* 0x000006540a2e7896 */ /* 0x000fe4000800002e */
[----:B------:R-:W-:Y:S02]  /*4e80*/  UPRMT UR49, UR10, 0x654, UR33 ;  /* 0x000006540a317896 */ /* 0x000fe40008000021 */
[----:B------:R-:W-:Y:S02]  /*4e90*/  UPRMT UR48, UR10, 0x654, UR25 ;  /* 0x000006540a307896 */ /* 0x000fe40008000019 */
[----:B------:R-:W-:Y:S02]  /*4ea0*/  UPRMT UR47, UR10, 0x654, UR17 ;  /* 0x000006540a2f7896 */ /* 0x000fe40008000011 */
[----:B------:R-:W-:Y:S02]  /*4eb0*/  USHF.R.U32.HI UR51, URZ, UR41, UR51 ;  /* 0x00000029ff337299 */ /* 0x000fe40008011633 */
[----:B--2---:R-:W-:-:S02]  /*4ec0*/  USHF.R.U32.HI UR50, URZ, UR53, UR50 ;  /* 0x00000035ff327299 */ /* 0x004fc40008011632 */
[----:B------:R-:W-:Y:S02]  /*4ed0*/  UISETP.NE.AND UP0, UPT, UR42, 0x1, UPT ;  /* 0x000000012a00788c */ /* 0x000fe4000bf05270 */
[----:B-1----:R-:W-:-:S11]  /*4ee0*/  UISETP.NE.AND UP3, UPT, UR4, 0x1, UPT ;  /* 0x000000010400788c */ /* 0x002fd6000bf65270 */
.L_x_97:
[C---:B------:R-:W-:Y:S02]  /*4ef0*/  LEA R8, R10.reuse, UR21, 0x3 ;  /* 0x000000150a087c11 */ /* 0x040fe4000f8e18ff */
[----:B------:R-:W-:Y:S02]  /*4f00*/  SHF.L.U32 R5, R9, 0x1f, RZ ;  /* 0x0000001f09057819 */ /* 0x000fe400000006ff */
[----:B------:R-:W-:Y:S02]  /*4f10*/  LEA R6, R10, UR21, 0x4 ;  /* 0x000000150a067c11 */ /* 0x000fe4000f8e20ff */
[----:B-1----:R-:W1:Y:S02]  /*4f20*/  SYNCS.PHASECHK.TRANS64.TRYWAIT P0, [R8+URZ+0x90], R5 ;  /* 0x00009005080075a7 */ /* 0x002e6400080011ff */
[----:B-1----:R-:W-:Y:S05]  /*4f30*/  @!P0 BRA `(.L_x_87) ;  /* 0x0000007c00888947 */ /* 0x002fea0003800000 */
.L_x_176:
[----:B-1----:R-:W1:Y:S01]  /*4f40*/  LDS.128 R4, [R6+0xf0] ;  /* 0x0000f00006047984 */ /* 0x002e620000000c00 */
[----:B------:R-:W-:Y:S01]  /*4f50*/  UISETP.GE.AND UP0, UPT, UR45, 0x1, UPT ;  /* 0x000000012d00788c */ /* 0x000fe2000bf06270 */
[----:B------:R-:W-:Y:S01]  /*4f60*/  @!PT LDS RZ, [RZ] ;  /* 0x00000000fffff984 */ /* 0x000fe20000000800 */
[----:B------:R-:W-:Y:S01]  /*4f70*/  @!PT LDS RZ, [RZ] ;  /* 0x00000000fffff984 */ /* 0x000fe20000000800 */
[----:B------:R-:W-:Y:S01]  /*4f80*/  @!PT LDS RZ, [RZ] ;  /* 0x00000000fffff984 */ /* 0x000fe20000000800 */
[----:B------:R-:W-:Y:S01]  /*4f90*/  @!PT LDS RZ, [RZ] ;  /* 0x00000000fffff984 */ /* 0x000fe20000000800 */
[----:B------:R2:W-:Y:S06]  /*4fa0*/  MEMBAR.ALL.CTA ;  /* 0x0000000000007992 */ /* 0x0005ec0000008000 */
[----:B--2---:R-:W2:Y:S01]  /*4fb0*/  FENCE.VIEW.ASYNC.S ;  /* 0x00000000000073c6 */ /* 0x004ea20000000000 */
[----:B-1----:R-:W-:Y:S11]  /*4fc0*/  LOP3.LUT P0, RZ, R6, 0x1, RZ, 0xc0, !PT ;  /* 0x0000000106ff7812 */ /* 0x002ff6000780c0ff */
[----:B------:R-:W-:Y:S02]  /*4fd0*/  @!UPT UIADD3 URZ, UPT, UPT, URZ, URZ, URZ ;  /* 0x000000fffffff290 */ /* 0x000fe4000fffe0ff */
[----:B--2---:R-:W-:Y:S01]  /*4fe0*/  VOTEU.ANY UP2, P0 ;  /* 0x0000000000ff7886 */ /* 0x004fe20000040100 */
[----:B------:R-:W-:Y:S11]  /*4ff0*/  PLOP3.LUT P0, PT, PT, PT, UP2, 0x80, 0x8 ;  /* 0x000000000008781c */ /* 0x000ff60003f0f028 */
[----:B------:R-:W-:Y:S02]  /*5000*/  @!UPT UIADD3 URZ, UPT, UPT, URZ, URZ, URZ ;  /* 0x000000fffffff290 */ /* 0x000fe4000fffe0ff */
[----:B------:R-:W-:Y:S02]  /*5010*/  @P0 SHF.R.U32.HI R0, RZ, 0x10, R5 ;  /* 0x00000010ff000819 */ /* 0x000fe40000011605 */
[----:B------:R-:W-:Y:S02]  /*5020*/  @P0 MOV R2, R4 ;  /* 0x0000000400020202 */ /* 0x000fe40000000f00 */
[----:B------:R-:W-:Y:S01]  /*5030*/  @P0 R2UR UR4, R0 ;  /* 0x00000000000402ca */ /* 0x000fe200000e0000 */
[----:B------:R-:W-:Y:S01]  /*5040*/  VIADD R0, R8, 0xa0 ;  /* 0x000000a008007836 */ /* 0x000fe20000000000 */
[----:B------:R-:W-:Y:S02]  /*5050*/  @P0 LOP3.LUT R4, R5, 0xffff, RZ, 0xc0, !PT ;  /* 0x0000ffff05040812 */ /* 0x000fe400078ec0ff */
[----:B------:R-:W-:Y:S02]  /*5060*/  @P0 R2UR UR6, R2 ;  /* 0x00000000020602ca */ /* 0x000fe400000e0000 */
[----:B------:R-:W-:Y:S02]  /*5070*/  PRMT R0, RZ, 0x654, R0 ;  /* 0x00000654ff007816 */ /* 0x000fe40000000000 */
[----:B------:R-:W-:Y:S02]  /*5080*/  @P0 R2UR UR5, R4 ;  /* 0x00000000040502ca */ /* 0x000fe400000e0000 */
[----:B------:R1:W-:Y:S03]  /*5090*/  SYNCS.ARRIVE.TRANS64.RED.A1T0 RZ, [R0+URZ], RZ ;  /* 0x000000ff00ff79a7 */ /* 0x0003e600081004ff */
[----:B------:R-:W-:Y:S04]  /*50a0*/  @UP2 UMOV UR30, UR4 ;  /* 0x00000004001e2c82 */ /* 0x000fe80008000000 */
[----:B------:R-:W-:Y:S04]  /*50b0*/  @UP2 UMOV UR14, UR6 ;  /* 0x00000006000e2c82 */ /* 0x000fe80008000000 */
[----:B------:R-:W-:Y:S01]  /*50c0*/  @UP2 UMOV UR13, UR5 ;  /* 0x00000005000d2c82 */ /* 0x000fe20008000000 */
[----:B------:R-:W-:Y:S05]  /*50d0*/  BRA.U !UP0, `(.L_x_88) ;  /* 0x0000000108c07547 */ /* 0x000fea000b800000 */
[----:B------:R-:W-:Y:S02]  /*50e0*/  UIMAD.WIDE.U32 UR18, UR13, UR43, URZ ;  /* 0x0000002b0d1272a5 */ /* 0x000fe4000f8e00ff */
[----:B------:R-:W-:Y:S02]  /*50f0*/  UP2UR UR16, UPR, URZ, 0x4 ;  /* 0x00000004ff107883 */ /* 0x000fe40008000000 */
[----:B------:R-:W-:Y:S02]  /*5100*/  UISETP.NE.AND UP2, UPT, UR42, 0x1, UPT ;  /* 0x000000012a00788c */ /* 0x000fe4000bf45270 */
[----:B------:R-:W-:Y:S02]  /*5110*/  UIMAD.WIDE.U32 UR26, UR14, UR40, URZ ;  /* 0x000000280e1a72a5 */ /* 0x000fe4000f8e00ff */
[----:B------:R-:W-:Y:S02]  /*5120*/  USEL UR4, UR31, UR50, !UP2 ;  /* 0x000000321f047287 */ /* 0x000fe4000d000000 */
[----:B------:R-:W-:Y:S02]  /*5130*/  UISETP.NE.AND UP0, UPT, UR15, 0x1, UPT ;  /* 0x000000010f00788c */ /* 0x000fe4000bf05270 */
[----:B------:R-:W-:Y:S02]  /*5140*/  UP2UR UR24, UPR, URZ, 0x2 ;  /* 0x00000002ff187883 */ /* 0x000fe40008000000 */
[----:B------:R-:W-:Y:S02]  /*5150*/  UISETP.NE.AND UP1, UPT, UR45, 0x1, UPT ;  /* 0x000000012d00788c */ /* 0x000fe4000bf25270 */
[----:B---3--:R-:W-:Y:S02]  /*5160*/  UIMAD.WIDE.U32 UR8, UR4, UR22, URZ ;  /* 0x00000016040872a5 */ /* 0x008fe4000f8e00ff */
[----:B------:R-:W-:Y:S01]  /*5170*/  USEL UR7, UR37, UR51, !UP0 ;  /* 0x0000003325077287 */ /* 0x000fe2000c000000 */
[----:B------:R-:W-:Y:S02]  /*5180*/  UMOV UR5, UR19 ;  /* 0x0000001300057c82 */ /* 0x000fe40008000000 */
[----:B------:R-:W-:Y:S02]  /*5190*/  USHF.R.U32.HI UR6, URZ, UR53, UR5 ;  /* 0x00000035ff067299 */ /* 0x000fe40008011605 */
[----:B------:R-:W-:Y:S02]  /*51a0*/  UIMAD.WIDE.U32 UR10, UR7, UR22, URZ ;  /* 0x00000016070a72a5 */ /* 0x000fe4000f8e00ff */
[----:B------:R-:W-:Y:S02]  /*51b0*/  USEL UR6, UR13, UR6, !UP2 ;  /* 0x000000060d067287 */ /* 0x000fe4000d000000 */
[----:B------:R-:W-:Y:S01]  /*51c0*/  UISETP.NE.AND UP2, UPT, UR16, URZ, UPT ;  /* 0x000000ff1000728c */ /* 0x000fe2000bf45270 */
[----:B------:R-:W-:Y:S02]  /*51d0*/  UMOV UR5, UR27 ;  /* 0x0000001b00057c82 */ /* 0x000fe40008000000 */
[----:B------:R-:W-:Y:S03]  /*51e0*/  USHF.R.U32.HI UR12, URZ, UR41, UR5 ;  /* 0x00000029ff0c7299 */ /* 0x000fe60008011605 */
[----:B------:R-:W-:Y:S02]  /*51f0*/  UMOV UR5, UR9 ;  /* 0x0000000900057c82 */ /* 0x000fe40008000000 */
[----:B------:R-:W-:Y:S03]  /*5200*/  @UP1 USHF.R.U32.HI UR4, URZ, UR23, UR5 ;  /* 0x00000017ff041299 */ /* 0x000fe60008011605 */
[----:B------:R-:W-:Y:S01]  /*5210*/  UMOV UR5, UR11 ;  /* 0x0000000b00057c82 */ /* 0x000fe20008000000 */
[----:B------:R-:W-:Y:S02]  /*5220*/  UIMAD UR4, UR45, UR4, URZ ;  /* 0x000000042d0472a4 */ /* 0x000fe4000f8e02ff */
[----:B------:R-:W-:Y:S02]  /*5230*/  @UP1 USHF.R.U32.HI UR7, URZ, UR23, UR5 ;  /* 0x00000017ff071299 */ /* 0x000fe40008011605 */
[----:B------:R-:W-:Y:S02]  /*5240*/  USEL UR5, UR14, UR12, !UP0 ;  /* 0x0000000c0e057287 */ /* 0x000fe4000c000000 */
[----:B------:R-:W-:Y:S02]  /*5250*/  UIMAD.WIDE.U32 UR10, UR6, UR22, URZ ;  /* 0x00000016060a72a5 */ /* 0x000fe4000f8e00ff */
[----:B------:R-:W-:Y:S02]  /*5260*/  UIMAD UR8, UR45, UR7, URZ ;  /* 0x000000072d0872a4 */ /* 0x000fe4000f8e02ff */
[----:B------:R-:W-:Y:S03]  /*5270*/  UISETP.GE.AND UP0, UPT, UR6, UR4, UPT ;  /* 0x000000040600728c */ /* 0x000fe6000bf06270 */
[----:B------:R-:W-:Y:S01]  /*5280*/  UMOV UR4, UR11 ;  /* 0x0000000b00047c82 */ /* 0x000fe20008000000 */
[----:B------:R-:W-:Y:S02]  /*5290*/  UISETP.GE.OR UP0, UPT, UR5, UR8, UP0 ;  /* 0x000000080500728c */ /* 0x000fe40008706670 */
[----:B------:R-:W-:Y:S02]  /*52a0*/  USHF.R.U32.HI UR4, URZ, UR23, UR4 ;  /* 0x00000017ff047299 */ /* 0x000fe40008011604 */
[----:B------:R-:W-:Y:S02]  /*52b0*/  UIMAD.WIDE.U32 UR8, UR5, UR22, URZ ;  /* 0x00000016050872a5 */ /* 0x000fe4000f8e00ff */
[----:B------:R-:W-:Y:S04]  /*52c0*/  USEL UR10, UR6, UR4, !UP1 ;  /* 0x00000004060a7287 */ /* 0x000fe8000c800000 */
[----:B------:R-:W-:Y:S01]  /*52d0*/  UIADD3 UR11, UPT, UPT, -UR10, URZ, URZ ;  /* 0x000000ff0a0b7290 */ /* 0x000fe2000fffe1ff */
[----:B------:R-:W-:Y:S02]  /*52e0*/  @!UP0 UMOV UR4, UR9 ;  /* 0x0000000900048c82 */ /* 0x000fe40008000000 */
[----:B------:R-:W-:Y:S02]  /*52f0*/  @!UP0 USHF.R.U32.HI UR4, URZ, UR23, UR4 ;  /* 0x00000017ff048299 */ /* 0x000fe40008011604 */
[----:B------:R-:W-:Y:S02]  /*5300*/  UIMAD UR8, UR45, UR11, UR6 ;  /* 0x0000000b2d0872a4 */ /* 0x000fe4000f8e0206 */
[----:B------:R-:W-:Y:S02]  /*5310*/  @!UP0 USEL UR4, UR5, UR4, !UP1 ;  /* 0x0000000405048287 */ /* 0x000fe4000c800000 */
[----:B------:R-:W-:Y:S02]  /*5320*/  UISETP.NE.AND UP1, UPT, UR24, URZ, UPT ;  /* 0x000000ff1800728c */ /* 0x000fe4000bf25270 */
[----:B------:R-:W-:Y:S02]  /*5330*/  @!UP0 UIMAD UR8, UR7, UR8, UR4 ;  /* 0x00000008070882a4 */ /* 0x000fe4000f8e0204 */
[----:B------:R-:W-:Y:S02]  /*5340*/  @!UP0 UIADD3 UR9, UPT, UPT, UR10, -UR4, URZ ;  /* 0x800000040a098290 */ /* 0x000fe4000fffe0ff */
[----:B------:R-:W-:Y:S02]  /*5350*/  UIADD3 UR4, UPT, UPT, -UR5, URZ, URZ ;  /* 0x000000ff05047290 */ /* 0x000fe4000fffe1ff */
[----:B------:R-:W-:Y:S02]  /*5360*/  UIADD3 UR7, UPT, UPT, -UR6, URZ, URZ ;  /* 0x000000ff06077290 */ /* 0x000fe4000fffe1ff */
[----:B------:R-:W-:Y:S02]  /*5370*/  @!UP0 UIMAD UR6, UR9, UR45, UR5 ;  /* 0x0000002d090682a4 */ /* 0x000fe4000f8e0205 */
[----:B------:R-:W-:Y:S02]  /*5380*/  UIMAD UR14, UR15, UR4, UR14 ;  /* 0x000000040f0e72a4 */ /* 0x000fe4000f8e020e */
[----:B------:R-:W-:Y:S01]  /*5390*/  UIMAD UR13, UR42, UR7, UR13 ;  /* 0x000000072a0d72a4 */ /* 0x000fe2000f8e020d */
[----:B------:R-:W-:Y:S02]  /*53a0*/  @!UP0 UMOV UR5, UR8 ;  /* 0x0000000800058c82 */ /* 0x000fe40008000000 */
[----:B------:R-:W-:Y:S02]  /*53b0*/  UIMAD UR14, UR5, UR15, UR14 ;  /* 0x0000000f050e72a4 */ /* 0x000fe4000f8e020e */
[----:B------:R-:W-:Y:S11]  /*53c0*/  UIMAD UR13, UR6, UR42, UR13 ;  /* 0x0000002a060d72a4 */ /* 0x000ff6000f8e020d */
[----:B------:R-:W-:Y:S01]  /*53d0*/  @!UPT UIADD3 URZ, UPT, UPT, URZ, URZ, URZ ;  /* 0x000000fffffff290 */ /* 0x000fe2000fffe0ff */
.L_x_88:
[----:B------:R-:W2:Y:S01]  /*53e0*/  @!UP3 LDCU.128 UR8, c[0x0][0xf10] ;  /* 0x0001e200ff08b7ac */ /* 0x000ea20008000c00 */
[----:B------:R-:W-:Y:S02]  /*53f0*/  ISETP.NE.U32.AND P0, PT, RZ, UR38, PT ;  /* 0x00000026ff007c0c */ /* 0x000fe4000bf05070 */
[----:B------:R-:W-:Y:S02]  /*5400*/  SHF.L.U32 R4, R11, 0x1f, RZ ;  /* 0x0000001f0b047819 */ /* 0x000fe400000006ff */
[----:B------:R-:W-:Y:S01]  /*5410*/  ISETP.NE.AND.EX P0, PT, RZ, UR39, PT, P0 ;  /* 0x00000027ff007c0c */ /* 0x000fe2000bf05300 */
[----:B------:R-:W4:Y:S01]  /*5420*/  @!UP3 LDCU UR5, c[0x0][0xf0c] ;  /* 0x0001e180ff05b7ac */ /* 0x000f220008000800 */
[----:B------:R-:W-:Y:S02]  /*5430*/  USHF.L.U32 UR35, UR28, 0x7, URZ ;  /* 0x000000071c237899 */ /* 0x000fe400080006ff */
[----:B--2---:R-:W-:Y:S07]  /*5440*/  UIMAD.WIDE.U32 UR6, UR14, UR8, URZ ;  /* 0x000000080e0672a5 */ /* 0x004fee000f8e00ff */
[----:B------:R-:W-:Y:S01]  /*5450*/  @!UP3 UMOV UR4, UR7 ;  /* 0x000000070004bc82 */ /* 0x000fe20008000000 */
[----:B----4-:R-:W-:Y:S02]  /*5460*/  @!UP3 UISETP.NE.AND UP0, UPT, UR5, 0x1, UPT ;  /* 0x000000010500b88c */ /* 0x010fe4000bf05270 */
[----:B------:R-:W-:Y:S02]  /*5470*/  @!UP3 USHF.R.U32.HI UR4, URZ, UR9, UR4 ;  /* 0x00000009ff04b299 */ /* 0x000fe40008011604 */
[----:B------:R-:W-:Y:S02]  /*5480*/  UIMAD.WIDE.U32 UR6, UR13, UR11, URZ ;  /* 0x0000000b0d0672a5 */ /* 0x000fe4000f8e00ff */
[----:B------:R-:W-:Y:S02]  /*5490*/  @!UP3 USEL UR8, UR14, UR4, !UP0 ;  /* 0x000000040e08b287 */ /* 0x000fe4000c000000 */
[----:B------:R-:W-:Y:S03]  /*54a0*/  @!UP3 UISETP.NE.AND UP0, UPT, UR10, 0x1, UPT ;  /* 0x000000010a00b88c */ /* 0x000fe6000bf05270 */
[----:B------:R-:W-:Y:S01]  /*54b0*/  @!UP3 UMOV UR6, UR7 ;  /* 0x000000070006bc82 */ /* 0x000fe20008000000 */
[----:B------:R-:W-:Y:S01]  /*54c0*/  USHF.L.U32 UR7, UR20, 0x8, URZ ;  /* 0x0000000814077899 */ /* 0x000fe200080006ff */
[----:B------:R-:W2:Y:S02]  /*54d0*/  @!UP3 LDCU UR4, c[0x0][0xf20] ;  /* 0x0001e400ff04b7ac */ /* 0x000ea40008000800 */
[----:B--2---:R-:W-:Y:S04]  /*54e0*/  @!UP3 USHF.R.U32.HI UR6, URZ, UR4, UR6 ;  /* 0x00000004ff06b299 */ /* 0x004fe80008011606 */
[----:B------:R-:W-:Y:S04]  /*54f0*/  @!UP3 USEL UR6, UR13, UR6, !UP0 ;  /* 0x000000060d06b287 */ /* 0x000fe8000c000000 */
[----:B------:R-:W-:Y:S02]  /*5500*/  @!UP3 UIADD3 UR4, UPT, UPT, -UR8, UR6, URZ ;  /* 0x000000060804b290 */ /* 0x000fe4000fffe1ff */
[----:B------:R-:W-:Y:S02]  /*5510*/  @!UP3 UIADD3 UR6, UPT, UPT, UR8, -UR6, URZ ;  /* 0x800000060806b290 */ /* 0x000fe4000fffe0ff */
[----:B------:R-:W-:Y:S02]  /*5520*/  @!UP3 UIMAD UR14, UR4, UR5, UR14 ;  /* 0x00000005040eb2a4 */ /* 0x000fe4000f8e020e */
[----:B------:R-:W-:Y:S01]  /*5530*/  @!UP3 UIMAD UR13, UR6, UR10, UR13 ;  /* 0x0000000a060db2a4 */ /* 0x000fe2000f8e020d */
[----:B------:R-:W-:Y:S11]  /*5540*/  BRA.U UP4, `(.L_x_89) ;  /* 0x0000000104107547 */ /* 0x000ff6000b800000 */
[----:B-1----:R-:W-:Y:S04]  /*5550*/  MOV R0, UR52 ;  /* 0x0000003400007c02 */ /* 0x002fe80008000f00 */
[----:B------:R-:W-:Y:S04]  /*5560*/  SHF.L.U32 R5, R0, 0x1f, RZ ;  /* 0x0000001f00057819 */ /* 0x000fe800000006ff */
[----:B------:R-:W1:Y:S02]  /*5570*/  SYNCS.PHASECHK.TRANS64.TRYWAIT P1, [UR21+0x88], R5 ;  /* 0x00008805ff0075a7 */ /* 0x000e640008021115 */
[----:B-1----:R-:W-:Y:S05]  /*5580*/  @!P1 BRA `(.L_x_90) ;  /* 0x0000007800089947 */ /* 0x002fea0003800000 */
.L_x_89:
[----:B------:R-:W-:Y:S05]  /*5590*/  BRA.U !UP6, `(.L_x_91) ;  /* 0x000000010e387547 */ /* 0x000fea000b800000 */
[----:B------:R-:W-:Y:S01]  /*55a0*/  UPLOP3.LUT UP1, UPT, UPT, UPT, UP5, 0x80, 0x8 ;  /* 0x000000000008789c */ /* 0x000fe20003f2f050 */
[----:B-1----:R-:W-:Y:S01]  /*55b0*/  HFMA2 R0, -RZ, RZ, 0, 5.9604644775390625e-08 ;  /* 0x00000001ff007431 */ /* 0x002fe200000001ff */
[----:B------:R-:W1:Y:S01]  /*55c0*/  LDCU.64 UR8, c[0x0][0x358] ;  /* 0x00006b00ff0877ac */ /* 0x000e620008000a00 */
[----:B------:R-:W-:Y:S03]  /*55d0*/  IMAD.MOV.U32 R139, RZ, RZ, 0x1 ;  /* 0x00000001ff8b7424 */ /* 0x000fe600078e00ff */
[----:B------:R-:W-:Y:S05]  /*55e0*/  PLOP3.LUT P1, PT, PT, PT, UP1, 0x80, 0x8 ;  /* 0x000000000008781c */ /* 0x000fea0003f2f018 */
[----:B------:R-:W2:Y:S01]  /*55f0*/  @UP1 LDCU.64 UR4, c[0x0][0xc88] ;  /* 0x00019100ff0417ac */ /* 0x000ea20008000a00 */
[----:B------:R-:W-:Y:S07]  /*5600*/  @UP1 UIMAD UR6, UR44, UR38, URZ ;  /* 0x000000262c0612a4 */ /* 0x000fee000f8e02ff */
[----:B------:R-:W-:Y:S01]  /*5610*/  @!P1 PRMT R139, R0, 0x7610, R139 ;  /* 0x00007610008b9816 */ /* 0x000fe2000000008b */
[----:B--2---:R-:W-:Y:S06]  /*5620*/  @UP1 UIMAD.WIDE UR4, UR6, 0x4, UR4 ;  /* 0x00000004060418a5 */ /* 0x004fec000f8e0204 */
[----:B------:R-:W-:Y:S01]  /*5630*/  IMAD.U32 R6, RZ, RZ, UR4 ;  /* 0x00000004ff067e24 */ /* 0x000fe2000f8e00ff */
[----:B------:R-:W-:Y:S04]  /*5640*/  MOV R7, UR5 ;  /* 0x0000000500077c02 */ /* 0x000fe80008000f00 */
[----:B------:R-:W2:Y:S01]  /*5650*/  @!UP1 LDCU UR4, c[0x0][0xc80] ;  /* 0x00019000ff0497ac */ /* 0x000ea20008000800 */
[----:B-1---5:R4:W5:Y:S02]  /*5660*/  @P1 LDG.E R71, desc[UR8][R6.64] ;  /* 0x0000000806471981 */ /* 0x022964000c1e1900 */
[----:B--2-4-:R-:W-:Y:S07]  /*5670*/  @!P1 IMAD.U32 R71, RZ, RZ, UR4 ;  /* 0x00000004ff479e24 */ /* 0x014fee000f8e00ff */
.L_x_91:
[----:B-----5:R-:W-:Y:S01]  /*5680*/  @!P0 FSETP.EQ.AND P2, PT, R71, RZ, PT ;  /* 0x000000ff4700820b */ /* 0x020fe20003f42000 */
[----:B------:R-:W-:Y:S01]  /*5690*/  @!UPT UIADD3 URZ, UPT, UPT, URZ, URZ, URZ ;  /* 0x000000fffffff290 */ /* 0x000fe2000fffe0ff */
[----:B------:R-:W-:Y:S11]  /*56a0*/  @!P0 BRA `(.L_x_92) ;  /* 0x0000000000148947 */ /* 0x000ff60003800000 */
[----:B------:R-:W-:Y:S02]  /*56b0*/  LOP3.LUT P0, RZ, R139, 0xff, RZ, 0xc0, !PT ;  /* 0x000000ff8bff7812 */ /* 0x000fe4000780c0ff */
[----:B------:R-:W-:Y:S04]  /*56c0*/  PLOP3.LUT P2, PT, PT, PT, UP1, 0x80, 0x8 ;  /* 0x000000000008781c */ /* 0x000fe80003f4f018 */
[----:B------:R-:W-:Y:S07]  /*56d0*/  PLOP3.LUT P2, PT, P2, PT, PT, 0x8, 0x80 ;  /* 0x000000000080781c */ /* 0x000fee000174e170 */
[----:B------:R-:W-:Y:S11]  /*56e0*/  @P0 FSETP.EQ.AND P2, PT, R71, RZ, PT ;  /* 0x000000ff4700020b */ /* 0x000ff60003f42000 */
[----:B------:R-:W-:Y:S02]  /*56f0*/  @!UPT UIADD3 URZ, UPT, UPT, URZ, URZ, URZ ;  /* 0x000000fffffff290 */ /* 0x000fe4000fffe0ff */
.L_x_92:
[----:B------:R-:W2:Y:S01]  /*5700*/  SYNCS.PHASECHK.TRANS64.TRYWAIT P0, [UR21+0x60], R4 ;  /* 0x00006004ff0075a7 */ /* 0x000ea20008001115 */
[----:B------:R-:W-:Y:S04]  /*5710*/  ELECT P1, URZ, PT ;  /* 0x0000000000ff782f */ /* 0x000fe80003820000 */
[----:B------:R-:W-:Y:S01]  /*5720*/  PLOP3.LUT P1, PT, P2, P1, PT, 0xf2, 0x2f ;  /* 0x00000000002f781c */ /* 0x000fe20001723e72 */
[----:B------:R-:W-:Y:S01]  /*5730*/  @!UPT UIADD3 URZ, UPT, UPT, URZ, URZ, URZ ;  /* 0x000000fffffff290 */ /* 0x000fe2000fffe0ff */
[----:B--2---:R-:W-:Y:S11]  /*5740*/  @!P0 BRA `(.L_x_93) ;  /* 0x0000007400b08947 */ /* 0x004ff60003800000 */
.L_x_179:
[----:B------:R-:W-:Y:S01]  /*5750*/  @!P1 IADD3 R2, P0, PT, R12, 0x980, RZ ;  /* 0x000009800c029810 */ /* 0x000fe20007f1e0ff */
[----:B------:R-:W-:Y:S01]  /*5760*/  ULOP3.LUT UR4, UR29, 0x1, URZ, 0xc0, !UPT ;  /* 0x000000011d047892 */ /* 0x000fe2000f8ec0ff */
[----:B------:R-:W-:Y:S02]  /*5770*/  VOTEU.ALL UP0, P1 ;  /* 0x0000000000ff7886 */ /* 0x000fe40000800000 */
[----:B------:R-:W-:Y:S01]  /*5780*/  @!P1 R2UR UR6, R2 ;  /* 0x00000000020692ca */ /* 0x000fe200000e0000 */
[----:B-1----:R-:W-:Y:S01]  /*5790*/  @!P1 IMAD.X R0, RZ, RZ, R13, P0 ;  /* 0x000000ffff009224 */ /* 0x002fe200000e060d */
[----:B------:R-:W-:Y:S01]  /*57a0*/  UMOV UR10, 0x0 ;  /* 0x00000000000a7882 */ /* 0x000fe20000000000 */
[----:B------:R-:W-:Y:S01]  /*57b0*/  ISETP.NE.AND P0, PT, RZ, UR4, !P1 ;  /* 0x00000004ff007c0c */ /* 0x000fe2000cf05270 */
[----:B------:R-:W-:Y:S02]  /*57c0*/  @!UP0 UIADD3 UR8, UPT, UPT, UR7, 0xc0, URZ ;  /* 0x000000c007088890 */ /* 0x000fe4000fffe0ff */
[----:B------:R-:W-:Y:S01]  /*57d0*/  @!P1 R2UR UR5, R0 ;  /* 0x00000000000592ca */ /* 0x000fe200000e0000 */
[----:B------:R-:W-:Y:S01]  /*57e0*/  @!UP0 UIADD3 UR32, UPT, UPT, UR21, 0x400, URZ ;  /* 0x0000040015208890 */ /* 0x000fe2000fffe0ff */
[----:B------:R-:W-:Y:S02]  /*57f0*/  VOTEU.ALL UP0, P1 ;  /* 0x0000000000ff7886 */ /* 0x000fe40000800000 */
[----:B------:R-:W-:Y:S01]  /*5800*/  @!P1 IMAD.U32 R0, RZ, RZ, UR8 ;  /* 0x00000008ff009e24 */ /* 0x000fe2000f8e00ff */
[----:B------:R-:W-:Y:S01]  /*5810*/  UMOV UR11, 0x10000000 ;  /* 0x10000000000b7882 */ /* 0x000fe20000000000 */
[----:B------:R-:W-:Y:S01]  /*5820*/  UMOV UR36, UR44 ;  /* 0x0000002c00247c82 */ /* 0x000fe20008000000 */
[----:B------:R-:W-:Y:S03]  /*5830*/  IMAD.U32 R6, RZ, RZ, UR6 ;  /* 0x00000006ff067e24 */ /* 0x000fe6000f8e00ff */
[----:B------:R-:W-:Y:S01]  /*5840*/  @P0 IMAD R0, RZ, RZ, UR7 ;  /* 0x00000007ff000e24 */ /* 0x000fe2000f8e02ff */
[----:B------:R-:W-:Y:S02]  /*5850*/  PLOP3.LUT P0, PT, P1, PT, PT, 0x8, 0x80 ;  /* 0x000000000080781c */ /* 0x000fe40000f0e170 */
[----:B------:R-:W-:Y:S01]  /*5860*/  IMAD.U32 R7, RZ, RZ, UR5 ;  /* 0x00000005ff077e24 */ /* 0x000fe2000f8e00ff */
[----:B------:R-:W-:Y:S10]  /*5870*/  @!P1 R2UR UR8, R6 ;  /* 0x00000000060892ca */ /* 0x000ff400000e0000 */
[----:B------:R-:W-:Y:S01]  /*5880*/  @P0 R2UR.BROADCAST UR34, R0 ;  /* 0x00000000002202ca */ /* 0x000fe200008e0000 */
[----:B------:R-:W-:Y:S01]  /*5890*/  @!P1 IMAD.MOV.U32 R0, RZ, RZ, 0x4000 ;  /* 0x00004000ff009424 */ /* 0x000fe200078e00ff */
[----:B------:R-:W-:Y:S11]  /*58a0*/  @!P1 R2UR UR9, R7 ;  /* 0x00000000070992ca */ /* 0x000ff600000e0000 */
[----:B------:R-:W-:Y:S02]  /*58b0*/  @!UPT UIADD3 URZ, UPT, UPT, URZ, URZ, URZ ;  /* 0x000000fffffff290 */ /* 0x000fe4000fffe0ff */
[----:B------:R1:W-:Y:S01]  /*58c0*/  @!UP0 UTMALDG.3D [UR32], [UR8], desc[UR10] ;  /* 0x00000a20080085b4 */ /* 0x0003e20008011000 */
[----:B------:R1:W-:Y:S01]  /*58d0*/  @!P1 SYNCS.ARRIVE.TRANS64.RED.A0TR RZ, [UR21+0x40], R0 ;  /* 0x00004000ffff99a7 */ /* 0x0003e20008300415 */
[----:B------:R-:W-:Y:S01]  /*58e0*/  SYNCS.ARRIVE.TRANS64.RED.A1T0 RZ, [UR49], RZ ;  /* 0x000000ffffff79a7 */ /* 0x000fe20008100431 */
[----:B------:R-:W2:Y:S02]  /*58f0*/  SYNCS.PHASECHK.TRANS64.TRYWAIT P0, [UR21+0x68], R4 ;  /* 0x00006804ff0075a7 */ /* 0x000ea40008001115 */
[----:B-12---:R-:W-:Y:S05]  /*5900*/  @!P0 BRA `(.L_x_94) ;  /* 0x0000007400588947 */ /* 0x006fea0003800000 */
.L_x_181:
[----:B------:R-:W-:Y:S01]  /*5910*/  VOTEU.ALL UP0, P1 ;  /* 0x0000000000ff7886 */ /* 0x000fe20000800000 */
[----:B------:R-:W-:Y:S01]  /*5920*/  @!P1 IADD3 R2, P0, PT, R12, 0x980, RZ ;  /* 0x000009800c029810 */ /* 0x000fe20007f1e0ff */
[----:B------:R-:W-:Y:S01]  /*5930*/  UMOV UR10, 0x0 ;  /* 0x00000000000a7882 */ /* 0x000fe20000000000 */
[----:B------:R-:W-:Y:S01]  /*5940*/  UMOV UR11, 0x10000000 ;  /* 0x10000000000b7882 */ /* 0x000fe20000000000 */
[----:B------:R-:W-:Y:S01]  /*5950*/  UMOV UR27, UR35 ;  /* 0x00000023001b7c82 */ /* 0x000fe20008000000 */
[----:B------:R-:W-:Y:S01]  /*5960*/  @!UP0 UIMAD UR5, UR4, -0x40, UR7 ;  /* 0xffffffc0040588a4 */ /* 0x000fe2000f8e0207 */
[----:B------:R-:W-:Y:S01]  /*5970*/  @!P1 IMAD.X R0, RZ, RZ, R13, P0 ;  /* 0x000000ffff009224 */ /* 0x000fe200000e060d */
[----:B------:R-:W-:Y:S01]  /*5980*/  @!P1 R2UR UR6, R2 ;  /* 0x00000000020692ca */ /* 0x000fe200000e0000 */
[----:B------:R-:W-:Y:S02]  /*5990*/  @!UP0 UIADD3 UR24, UPT, UPT, UR21, 0x4400, URZ ;  /* 0x0000440015188890 */ /* 0x000fe4000fffe0ff */
[----:B------:R-:W-:Y:S02]  /*59a0*/  @!UP0 UIADD3 UR26, UPT, UPT, UR5, 0x80, URZ ;  /* 0x00000080051a8890 */ /* 0x000fe4000fffe0ff */
[----:B------:R-:W-:Y:S01]  /*59b0*/  @!P1 R2UR UR5, R0 ;  /* 0x00000000000592ca */ /* 0x000fe200000e0000 */
[----:B------:R-:W-:Y:S01]  /*59c0*/  VOTEU.ALL UP0, P1 ;  /* 0x0000000000ff7886 */ /* 0x000fe20000800000 */
[----:B------:R-:W-:Y:S01]  /*59d0*/  @!P1 IMAD.MOV.U32 R0, RZ, RZ, 0x4000 ;  /* 0x00004000ff009424 */ /* 0x000fe200078e00ff */
[----:B------:R-:W-:Y:S05]  /*59e0*/  UMOV UR28, UR44 ;  /* 0x0000002c001c7c82 */ /* 0x000fea0008000000 */
[----:B------:R-:W-:Y:S05]  /*59f0*/  IMAD.U32 R6, RZ, RZ, UR6 ;  /* 0x00000006ff067e24 */ /* 0x000fea000f8e00ff */
[----:B------:R-:W-:Y:S01]  /*5a00*/  IMAD.U32 R7, RZ, RZ, UR5 ;  /* 0x00000005ff077e24 */ /* 0x000fe2000f8e00ff */
[----:B------:R-:W-:Y:S04]  /*5a10*/  @!P1 R2UR UR8, R6 ;  /* 0x00000000060892ca */ /* 0x000fe800000e0000 */
[----:B------:R-:W-:Y:S11]  /*5a20*/  @!P1 R2UR UR9, R7 ;  /* 0x00000000070992ca */ /* 0x000ff600000e0000 */
[----:B------:R-:W-:Y:S02]  /*5a30*/  @!UPT UIADD3 URZ, UPT, UPT, URZ, URZ, URZ ;  /* 0x000000fffffff290 */ /* 0x000fe4000fffe0ff */
[----:B------:R2:W-:Y:S01]  /*5a40*/  @!UP0 UTMALDG.3D [UR24], [UR8], desc[UR10] ;  /* 0x00000a18080085b4 */ /* 0x0005e20008011000 */
[----:B------:R2:W-:Y:S01]  /*5a50*/  @!P1 SYNCS.ARRIVE.TRANS64.RED.A0TR RZ, [UR21+0x48], R0 ;  /* 0x00004800ffff99a7 */ /* 0x0005e20008300415 */
[----:B------:R-:W-:Y:S01]  /*5a60*/  SYNCS.ARRIVE.TRANS64.RED.A1T0 RZ, [UR48], RZ ;  /* 0x000000ffffff79a7 */ /* 0x000fe20008100430 */
[----:B------:R-:W4:Y:S02]  /*5a70*/  SYNCS.PHASECHK.TRANS64.TRYWAIT P0, [UR21+0x70], R4 ;  /* 0x00007004ff0075a7 */ /* 0x000f240008001115 */
[----:B--2-4-:R-:W-:Y:S05]  /*5a80*/  @!P0 BRA `(.L_x_95) ;  /* 0x0000007400108947 */ /* 0x014fea0003800000 */
.L_x_183:
[----:B------:R-:W-:Y:S01]  /*5a90*/  VOTEU.ALL UP0, P1 ;  /* 0x0000000000ff7886 */ /* 0x000fe20000800000 */
[----:B------:R-:W-:Y:S01]  /*5aa0*/  @!P1 IADD3 R2, P0, PT, R12, 0x980, RZ ;  /* 0x000009800c029810 */ /* 0x000fe20007f1e0ff */
[----:B------:R-:W-:Y:S01]  /*5ab0*/  UMOV UR10, 0x0 ;  /* 0x00000000000a7882 */ /* 0x000fe20000000000 */
[----:B------:R-:W-:Y:S01]  /*5ac0*/  UMOV UR11, 0x10000000 ;  /* 0x10000000000b7882 */ /* 0x000fe20000000000 */
[----:B------:R-:W-:Y:S01]  /*5ad0*/  UMOV UR19, UR35 ;  /* 0x0000002300137c82 */ /* 0x000fe20008000000 */
[----:B------:R-:W-:Y:S01]  /*5ae0*/  @!UP0 ULEA UR5, UR4, UR7, 0x6 ;  /* 0x0000000704058291 */ /* 0x000fe2000f8e30ff */
        /* <DEDUP_REMOVED lines=18> */
.L_x_185:
[----:B------:R-:W-:Y:S01]  /*5c10*/  @!P1 IADD3 R2, P0, PT, R12, 0x980, RZ ;  /* 0x000009800c029810 */ /* 0x000fe20007f1e0ff */
[----:B------:R-:W-:Y:S01]  /*5c20*/  UMOV UR11, UR35 ;  /* 0x00000023000b7c82 */ /* 0x000fe20008000000 */
[----:B------:R-:W-:Y:S01]  /*5c30*/  R2UR UR18, R141 ;  /* 0x000000008d1272ca */ /* 0x000fe200000e0000 */
[----:B------:R-:W-:Y:S01]  /*5c40*/  UMOV UR12, UR44 ;  /* 0x0000002c000c7c82 */ /* 0x000fe20008000000 */
[----:B------:R-:W-:Y:S01]  /*5c50*/  @!P1 R2UR UR6, R2 ;  /* 0x00000000020692ca */ /* 0x000fe200000e0000 */
[----:B------:R-:W-:Y:S01]  /*5c60*/  @!P1 IMAD.X R0, RZ, RZ, R13, P0 ;  /* 0x000000ffff009224 */ /* 0x000fe200000e060d */
[----:B------:R-:W-:Y:S01]  /*5c70*/  ISETP.NE.OR P0, PT, RZ, UR4, P1 ;  /* 0x00000004ff007c0c */ /* 0x000fe20008f05670 */
[----:B------:R-:W-:Y:S01]  /*5c80*/  VOTEU.ALL UP0, P1 ;  /* 0x0000000000ff7886 */ /* 0x000fe20000800000 */
[----:B------:R-:W-:Y:S01]  /*5c90*/  VIADD R10, R10, 0x1 ;  /* 0x000000010a0a7836 */ /* 0x000fe20000000000 */
[----:B------:R-:W-:Y:S01]  /*5ca0*/  R2UR UR16, R142 ;  /* 0x000000008e1072ca */ /* 0x000fe200000e0000 */
[----:B------:R-:W-:Y:S01]  /*5cb0*/  UIADD3 UR29, UPT, UPT, UR29, 0x1, URZ ;  /* 0x000000011d1d7890 */ /* 0x000fe2000fffe0ff */
[----:B------:R-:W-:Y:S01]  /*5cc0*/  @!P1 R2UR UR5, R0 ;  /* 0x00000000000592ca */ /* 0x000fe200000e0000 */
[----:B------:R-:W-:Y:S01]  /*5cd0*/  @!UP0 UIADD3 UR10, UPT, UPT, UR7, 0xc0, URZ ;  /* 0x000000c0070a8890 */ /* 0x000fe2000fffe0ff */
[----:B------:R-:W-:Y:S01]  /*5ce0*/  LOP3.LUT R11, R11, 0x1, RZ, 0x3c, !PT ;  /* 0x000000010b0b7812 */ /* 0x000fe200078e3cff */
[----:B------:R-:W-:Y:S02]  /*5cf0*/  @!UP0 UIADD3 UR8, UPT, UPT, UR21, 0xc400, URZ ;  /* 0x0000c40015088890 */ /* 0x000fe4000fffe0ff */
[----:B------:R-:W-:Y:S01]  /*5d00*/  @!UP0 UIADD3 UR9, UPT, UPT, UR21, 0x58, URZ ;  /* 0x0000005815098890 */ /* 0x000fe2000fffe0ff */
[----:B-1----:R-:W-:Y:S01]  /*5d10*/  IMAD.U32 R4, RZ, RZ, UR6 ;  /* 0x00000006ff047e24 */ /* 0x002fe2000f8e00ff */
[----:B------:R-:W-:Y:S01]  /*5d20*/  VOTEU.ALL UP0, P1 ;  /* 0x0000000000ff7886 */ /* 0x000fe20000800000 */
[----:B------:R-:W-:Y:S01]  /*5d30*/  @!P1 IMAD.U32 R0, RZ, RZ, UR10 ;  /* 0x0000000aff009e24 */ /* 0x000fe2000f8e00ff */
[----:B------:R-:W-:Y:S01]  /*5d40*/  UMOV UR6, 0x0 ;  /* 0x0000000000067882 */ /* 0x000fe20000000000 */
[----:B------:R-:W-:Y:S01]  /*5d50*/  @!P0 IMAD R0, RZ, RZ, UR7 ;  /* 0x00000007ff008e24 */ /* 0x000fe2000f8e02ff */
[----:B------:R-:W-:Y:S01]  /*5d60*/  @!P1 R2UR UR4, R4 ;  /* 0x00000000040492ca */ /* 0x000fe200000e0000 */
[----:B------:R-:W-:Y:S01]  /*5d70*/  UMOV UR7, 0x10000000 ;  /* 0x1000000000077882 */ /* 0x000fe20000000000 */
[----:B------:R-:W-:Y:S01]  /*5d80*/  IMAD.U32 R5, RZ, RZ, UR5 ;  /* 0x00000005ff057e24 */ /* 0x000fe2000f8e00ff */
[----:B------:R-:W-:Y:S01]  /*5d90*/  PLOP3.LUT P0, PT, P1, PT, PT, 0x8, 0x80 ;  /* 0x000000000080781c */ /* 0x000fe20000f0e170 */
[----:B------:R-:W-:Y:S11]  /*5da0*/  UIADD3 UR20, UPT, UPT, UR13, UR18, URZ ;  /* 0x000000120d147290 */ /* 0x000ff6000fffe0ff */
[----:B------:R-:W-:Y:S01]  /*5db0*/  @!UPT UIADD3 URZ, UPT, UPT, URZ, URZ, URZ ;  /* 0x000000fffffff290 */ /* 0x000fe2000fffe0ff */
[----:B------:R-:W-:Y:S01]  /*5dc0*/  @P0 R2UR.BROADCAST UR10, R0 ;  /* 0x00000000000a02ca */ /* 0x000fe200008e0000 */
[----:B------:R-:W-:Y:S01]  /*5dd0*/  UIADD3 UR28, UPT, UPT, UR14, UR16, URZ ;  /* 0x000000100e1c7290 */ /* 0x000fe2000fffe0ff */
[----:B------:R-:W-:Y:S01]  /*5de0*/  @!P1 R2UR UR5, R5 ;  /* 0x00000000050592ca */ /* 0x000fe200000e0000 */
[----:B------:R-:W-:Y:S01]  /*5df0*/  UMOV UR44, UR30 ;  /* 0x0000001e002c7c82 */ /* 0x000fe20008000000 */
[C---:B------:R-:W-:Y:S01]  /*5e00*/  ISETP.NE.AND P0, PT, R10.reuse, 0x2, PT ;  /* 0x000000020a00780c */ /* 0x040fe20003f05270 */
[----:B------:R-:W-:Y:S03]  /*5e10*/  UPLOP3.LUT UP4, UPT, UPT, UPT, UPT, 0x80, 0x8 ;  /* 0x000000000008789c */ /* 0x000fe60003f8f070 */
[----:B------:R-:W-:Y:S02]  /*5e20*/  SEL R0, RZ, 0x1, P0 ;  /* 0x00000001ff007807 */ /* 0x000fe40000000000 */
[----:B------:R-:W-:Y:S02]  /*5e30*/  SEL R10, R10, RZ, P0 ;  /* 0x000000ff0a0a7207 */ /* 0x000fe40000000000 */
[----:B------:R-:W-:Y:S03]  /*5e40*/  LOP3.LUT R9, R9, R0, RZ, 0x3c, !PT ;  /* 0x0000000009097212 */ /* 0x000fe600078e3cff */
[----:B------:R1:W-:Y:S01]  /*5e50*/  @!UP0 UTMALDG.3D [UR8], [UR4], desc[UR6] ;  /* 0x00000608040085b4 */ /* 0x0003e20008011000 */
[----:B------:R1:W-:Y:S01]  /*5e60*/  @!P1 SYNCS.ARRIVE.TRANS64.RED.A0TR RZ, [UR21+0x58], R3 ;  /* 0x00005803ffff99a7 */ /* 0x0003e20008300415 */
[----:B------:R-:W-:Y:S01]  /*5e70*/  SYNCS.ARRIVE.TRANS64.RED.A1T0 RZ, [UR46], RZ ;  /* 0x000000ffffff79a7 */ /* 0x000fe2000810042e */
[----:B------:R-:W-:Y:S05]  /*5e80*/  BRA.U UP2, `(.L_x_97) ;  /* 0xfffffff102187547 */ /* 0x000fea000b83ffff */
[----:B-1----:R-:W-:-:S04]  /*5e90*/  SHF.L.U32 R3, R11, 0x1f, RZ ;  /* 0x0000001f0b037819 */ /* 0x002fc800000006ff */
[----:B------:R-:W1:Y:S02]  /*5ea0*/  SYNCS.PHASECHK.TRANS64.TRYWAIT P0, [UR21+0x60], R3 ;  /* 0x00006003ff0075a7 */ /* 0x000e640008001115 */
[----:B-1----:R-:W-:Y:S05]  /*5eb0*/  @!P0 BRA `(.L_x_98) ;  /* 0x0000007000348947 */ /* 0x002fea0003800000 */
.L_x_187:
[----:B------:R-:W2:Y:S02]  /*5ec0*/  SYNCS.PHASECHK.TRANS64.TRYWAIT P0, [UR21+0x68], R3 ;  /* 0x00006803ff0075a7 */ /* 0x000ea40008001115 */
[----:B--2---:R-:W-:Y:S05]  /*5ed0*/  @!P0 BRA `(.L_x_99) ;  /* 0x0000007000448947 */ /* 0x004fea0003800000 */
.L_x_189:
[----:B------:R-:W2:Y:S02]  /*5ee0*/  SYNCS.PHASECHK.TRANS64.TRYWAIT P0, [UR21+0x70], R3 ;  /* 0x00007003ff0075a7 */ /* 0x000ea40008001115 */
[----:B--2---:R-:W-:Y:S05]  /*5ef0*/  @!P0 BRA `(.L_x_100) ;  /* 0x0000007000548947 */ /* 0x004fea0003800000 */
.L_x_191:
[----:B-1----:R-:W-:-:S07]  /*5f00*/  MOV R0, UR21 ;  /* 0x0000001500007c02 */ /* 0x002fce0008000f00 */
.L_x_101:
[----:B-1----:R-:W-:-:S04]  /*5f10*/  SHF.L.U32 R3, R11, 0x1f, RZ ;  /* 0x0000001f0b037819 */ /* 0x002fc800000006ff */
[----:B------:R1:W2:Y:S03]  /*5f20*/  SYNCS.PHASECHK.TRANS64.TRYWAIT P0, [R0+URZ+0x78], R3 ;  /* 0x00007803000075a7 */ /* 0x0002a600080011ff */
[----:B--2---:R-:W-:Y:S05]  /*5f30*/  @!P0 NANOSLEEP.SYNCS 0x989680 ;  /* 0x009896800000895d */ /* 0x004fea0003900000 */
[----:B------:R-:W2:Y:S02]  /*5f40*/  @!P0 SYNCS.PHASECHK.TRANS64 P0, [R0+URZ+0x78], R3 ;  /* 0x00007803000085a7 */ /* 0x000ea400080010ff */
[----:B--23--:R-:W-:Y:S05]  /*5f50*/  @P0 EXIT ;  /* 0x000000000000094d */ /* 0x00cfea0003800000 */
[----:B------:R-:W-:Y:S05]  /*5f60*/  BRA `(.L_x_101) ;  /* 0xfffffffc00e87947 */ /* 0x000fea000383ffff */
.L_x_86:
[----:B------:R-:W-:-:S06]  /*5f70*/  UISETP.GE.AND UP0, UPT, UR21, 0x4, UPT ;  /* 0x000000041500788c */ /* 0x000fcc000bf06270 */
[----:B------:R-:W-:-:S13]  /*5f80*/  PLOP3.LUT P0, PT, PT, PT, UP0, 0x80, 0x8 ;  /* 0x000000000008781c */ /* 0x000fda0003f0f008 */
[----:B-1----:R-:W-:Y:S05]  /*5f90*/  @!P0 EXIT ;  /* 0x000000000000894d */ /* 0x002fea0003800000 */
[----:B------:R-:W1:Y:S08]  /*5fa0*/  S2UR UR4, SR_CgaCtaId ;  /* 0x00000000000479c3 */ /* 0x000e700000008800 */
[----:B------:R-:W-:Y:S01]  /*5fb0*/  BAR.SYNC.DEFER_BLOCKING 0x6, 0xa0 ;  /* 0x0182800000007b1d */ /* 0x000fe20000010000 */
[C---:B------:R-:W-:Y:S01]  /*5fc0*/  IMAD.SHL.U32 R0, R152.reuse, 0x40, RZ ;  /* 0x0000004098007824 */ /* 0x040fe200078e00ff */
[C---:B------:R-:W-:Y:S01]  /*5fd0*/  LOP3.LUT R138, R152.reuse, 0x1, RZ, 0xc0, !PT ;  /* 0x00000001988a7812 */ /* 0x040fe200078ec0ff */
[----:B------:R-:W-:-:S02]  /*5fe0*/  IMAD.SHL.U32 R133, R152, 0x8, RZ ;  /* 0x0000000898857824 */ /* 0x000fc400078e00ff */
[----:B------:R-:W-:Y:S02]  /*5ff0*/  HFMA2 R151, -RZ, RZ, 0, 1.1920928955078125e-07 ;  /* 0x00000002ff977431 */ /* 0x000fe400000001ff */
[----:B------:R-:W-:Y:S01]  /*6000*/  IMAD.U32 R2, R152, 0x10000, RZ ;  /* 0x0001000098027824 */ /* 0x000fe200078e00ff */
[----:B------:R-:W-:Y:S01]  /*6010*/  UMOV UR46, 0x400 ;  /* 0x00000400002e7882 */ /* 0x000fe20000000000 */
[----:B------:R-:W2:Y:S01]  /*6020*/  LDC.64 R136, c[0x0][0xcb0] ;  /* 0x00032c00ff887b82 */ /* 0x000ea20000000a00 */
[----:B------:R-:W-:Y:S01]  /*6030*/  LOP3.LUT R4, R0, 0x1c0, RZ, 0xc0, !PT ;  /* 0x000001c000047812 */ /* 0x000fe200078ec0ff */
[----:B------:R-:W-:Y:S01]  /*6040*/  IMAD.MOV.U32 R150, RZ, RZ, 0x4 ;  /* 0x00000004ff967424 */ /* 0x000fe200078e00ff */
[----:B------:R-:W-:Y:S01]  /*6050*/  ISETP.NE.U32.AND P0, PT, R138, 0x1, PT ;  /* 0x000000018a00780c */ /* 0x000fe20003f05070 */
[----:B------:R-:W-:Y:S01]  /*6060*/  IMAD.MOV.U32 R149, RZ, RZ, 0x1 ;  /* 0x00000001ff957424 */ /* 0x000fe200078e00ff */
[----:B------:R-:W-:Y:S01]  /*6070*/  LOP3.LUT R133, R4, 0x38, R133, 0xf8, !PT ;  /* 0x0000003804857812 */ /* 0x000fe200078ef885 */
[----:B------:R-:W-:Y:S01]  /*6080*/  IMAD.MOV.U32 R146, RZ, RZ, RZ ;  /* 0x000000ffff927224 */ /* 0x000fe200078e00ff */
[----:B------:R-:W-:Y:S01]  /*6090*/  LOP3.LUT R2, R2, 0x600000, RZ, 0xc0, !PT ;  /* 0x0060000002027812 */ /* 0x000fe200078ec0ff */
[----:B------:R-:W3:Y:S01]  /*60a0*/  LDC.64 R134, c[0x0][0xca8] ;  /* 0x00032a00ff867b82 */ /* 0x000ee20000000a00 */
[----:B------:R-:W-:Y:S01]  /*60b0*/  R2P PR, R152, 0x6 ;  /* 0x0000000698007804 */ /* 0x000fe20000000000 */
[----:B------:R-:W4:Y:S01]  /*60c0*/  LDCU UR62, c[0x0][0x370] ;  /* 0x00006e00ff3e77ac */ /* 0x000f220008000800 */
[----:B------:R-:W-:-:S02]  /*60d0*/  LOP3.LUT R133, R133, 0x1e00, R0, 0xf8, !PT ;  /* 0x00001e0085857812 */ /* 0x000fc400078ef800 */
[----:B------:R-:W-:Y:S01]  /*60e0*/  P2R R0, PR, RZ, 0x1 ;  /* 0x00000001ff007803 */ /* 0x000fe20000000000 */
[----:B------:R-:W-:Y:S01]  /*60f0*/  UMOV UR38, URZ ;  /* 0x000000ff00267c82 */ /* 0x000fe20008000000 */
[----:B------:R-:W-:Y:S01]  /*6100*/  LOP3.LUT R152, R152, 0x60, RZ, 0xc0, !PT ;  /* 0x0000006098987812 */ /* 0x000fe200078ec0ff */
[----:B-1----:R-:W-:Y:S01]  /*6110*/  ULEA UR46, UR4, UR46, 0x18 ;  /* 0x0000002e042e7291 */ /* 0x002fe2000f8ec0ff */
[----:B------:R-:W-:Y:S01]  /*6120*/  MOV R148, RZ ;  /* 0x000000ff00947202 */ /* 0x000fe20000000f00 */
[----:B------:R-:W1:Y:S01]  /*6130*/  LDCU.64 UR4, c[0x0][0xc90] ;  /* 0x00019200ff0477ac */ /* 0x000e620008000a00 */
[----:B------:R-:W-:Y:S02]  /*6140*/  SEL R151, R151, 0xfffffffe, !P1 ;  /* 0xfffffffe97977807 */ /* 0x000fe40004800000 */
[----:B------:R-:W-:Y:S01]  /*6150*/  SEL R150, R150, 0xfffffffc, !P2 ;  /* 0xfffffffc96967807 */ /* 0x000fe20005000000 */
[----:B------:R-:W2:Y:S03]  /*6160*/  LDCU UR41, c[0x0][0xf0c] ;  /* 0x0001e180ff2977ac */ /* 0x000ea60008000800 */
[----:B------:R-:W4:Y:S01]  /*6170*/  LDS R3, [UR46+0x110] ;  /* 0x0001102eff037984 */ /* 0x000f220008000800 */
[----:B------:R-:W2:Y:S01]  /*6180*/  LDCU UR40, c[0x0][0xf30] ;  /* 0x0001e600ff2877ac */ /* 0x000ea20008000800 */
[----:B------:R-:W2:Y:S01]  /*6190*/  LDCU.64 UR60, c[0x0][0xc88] ;  /* 0x00019100ff3c77ac */ /* 0x000ea20008000a00 */
[----:B------:R-:W2:Y:S01]  /*61a0*/  LDCU.64 UR42, c[0x0][0xf28] ;  /* 0x0001e500ff2a77ac */ /* 0x000ea20008000a00 */
[----:B-1----:R-:W-:Y:S01]  /*61b0*/  IMAD.U32 R153, RZ, RZ, UR5 ;  /* 0x00000005ff997e24 */ /* 0x002fe2000f8e00ff */
[----:B------:R-:W-:Y:S01]  /*61c0*/  UIADD3 UR5, UPT, UPT, UR46, 0xb8, URZ ;  /* 0x000000b82e057890 */ /* 0x000fe2000fffe0ff */
[----:B------:R-:W-:Y:S01]  /*61d0*/  IMAD.U32 R154, RZ, RZ, UR4 ;  /* 0x00000004ff9a7e24 */ /* 0x000fe2000f8e00ff */
[----:B------:R-:W-:-:S02]  /*61e0*/  UIADD3 UR4, UPT, UPT, UR46, 0x400, URZ ;  /* 0x000004002e047890 */ /* 0x000fc4000fffe0ff */
[----:B------:R-:W-:Y:S01]  /*61f0*/  ULOP3.LUT UR5, UR5, 0xfefffff8, URZ, 0xc0, !UPT ;  /* 0xfefffff805057892 */ /* 0x000fe2000f8ec0ff */
[----:B------:R-:W1:Y:S03]  /*6200*/  LDCU.128 UR56, c[0x0][0xf10] ;  /* 0x0001e200ff3877ac */ /* 0x000e660008000c00 */
[----:B------:R-:W-:Y:S02]  /*6210*/  IMAD.U32 R144, RZ, RZ, UR4 ;  /* 0x00000004ff907e24 */ /* 0x000fe4000f8e00ff */
[----:B------:R-:W-:Y:S01]  /*6220*/  IMAD.U32 R155, RZ, RZ, UR5 ;  /* 0x00000005ff9b7e24 */ /* 0x000fe2000f8e00ff */
[----:B------:R-:W1:Y:S01]  /*6230*/  LDCU UR55, c[0x0][0x374] ;  /* 0x00006e80ff3777ac */ /* 0x000e620008000800 */
[----:B------:R-:W-:Y:S01]  /*6240*/  UMOV UR54, URZ ;  /* 0x000000ff00367c82 */ /* 0x000fe20008000000 */
[----:B------:R-:W-:Y:S01]  /*6250*/  UMOV UR52, URZ ;  /* 0x000000ff00347c82 */ /* 0x000fe20008000000 */
[----:B--234-:R-:W-:-:S07]  /*6260*/  IMAD.IADD R2, R3, 0x1, R2 ;  /* 0x0000000103027824 */ /* 0x01cfce00078e0202 */
.L_x_146:
[----:B-1----:R-:W-:Y:S02]  /*6270*/  LEA R8, R146, UR46, 0x3 ;  /* 0x0000002e92087c11 */ /* 0x002fe4000f8e18ff */
[----:B------:R-:W-:Y:S02]  /*6280*/  SHF.L.U32 R3, R148, 0x1f, RZ ;  /* 0x0000001f94037819 */ /* 0x000fe400000006ff */
[----:B------:R-:W-:Y:S02]  /*6290*/  LEA R5, R146, UR46, 0x4 ;  /* 0x0000002e92057c11 */ /* 0x000fe4000f8e20ff */
[----:B--2---:R-:W2:Y:S02]  /*62a0*/  SYNCS.PHASECHK.TRANS64.TRYWAIT P0, [R8+URZ+0x90], R3 ;  /* 0x00009003080075a7 */ /* 0x004ea400080011ff */
[----:B--2---:R-:W-:Y:S05]  /*62b0*/  @!P0 BRA `(.L_x_102) ;  /* 0x0000006c007c8947 */ /* 0x004fea0003800000 */
.L_x_192:
[----:B------:R-:W3:Y:S01]  /*62c0*/  LDS.128 R4, [R5+0xf0] ;  /* 0x0000f00005047984 */ /* 0x000ee20000000c00 */
[----:B------:R-:W-:Y:S01]  /*62d0*/  UISETP.GE.AND UP0, UPT, UR45, 0x1, UPT ;  /* 0x000000012d00788c */ /* 0x000fe2000bf06270 */
[----:B------:R-:W-:Y:S01]  /*62e0*/  @!PT LDS RZ, [RZ] ;  /* 0x00000000fffff984 */ /* 0x000fe20000000800 */
[----:B------:R-:W-:Y:S01]  /*62f0*/  @!PT LDS RZ, [RZ] ;  /* 0x00000000fffff984 */ /* 0x000fe20000000800 */
[----:B------:R-:W-:Y:S01]  /*6300*/  @!PT LDS RZ, [RZ] ;  /* 0x00000000fffff984 */ /* 0x000fe20000000800 */
[----:B------:R-:W-:Y:S01]  /*6310*/  @!PT LDS RZ, [RZ] ;  /* 0x00000000fffff984 */ /* 0x000fe20000000800 */
[----:B------:R4:W-:Y:S06]  /*6320*/  MEMBAR.ALL.CTA ;  /* 0x0000000000007992 */ /* 0x0009ec0000008000 */
[----:B----4-:R-:W4:Y:S01]  /*6330*/  FENCE.VIEW.ASYNC.S ;  /* 0x00000000000073c6 */ /* 0x010f220000000000 */
[----:B---3--:R-:W-:Y:S11]  /*6340*/  LOP3.LUT P0, RZ, R6, 0x1, RZ, 0xc0, !PT ;  /* 0x0000000106ff7812 */ /* 0x008ff6000780c0ff */
[----:B------:R-:W-:Y:S02]  /*6350*/  @!UPT UIADD3 URZ, UPT, UPT, URZ, URZ, URZ ;  /* 0x000000fffffff290 */ /* 0x000fe4000fffe0ff */
[----:B----4-:R-:W-:Y:S01]  /*6360*/  VOTEU.ANY UP1, P0 ;  /* 0x0000000000ff7886 */ /* 0x010fe20000020100 */
[----:B------:R-:W-:Y:S01]  /*6370*/  PLOP3.LUT P0, PT, PT, PT, UP1, 0x80, 0x8 ;  /* 0x000000000008781c */ /* 0x000fe20003f0f018 */
[----:B------:R-:W-:Y:S06]  /*6380*/  UP2UR UR4, UPR, URZ, 0x2 ;  /* 0x00000002ff047883 */ /* 0x000fec0008000000 */
[----:B------:R-:W-:Y:S06]  /*6390*/  IMAD.U32 R156, RZ, RZ, UR4 ;  /* 0x00000004ff9c7e24 */ /* 0x000fec000f8e00ff */
[----:B------:R-:W-:Y:S02]  /*63a0*/  @P0 SHF.R.U32.HI R0, RZ, 0x10, R5 ;  /* 0x00000010ff000819 */ /* 0x000fe40000011605 */
[----:B--2---:R-:W-:Y:S02]  /*63b0*/  @P0 MOV R3, R4 ;  /* 0x0000000400030202 */ /* 0x004fe40000000f00 */
        /* <DEDUP_REMOVED lines=11> */
[----:B------:R-:W3:Y:S01]  /*6470*/  LDCU UR12, c[0x0][0xf20] ;  /* 0x0001e400ff0c77ac */ /* 0x000ee20008000800 */
[----:B-1----:R-:W-:Y:S02]  /*6480*/  UIMAD.WIDE.U32 UR4, UR55, UR59, URZ ;  /* 0x0000003b370472a5 */ /* 0x002fe4000f8e00ff */
[----:B------:R-:W-:Y:S02]  /*6490*/  UIMAD.WIDE.U32 UR6, UR62, UR56, URZ ;  /* 0x000000383e0672a5 */ /* 0x000fe4000f8e00ff */
[----:B------:R-:W-:Y:S02]  /*64a0*/  UISETP.NE.AND UP0, UPT, UR58, 0x1, UPT ;  /* 0x000000013a00788c */ /* 0x000fe4000bf05270 */
[----:B------:R-:W-:Y:S02]  /*64b0*/  UIMAD.WIDE.U32 UR8, UR36, UR59, URZ ;  /* 0x0000003b240872a5 */ /* 0x000fe4000f8e00ff */
[----:B------:R-:W-:Y:S02]  /*64c0*/  UISETP.NE.AND UP1, UPT, UR41, 0x1, UPT ;  /* 0x000000012900788c */ /* 0x000fe4000bf25270 */
[----:B------:R-:W-:Y:S02]  /*64d0*/  UIMAD.WIDE.U32 UR10, UR37, UR56, URZ ;  /* 0x00000038250a72a5 */ /* 0x000fe4000f8e00ff */
[----:B------:R-:W-:Y:S01]  /*64e0*/  UISETP.NE.AND UP2, UPT, UR45, 0x1, UPT ;  /* 0x000000012d00788c */ /* 0x000fe2000bf45270 */
[----:B------:R-:W-:Y:S02]  /*64f0*/  UMOV UR4, UR5 ;  /* 0x0000000500047c82 */ /* 0x000fe40008000000 */
[----:B---3--:R-:W-:Y:S03]  /*6500*/  USHF.R.U32.HI UR5, URZ, UR12, UR4 ;  /* 0x0000000cff057299 */ /* 0x008fe60008011604 */
[----:B------:R-:W-:Y:S02]  /*6510*/  UMOV UR4, UR7 ;  /* 0x0000000700047c82 */ /* 0x000fe40008000000 */
[----:B------:R-:W-:Y:S02]  /*6520*/  USHF.R.U32.HI UR7, URZ, UR57, UR4 ;  /* 0x00000039ff077299 */ /* 0x000fe40008011604 */
[----:B------:R-:W-:Y:S02]  /*6530*/  USEL UR4, UR55, UR5, !UP0 ;  /* 0x0000000537047287 */ /* 0x000fe4000c000000 */
[----:B------:R-:W-:Y:S01]  /*6540*/  USEL UR7, UR62, UR7, !UP1 ;  /* 0x000000073e077287 */ /* 0x000fe2000c800000 */
[----:B------:R-:W-:Y:S01]  /*6550*/  UMOV UR5, UR9 ;  /* 0x0000000900057c82 */ /* 0x000fe20008000000 */
[----:B------:R-:W-:Y:S02]  /*6560*/  UIMAD.WIDE.U32 UR8, UR4, UR42, URZ ;  /* 0x0000002a040872a5 */ /* 0x000fe4000f8e00ff */
[----:B------:R-:W-:Y:S03]  /*6570*/  USHF.R.U32.HI UR6, URZ, UR12, UR5 ;  /* 0x0000000cff067299 */ /* 0x000fe60008011605 */
[----:B------:R-:W-:Y:S01]  /*6580*/  UMOV UR5, UR11 ;  /* 0x0000000b00057c82 */ /* 0x000fe20008000000 */
[----:B------:R-:W-:Y:S02]  /*6590*/  UIMAD.WIDE.U32 UR10, UR7, UR42, URZ ;  /* 0x0000002a070a72a5 */ /* 0x000fe4000f8e00ff */
[----:B------:R-:W-:Y:S02]  /*65a0*/  USEL UR6, UR36, UR6, !UP0 ;  /* 0x0000000624067287 */ /* 0x000fe4000c000000 */
[----:B------:R-:W-:Y:S01]  /*65b0*/  USHF.R.U32.HI UR5, URZ, UR57, UR5 ;  /* 0x00000039ff057299 */ /* 0x000fe20008011605 */
[----:B------:R-:W-:Y:S02]  /*65c0*/  UMOV UR8, UR9 ;  /* 0x0000000900087c82 */ /* 0x000fe40008000000 */
[----:B------:R-:W-:Y:S01]  /*65d0*/  UMOV UR10, UR11 ;  /* 0x0000000b000a7c82 */ /* 0x000fe20008000000 */
[----:B------:R-:W-:Y:S02]  /*65e0*/  @UP2 USHF.R.U32.HI UR4, URZ, UR43, UR8 ;  /* 0x0000002bff042299 */ /* 0x000fe40008011608 */
[----:B------:R-:W-:Y:S02]  /*65f0*/  @UP2 USHF.R.U32.HI UR7, URZ, UR43, UR10 ;  /* 0x0000002bff072299 */ /* 0x000fe4000801160a */
[----:B------:R-:W-:Y:S02]  /*6600*/  UIMAD UR4, UR45, UR4, URZ ;  /* 0x000000042d0472a4 */ /* 0x000fe4000f8e02ff */
[----:B------:R-:W-:Y:S02]  /*6610*/  UIMAD.WIDE.U32 UR10, UR6, UR42, URZ ;  /* 0x0000002a060a72a5 */ /* 0x000fe4000f8e00ff */
[----:B------:R-:W-:Y:S02]  /*6620*/  USEL UR5, UR37, UR5, !UP1 ;  /* 0x0000000525057287 */ /* 0x000fe4000c800000 */
[----:B------:R-:W-:Y:S02]  /*6630*/  UIMAD UR8, UR45, UR7, URZ ;  /* 0x000000072d0872a4 */ /* 0x000fe4000f8e02ff */
[----:B------:R-:W-:Y:S03]  /*6640*/  UISETP.GE.AND UP0, UPT, UR6, UR4, UPT ;  /* 0x000000040600728c */ /* 0x000fe6000bf06270 */
[----:B------:R-:W-:Y:S01]  /*6650*/  UMOV UR4, UR11 ;  /* 0x0000000b00047c82 */ /* 0x000fe20008000000 */
[----:B------:R-:W-:Y:S02]  /*6660*/  UISETP.GE.OR UP0, UPT, UR5, UR8, UP0 ;  /* 0x000000080500728c */ /* 0x000fe40008706670 */
[----:B------:R-:W-:Y:S02]  /*6670*/  USHF.R.U32.HI UR4, URZ, UR43, UR4 ;  /* 0x0000002bff047299 */ /* 0x000fe40008011604 */
[----:B------:R-:W-:Y:S02]  /*6680*/  UIMAD.WIDE.U32 UR8, UR5, UR42, URZ ;  /* 0x0000002a050872a5 */ /* 0x000fe4000f8e00ff */
[----:B------:R-:W-:Y:S02]  /*6690*/  USEL UR11, UR6, UR4, !UP2 ;  /* 0x00000004060b7287 */ /* 0x000fe4000d000000 */
[----:B------:R-:W-:Y:S02]  /*66a0*/  UIADD3 UR8, UPT, UPT, -UR5, URZ, URZ ;  /* 0x000000ff05087290 */ /* 0x000fe4000fffe1ff */
[----:B------:R-:W-:Y:S01]  /*66b0*/  UIADD3 UR10, UPT, UPT, -UR11, URZ, URZ ;  /* 0x000000ff0b0a7290 */ /* 0x000fe2000fffe1ff */
[----:B------:R-:W-:Y:S01]  /*66c0*/  @!UP0 UMOV UR4, UR9 ;  /* 0x0000000900048c82 */ /* 0x000fe20008000000 */
[----:B------:R-:W-:Y:S02]  /*66d0*/  UIADD3 UR9, UPT, UPT, -UR6, URZ, URZ ;  /* 0x000000ff06097290 */ /* 0x000fe4000fffe1ff */
[----:B------:R-:W-:Y:S02]  /*66e0*/  @!UP0 USHF.R.U32.HI UR4, URZ, UR43, UR4 ;  /* 0x0000002bff048299 */ /* 0x000fe40008011604 */
[----:B------:R-:W-:Y:S02]  /*66f0*/  UIMAD UR10, UR45, UR10, UR6 ;  /* 0x0000000a2d0a72a4 */ /* 0x000fe4000f8e0206 */
[----:B------:R-:W-:Y:S04]  /*6700*/  @!UP0 USEL UR4, UR5, UR4, !UP2 ;  /* 0x0000000405048287 */ /* 0x000fe8000d000000 */
[----:B------:R-:W-:Y:S02]  /*6710*/  @!UP0 UIMAD UR10, UR7, UR10, UR4 ;  /* 0x0000000a070a82a4 */ /* 0x000fe4000f8e0204 */
[----:B------:R-:W-:Y:S02]  /*6720*/  @!UP0 UIADD3 UR11, UPT, UPT, UR11, -UR4, URZ ;  /* 0x800000040b0b8290 */ /* 0x000fe4000fffe0ff */
[----:B------:R-:W-:Y:S02]  /*6730*/  UIMAD UR7, UR41, UR8, UR37 ;  /* 0x00000008290772a4 */ /* 0x000fe4000f8e0225 */
[----:B------:R-:W-:Y:S02]  /*6740*/  @!UP0 UIMAD UR6, UR11, UR45, UR5 ;  /* 0x0000002d0b0682a4 */ /* 0x000fe4000f8e0205 */
[----:B------:R-:W-:Y:S01]  /*6750*/  UIMAD UR4, UR58, UR9, UR36 ;  /* 0x000000093a0472a4 */ /* 0x000fe2000f8e0224 */
[----:B------:R-:W-:Y:S02]  /*6760*/  @!UP0 UMOV UR5, UR10 ;  /* 0x0000000a00058c82 */ /* 0x000fe40008000000 */
[----:B------:R-:W-:Y:S02]  /*6770*/  UIMAD UR37, UR5, UR41, UR7 ;  /* 0x00000029052572a4 */ /* 0x000fe4000f8e0207 */
[----:B------:R-:W-:Y:S11]  /*6780*/  UIMAD UR36, UR6, UR58, UR4 ;  /* 0x0000003a062472a4 */ /* 0x000ff6000f8e0204 */
[----:B------:R-:W-:Y:S01]  /*6790*/  @!UPT UIADD3 URZ, UPT, UPT, URZ, URZ, URZ ;  /* 0x000000fffffff290 */ /* 0x000fe2000fffe0ff */
.L_x_103:
[----:B------:R-:W-:Y:S01]  /*67a0*/  UISETP.NE.AND UP0, UPT, UR40, 0x1, UPT ;  /* 0x000000012800788c */ /* 0x000fe2000bf05270 */
[----:B------:R-:W-:Y:S01]  /*67b0*/  LOP3.LUT P0, RZ, R144, 0x3f0, RZ, 0xc0, !PT ;  /* 0x000003f090ff7812 */ /* 0x000fe2000780c0ff */
[----:B------:R-:W-:Y:S01]  /*67c0*/  USHF.L.U32 UR53, UR20, 0x8, URZ ;  /* 0x0000000814357899 */ /* 0x000fe200080006ff */
[----:B------:R-:W-:Y:S01]  /*67d0*/  BSSY.RECONVERGENT B6, `(.L_x_104) ;  /* 0x0000034000067945 */ /* 0x000fe20003800200 */
[----:B------:R-:W-:Y:S01]  /*67e0*/  USHF.L.U32 UR50, UR28, 0x7, URZ ;  /* 0x000000071c327899 */ /* 0x000fe200080006ff */
[----:B------:R-:W-:Y:S06]  /*67f0*/  IADD3 R146, PT, PT, R146, 0x1, RZ ;  /* 0x0000000192927810 */ /* 0x000fec0007ffe0ff */
[----:B------:R-:W3:Y:S01]  /*6800*/  @!UP0 LDCU.128 UR12, c[0x0][0xf10] ;  /* 0x0001e200ff0c87ac */ /* 0x000ee20008000c00 */
[----:B------:R-:W4:Y:S01]  /*6810*/  @!UP0 LDCU UR5, c[0x0][0xf0c] ;  /* 0x0001e180ff0587ac */ /* 0x000f220008000800 */
[----:B------:R-:W1:Y:S01]  /*6820*/  @!UP0 LDCU UR10, c[0x0][0xf20] ;  /* 0x0001e400ff0a87ac */ /* 0x000e620008000800 */
[----:B---3--:R-:W-:Y:S02]  /*6830*/  UIMAD.WIDE.U32 UR8, UR37, UR12, URZ ;  /* 0x0000000c250872a5 */ /* 0x008fe4000f8e00ff */
[----:B------:R-:W-:Y:S02]  /*6840*/  UIMAD.WIDE.U32 UR6, UR36, UR15, URZ ;  /* 0x0000000f240672a5 */ /* 0x000fe4000f8e00ff */
[----:B------:R-:W-:Y:S03]  /*6850*/  @!UP0 UISETP.NE.AND UP1, UPT, UR14, 0x1, UPT ;  /* 0x000000010e00888c */ /* 0x000fe6000bf25270 */
[----:B------:R-:W-:Y:S01]  /*6860*/  @!UP0 UMOV UR4, UR9 ;  /* 0x0000000900048c82 */ /* 0x000fe20008000000 */
[----:B----4-:R-:W-:Y:S02]  /*6870*/  @!UP0 UISETP.NE.AND UP2, UPT, UR5, 0x1, UPT ;  /* 0x000000010500888c */ /* 0x010fe4000bf45270 */
[----:B------:R-:W-:Y:S01]  /*6880*/  @!UP0 USHF.R.U32.HI UR4, URZ, UR13, UR4 ;  /* 0x0000000dff048299 */ /* 0x000fe20008011604 */
[----:B------:R-:W-:Y:S02]  /*6890*/  @!UP0 UMOV UR6, UR7 ;  /* 0x0000000700068c82 */ /* 0x000fe40008000000 */
[----:B-1----:R-:W-:Y:S02]  /*68a0*/  @!UP0 USHF.R.U32.HI UR6, URZ, UR10, UR6 ;  /* 0x0000000aff068299 */ /* 0x002fe40008011606 */
[----:B------:R-:W-:Y:S02]  /*68b0*/  @!UP0 USEL UR7, UR37, UR4, !UP2 ;  /* 0x0000000425078287 */ /* 0x000fe4000d000000 */
[----:B------:R-:W-:Y:S04]  /*68c0*/  @!UP0 USEL UR6, UR36, UR6, !UP1 ;  /* 0x0000000624068287 */ /* 0x000fe8000c800000 */
[----:B------:R-:W-:Y:S02]  /*68d0*/  @!UP0 UIADD3 UR4, UPT, UPT, -UR7, UR6, URZ ;  /* 0x0000000607048290 */ /* 0x000fe4000fffe1ff */
[----:B------:R-:W-:Y:S02]  /*68e0*/  @!UP0 UIADD3 UR6, UPT, UPT, UR7, -UR6, URZ ;  /* 0x8000000607068290 */ /* 0x000fe4000fffe0ff */
[----:B------:R-:W-:Y:S02]  /*68f0*/  @!UP0 UIMAD UR37, UR4, UR5, UR37 ;  /* 0x00000005042582a4 */ /* 0x000fe4000f8e0225 */
[----:B------:R-:W-:Y:S01]  /*6900*/  @!UP0 UIMAD UR36, UR6, UR14, UR36 ;  /* 0x0000000e062482a4 */ /* 0x000fe2000f8e0224 */
[----:B------:R-:W-:Y:S11]  /*6910*/  @!P0 BRA `(.L_x_105) ;  /* 0x00000000007c8947 */ /* 0x000ff60003800000 */
[----:B------:R-:W1:Y:S01]  /*6920*/  LDCU.64 UR8, c[0x4][0x80] ;  /* 0x01001000ff0877ac */ /* 0x000e620008000a00 */
[----:B------:R-:W-:Y:S01]  /*6930*/  MOV R16, 0x0 ;  /* 0x0000000000107802 */ /* 0x000fe20000000f00 */
[----:B------:R-:W-:Y:S02]  /*6940*/  HFMA2 R12, -RZ, RZ, 0, 5.9604644775390625e-08 ;  /* 0x00000001ff0c7431 */ /* 0x000fe400000001ff */
[----:B------:R-:W-:Y:S01]  /*6950*/  IMAD.MOV.U32 R8, RZ, RZ, 0x70 ;  /* 0x00000070ff087424 */ /* 0x000fe200078e00ff */
[----:B------:R3:W4:Y:S01]  /*6960*/  LDC.64 R14, c[0x4][R16] ;  /* 0x01000000100e7b82 */ /* 0x0007220000000a00 */
[----:B------:R-:W2:Y:S01]  /*6970*/  LDCU.64 UR6, c[0x4][0x88] ;  /* 0x01001100ff0677ac */ /* 0x000ea20008000a00 */
[----:B------:R-:W-:Y:S01]  /*6980*/  IMAD.MOV.U32 R13, RZ, RZ, RZ ;  /* 0x000000ffff0d7224 */ /* 0x000fe200078e00ff */
[----:B------:R-:W2:Y:S01]  /*6990*/  LDCU.64 UR4, c[0x4][0x8] ;  /* 0x01000100ff0477ac */ /* 0x000ea20008000a00 */
[----:B-1----:R-:W-:Y:S01]  /*69a0*/  MOV R5, UR9 ;  /* 0x0000000900057c02 */ /* 0x002fe20008000f00 */
[----:B------:R-:W-:Y:S01]  /*69b0*/  IMAD.U32 R4, RZ, RZ, UR8 ;  /* 0x00000008ff047e24 */ /* 0x000fe2000f8e00ff */
[----:B--2---:R-:W-:Y:S01]  /*69c0*/  MOV R7, UR7 ;  /* 0x0000000700077c02 */ /* 0x004fe20008000f00 */
[----:B------:R-:W-:Y:S01]  /*69d0*/  IMAD.U32 R6, RZ, RZ, UR6 ;  /* 0x00000006ff067e24 */ /* 0x000fe2000f8e00ff */
[----:B------:R-:W-:Y:S01]  /*69e0*/  MOV R11, UR5 ;  /* 0x00000005000b7c02 */ /* 0x000fe20008000f00 */
[----:B------:R-:W-:Y:S02]  /*69f0*/  IMAD.U32 R10, RZ, RZ, UR4 ;  /* 0x00000004ff0a7e24 */ /* 0x000fe4000f8e00ff */
[----:B------:R-:W-:Y:S07]  /*6a00*/  LEPC R20, `(.L_x_106) ;  /* 0x000000001014794e */ /* 0x000fee0000000000 */
[----:B---345:R-:W-:Y:S05]  /*6a10*/  CALL.ABS.NOINC R14 ;  /* 0x000000000e007343 */ /* 0x038fea0003c00000 */
.L_x_106:
[----:B------:R-:W1:Y:S01]  /*6a20*/  LDCU.64 UR8, c[0x4][0x80] ;  /* 0x01001000ff0877ac */ /* 0x000e620008000a00 */
[----:B------:R-:W2:Y:S01]  /*6a30*/  LDC.64 R16, c[0x4][R16] ;  /* 0x0100000010107b82 */ /* 0x000ea20000000a00 */
[----:B------:R-:W-:Y:S02]  /*6a40*/  HFMA2 R12, -RZ, RZ, 0, 5.9604644775390625e-08 ;  /* 0x00000001ff0c7431 */ /* 0x000fe400000001ff */
[----:B------:R-:W-:Y:S02]  /*6a50*/  IMAD.MOV.U32 R8, RZ, RZ, 0x70 ;  /* 0x00000070ff087424 */ /* 0x000fe400078e00ff */
[----:B------:R-:W-:Y:S01]  /*6a60*/  IMAD.MOV.U32 R13, RZ, RZ, RZ ;  /* 0x000000ffff0d7224 */ /* 0x000fe200078e00ff */
[----:B------:R-:W3:Y:S01]  /*6a70*/  LDCU.64 UR6, c[0x4][0x88] ;  /* 0x01001100ff0677ac */ /* 0x000ee20008000a00 */
[----:B------:R-:W4:Y:S01]  /*6a80*/  LDCU.64 UR4, c[0x4][0x8] ;  /* 0x01000100ff0477ac */ /* 0x000f220008000a00 */
[----:B-1----:R-:W-:Y:S02]  /*6a90*/  MOV R4, UR8 ;  /* 0x0000000800047c02 */ /* 0x002fe40008000f00 */
[----:B------:R-:W-:Y:S02]  /*6aa0*/  MOV R5, UR9 ;  /* 0x0000000900057c02 */ /* 0x000fe40008000f00 */
[----:B---3--:R-:W-:Y:S01]  /*6ab0*/  MOV R7, UR7 ;  /* 0x0000000700077c02 */ /* 0x008fe20008000f00 */
[----:B------:R-:W-:Y:S01]  /*6ac0*/  IMAD.U32 R6, RZ, RZ, UR6 ;  /* 0x00000006ff067e24 */ /* 0x000fe2000f8e00ff */
[----:B----4-:R-:W-:Y:S01]  /*6ad0*/  MOV R11, UR5 ;  /* 0x00000005000b7c02 */ /* 0x010fe20008000f00 */
[----:B------:R-:W-:Y:S02]  /*6ae0*/  IMAD.U32 R10, RZ, RZ, UR4 ;  /* 0x00000004ff0a7e24 */ /* 0x000fe4000f8e00ff */
[----:B------:R-:W-:Y:S07]  /*6af0*/  LEPC R20, `(.L_x_105) ;  /* 0x000000001014794e */ /* 0x000fee0000000000 */
[----:B--2---:R-:W-:Y:S05]  /*6b00*/  CALL.ABS.NOINC R16 ;  /* 0x0000000010007343 */ /* 0x004fea0003c00000 */
.L_x_105:
[----:B------:R-:W-:Y:S05]  /*6b10*/  BSYNC.RECONVERGENT B6 ;  /* 0x0000000000067941 */ /* 0x000fea0003800200 */
.L_x_104:
[----:B------:R-:W-:Y:S02]  /*6b20*/  R2UR UR6, R143 ;  /* 0x000000008f0672ca */ /* 0x000fe400000e0000 */
[----:B------:R-:W-:Y:S02]  /*6b30*/  R2UR UR5, R154 ;  /* 0x000000009a0572ca */ /* 0x000fe400000e0000 */
[----:B------:R-:W-:Y:S02]  /*6b40*/  R2UR UR4, R153 ;  /* 0x00000000990472ca */ /* 0x000fe400000e0000 */
[----:B------:R-:W-:Y:S02]  /*6b50*/  ISETP.NE.U32.AND P4, PT, R136, RZ, PT ;  /* 0x000000ff8800720c */ /* 0x000fe40003f85070 */
[----:B------:R-:W-:Y:S02]  /*6b60*/  ISETP.NE.U32.AND P2, PT, RZ, UR60, PT ;  /* 0x0000003cff007c0c */ /* 0x000fe4000bf45070 */
[----:B------:R-:W-:Y:S02]  /*6b70*/  ISETP.NE.AND.EX P4, PT, R137, RZ, PT, P4 ;  /* 0x000000ff8900720c */ /* 0x000fe40003f85340 */
[----:B------:R-:W-:Y:S01]  /*6b80*/  ISETP.NE.AND.EX P2, PT, RZ, UR61, PT, P2 ;  /* 0x0000003dff007c0c */ /* 0x000fe2000bf45320 */
[----:B------:R-:W-:Y:S02]  /*6b90*/  UISETP.NE.AND UP2, UPT, UR6, URZ, UPT ;  /* 0x000000ff0600728c */ /* 0x000fe4000bf45270 */
[----:B------:R-:W-:Y:S04]  /*6ba0*/  UISETP.NE.U32.AND UP0, UPT, UR5, URZ, UPT ;  /* 0x000000ff0500728c */ /* 0x000fe8000bf05070 */
[----:B------:R-:W-:Y:S01]  /*6bb0*/  UISETP.NE.AND.EX UP1, UPT, UR4, URZ, UPT, UP0 ;  /* 0x000000ff0400728c */ /* 0x000fe2000bf25300 */
[----:B------:R-:W-:Y:S01]  /*6bc0*/  PLOP3.LUT P1, PT, PT, PT, UP2, 0x80, 0x8 ;  /* 0x000000000008781c */ /* 0x000fe20003f2f028 */
[----:B------:R-:W-:Y:S03]  /*6bd0*/  UPLOP3.LUT UP0, UPT, UPT, UPT, UPT, 0x40, 0x4 ;  /* 0x000000000004789c */ /* 0x000fe60003f0e870 */
[----:B------:R-:W-:Y:S06]  /*6be0*/  @UP2 UPLOP3.LUT UP0, UPT, UPT, UPT, UP1, 0x80, 0x8 ;  /* 0x000000000008289c */ /* 0x000fec0003f0f010 */
[----:B------:R-:W-:Y:S01]  /*6bf0*/  PLOP3.LUT P0, PT, PT, PT, UP0, 0x80, 0x8 ;  /* 0x000000000008781c */ /* 0x000fe20003f0f008 */
[----:B------:R-:W-:Y:S01]  /*6c00*/  @!UPT UIADD3 URZ, UPT, UPT, URZ, URZ, URZ ;  /* 0x000000fffffff290 */ /* 0x000fe2000fffe0ff */
[----:B------:R-:W-:Y:S11]  /*6c10*/  BRA.U !UP1, `(.L_x_107) ;  /* 0x0000000109407547 */ /* 0x000ff6000b800000 */
[----:B------:R-:W-:Y:S01]  /*6c20*/  UISETP.NE.U32.AND UP0, UPT, UR60, URZ, UPT ;  /* 0x000000ff3c00728c */ /* 0x000fe2000bf05070 */
[----:B------:R-:W-:Y:S01]  /*6c30*/  R2UR UR6, R154 ;  /* 0x000000009a0672ca */ /* 0x000fe200000e0000 */
[----:B------:R-:W1:Y:S01]  /*6c40*/  LDCU.64 UR8, c[0x0][0x358] ;  /* 0x00006b00ff0877ac */ /* 0x000e620008000a00 */
[----:B------:R-:W-:Y:S02]  /*6c50*/  HFMA2 R139, -RZ, RZ, 0, 5.9604644775390625e-08 ;  /* 0x00000001ff8b7431 */ /* 0x000fe400000001ff */
[----:B--2---:R-:W-:Y:S01]  /*6c60*/  IMAD.MOV.U32 R0, RZ, RZ, 0x1 ;  /* 0x00000001ff007424 */ /* 0x004fe200078e00ff */
[----:B------:R-:W-:Y:S06]  /*6c70*/  UISETP.NE.AND.EX UP0, UPT, UR61, URZ, UPT, UP0 ;  /* 0x000000ff3d00728c */ /* 0x000fec000bf05300 */
[----:B------:R-:W-:Y:S05]  /*6c80*/  PLOP3.LUT P3, PT, PT, PT, UP0, 0x80, 0x8 ;  /* 0x000000000008781c */ /* 0x000fea0003f6f008 */
[----:B------:R-:W2:Y:S01]  /*6c90*/  @UP0 LDCU.64 UR4, c[0x0][0xc88] ;  /* 0x00019100ff0407ac */ /* 0x000ea20008000a00 */
[----:B------:R-:W-:Y:S07]  /*6ca0*/  @UP0 UIMAD UR6, UR44, UR6, URZ ;  /* 0x000000062c0602a4 */ /* 0x000fee000f8e02ff */
[----:B------:R-:W-:Y:S01]  /*6cb0*/  @!P3 PRMT R139, R0, 0x7610, R139 ;  /* 0x00007610008bb816 */ /* 0x000fe2000000008b */
[----:B--2---:R-:W-:Y:S06]  /*6cc0*/  @UP0 UIMAD.WIDE UR4, UR6, 0x4, UR4 ;  /* 0x00000004060408a5 */ /* 0x004fec000f8e0204 */
[----:B------:R-:W-:Y:S02]  /*6cd0*/  IMAD.U32 R4, RZ, RZ, UR4 ;  /* 0x00000004ff047e24 */ /* 0x000fe4000f8e00ff */
[----:B------:R-:W-:Y:S03]  /*6ce0*/  IMAD.U32 R5, RZ, RZ, UR5 ;  /* 0x00000005ff057e24 */ /* 0x000fe6000f8e00ff */
[----:B------:R-:W2:Y:S02]  /*6cf0*/  @!UP0 LDCU UR4, c[0x0][0xc80] ;  /* 0x00019000ff0487ac */ /* 0x000ea40008000800 */
[----:B-1---5:R1:W5:Y:S02]  /*6d00*/  @P3 LDG.E R71, desc[UR8][R4.64] ;  /* 0x0000000804473981 */ /* 0x022364000c1e1900 */
[----:B-12---:R-:W-:Y:S02]  /*6d10*/  @!P3 MOV R71, UR4 ;  /* 0x000000040047bc02 */ /* 0x006fe40008000f00 */
.L_x_107:
[----:B------:R-:W-:Y:S05]  /*6d20*/  @!P4 BRA `(.L_x_108) ;  /* 0x000000000024c947 */ /* 0x000fea0003800000 */
[----:B------:R-:W-:Y:S01]  /*6d30*/  ISETP.NE.U32.AND P3, PT, R134, RZ, PT ;  /* 0x000000ff8600720c */ /* 0x000fe20003f65070 */
[----:B------:R-:W1:Y:S03]  /*6d40*/  LDCU.64 UR4, c[0x0][0x358] ;  /* 0x00006b00ff0477ac */ /* 0x000e660008000a00 */
[----:B------:R-:W-:Y:S11]  /*6d50*/  ISETP.NE.AND.EX P3, PT, R135, RZ, PT, P3 ;  /* 0x000000ff8700720c */ /* 0x000ff60003f65330 */
[----:B------:R-:W-:Y:S02]  /*6d60*/  @!UPT UIADD3 URZ, UPT, UPT, URZ, URZ, URZ ;  /* 0x000000fffffff290 */ /* 0x000fe4000fffe0ff */
[----:B------:R-:W3:Y:S01]  /*6d70*/  @P3 LDC.64 R4, c[0x0][0xca8] ;  /* 0x00032a00ff043b82 */ /* 0x000ee20000000a00 */
[----:B--2---:R-:W-:Y:S04]  /*6d80*/  @P3 IMAD R0, R136, UR44, RZ ;  /* 0x0000002c88003c24 */ /* 0x004fe8000f8e02ff */
[----:B---3--:R-:W-:Y:S05]  /*6d90*/  @P3 IMAD.WIDE R4, R0, 0x4, R4 ;  /* 0x0000000400043825 */ /* 0x008fea00078e0204 */
[----:B-1---5:R1:W5:Y:S02]  /*6da0*/  @P3 LDG.E R68, desc[UR4][R4.64] ;  /* 0x0000000404443981 */ /* 0x022364000c1e1900 */
[----:B-1----:R-:W3:Y:S02]  /*6db0*/  @!P3 LDC R68, c[0x0][0xca0] ;  /* 0x00032800ff44bb82 */ /* 0x002ee40000000800 */
.L_x_108:
[----:B-----5:R-:W-:Y:S01]  /*6dc0*/  FSETP.NEU.AND P3, PT, R71, RZ, PT ;  /* 0x000000ff4700720b */ /* 0x020fe20003f6d000 */
[----:B------:R-:W-:Y:S01]  /*6dd0*/  IMAD.SHL.U32 R164, R133, 0x2, RZ ;  /* 0x0000000285a47824 */ /* 0x000fe200078e00ff */
[----:B------:R-:W-:Y:S01]  /*6de0*/  SEL R5, RZ, 0xffffffff, P2 ;  /* 0xffffffffff057807 */ /* 0x000fe20001000000 */
[----:B------:R-:W-:Y:S01]  /*6df0*/  IMAD.SHL.U32 R78, R150, 0x10, RZ ;  /* 0x00000010964e7824 */ /* 0x000fe200078e00ff */
[----:B------:R-:W-:Y:S01]  /*6e00*/  @P1 LOP3.LUT P2, RZ, R139, 0xff, RZ, 0xc0, !PT ;  /* 0x000000ff8bff1812 */ /* 0x000fe2000784c0ff */
[----:B------:R-:W-:Y:S01]  /*6e10*/  VIADD R163, R164, UR46 ;  /* 0x0000002ea4a37c36 */ /* 0x000fe20008000000 */
[----:B------:R-:W-:Y:S01]  /*6e20*/  @P1 SEL R4, RZ, 0xffffffff, P3 ;  /* 0xffffffffff041807 */ /* 0x000fe20001800000 */
[----:B------:R-:W-:Y:S01]  /*6e30*/  IMAD.MOV.U32 R94, RZ, RZ, -0x10 ;  /* 0xfffffff0ff5e7424 */ /* 0x000fe200078e00ff */
[----:B------:R-:W-:Y:S01]  /*6e40*/  LOP3.LUT R149, R149, 0x1, RZ, 0x3c, !PT ;  /* 0x0000000195957812 */ /* 0x000fe200078e3cff */
[----:B------:R-:W-:Y:S01]  /*6e50*/  IMAD.SHL.U32 R92, R151, 0x10, RZ ;  /* 0x00000010975c7824 */ /* 0x000fe200078e00ff */
[----:B------:R-:W-:Y:S01]  /*6e60*/  @P0 SEL R4, R5, R4, !P2 ;  /* 0x0000000405040207 */ /* 0x000fe20005000000 */
[C---:B------:R-:W-:Y:S01]  /*6e70*/  IMAD.IADD R147, R163.reuse, 0x1, R78 ;  /* 0x00000001a3937824 */ /* 0x040fe200078e024e */
[----:B------:R-:W-:Y:S01]  /*6e80*/  PLOP3.LUT P0, PT, PT, PT, UP1, 0x80, 0x8 ;  /* 0x000000000008781c */ /* 0x000fe20003f0f018 */
[----:B------:R-:W-:Y:S01]  /*6e90*/  IMAD.U32 R3, RZ, RZ, UR38 ;  /* 0x00000026ff037e24 */ /* 0x000fe2000f8e00ff */
[----:B------:R-:W-:Y:S01]  /*6ea0*/  @P1 LOP3.LUT R4, R4, 0x1, RZ, 0xc0, !PT ;  /* 0x0000000104041812 */ /* 0x000fe200078ec0ff */
[----:B------:R-:W-:Y:S01]  /*6eb0*/  IMAD.IADD R162, R163, 0x1, R92 ;  /* 0x00000001a3a27824 */ /* 0x000fe200078e025c */
[----:B------:R-:W-:Y:S01]  /*6ec0*/  LOP3.LUT P4, R145, R139, 0xff, RZ, 0xc0, !PT ;  /* 0x000000ff8b917812 */ /* 0x000fe2000788c0ff */
[--C-:B------:R-:W-:Y:S01]  /*6ed0*/  IMAD.IADD R159, R92, 0x1, R147.reuse ;  /* 0x000000015c9f7824 */ /* 0x100fe200078e0293 */
[----:B------:R-:W-:Y:S01]  /*6ee0*/  ISETP.NE.U32.OR P5, PT, R4, 0x1, !P1 ;  /* 0x000000010400780c */ /* 0x000fe20004fa5470 */
[----:B------:R-:W-:Y:S01]  /*6ef0*/  IMAD.U32 R4, RZ, RZ, UR38 ;  /* 0x00000026ff047e24 */ /* 0x000fe2000f8e00ff */
[----:B------:R-:W-:Y:S01]  /*6f00*/  BSSY B1, `(.L_x_109) ;  /* 0x000004a000017945 */ /* 0x000fe20003800000 */
[----:B------:R-:W-:Y:S01]  /*6f10*/  IMAD.MOV.U32 R79, RZ, RZ, 0x1 ;  /* 0x00000001ff4f7424 */ /* 0x000fe200078e00ff */
[----:B------:R-:W-:Y:S01]  /*6f20*/  P2R R157, PR, RZ, 0x20 ;  /* 0x00000020ff9d7803 */ /* 0x000fe20000000000 */
[----:B------:R-:W-:Y:S01]  /*6f30*/  IMAD.MOV.U32 R77, RZ, RZ, RZ ;  /* 0x000000ffff4d7224 */ /* 0x000fe200078e00ff */
[----:B--2---:R-:W-:Y:S02]  /*6f40*/  SHF.L.U32 R0, R4, 0x1f, RZ ;  /* 0x0000001f04007819 */ /* 0x004fe400000006ff */
[----:B------:R-:W-:Y:S02]  /*6f50*/  CS2R R130, SRZ ;  /* 0x0000000000827805 */ /* 0x000fe4000001ff00 */
[----:B------:R-:W-:Y:S02]  /*6f60*/  SEL R4, RZ, 0xffffffff, P3 ;  /* 0xffffffffff047807 */ /* 0x000fe40001800000 */
[----:B------:R-:W-:Y:S02]  /*6f70*/  CS2R R128, SRZ ;  /* 0x0000000000807805 */ /* 0x000fe4000001ff00 */
[----:B------:R-:W-:Y:S02]  /*6f80*/  CS2R R122, SRZ ;  /* 0x00000000007a7805 */ /* 0x000fe4000001ff00 */
[----:B------:R-:W-:Y:S02]  /*6f90*/  CS2R R120, SRZ ;  /* 0x0000000000787805 */ /* 0x000fe4000001ff00 */
[----:B------:R-:W-:Y:S02]  /*6fa0*/  @P0 SEL R4, R5, R4, !P4 ;  /* 0x0000000405040207 */ /* 0x000fe40006000000 */
[----:B------:R-:W-:Y:S02]  /*6fb0*/  CS2R R114, SRZ ;  /* 0x0000000000727805 */ /* 0x000fe4000001ff00 */
[----:B------:R-:W-:Y:S02]  /*6fc0*/  @P5 SHF.L.U32 R6, R149, 0x1f, RZ ;  /* 0x0000001f95065819 */ /* 0x000fe400000006ff */
[----:B------:R-:W-:Y:S02]  /*6fd0*/  CS2R R112, SRZ ;  /* 0x0000000000707805 */ /* 0x000fe4000001ff00 */
[----:B------:R-:W-:Y:S02]  /*6fe0*/  LOP3.LUT R4, R4, 0x1, RZ, 0xc0, !PT ;  /* 0x0000000104047812 */ /* 0x000fe400078ec0ff */
[----:B------:R-:W-:Y:S01]  /*6ff0*/  CS2R R106, SRZ ;  /* 0x00000000006a7805 */ /* 0x000fe2000001ff00 */
[----:B------:R-:W1:Y:S01]  /*7000*/  @P5 SYNCS.PHASECHK.TRANS64.TRYWAIT P2, [UR46+0x40], R6 ;  /* 0x00004006ff0055a7 */ /* 0x000e62000804112e */
[----:B------:R-:W-:Y:S02]  /*7010*/  ISETP.NE.AND P0, PT, RZ, UR38, PT ;  /* 0x00000026ff007c0c */ /* 0x000fe4000bf05270 */
[----:B------:R-:W-:Y:S02]  /*7020*/  CS2R R104, SRZ ;  /* 0x0000000000687805 */ /* 0x000fe4000001ff00 */
[----:B------:R-:W-:Y:S02]  /*7030*/  ISETP.NE.U32.AND P3, PT, R4, 0x1, PT ;  /* 0x000000010400780c */ /* 0x000fe40003f65070 */
[----:B------:R-:W-:Y:S02]  /*7040*/  CS2R R98, SRZ ;  /* 0x0000000000627805 */ /* 0x000fe4000001ff00 */
[----:B------:R-:W-:Y:S02]  /*7050*/  CS2R R96, SRZ ;  /* 0x0000000000607805 */ /* 0x000fe4000001ff00 */
[----:B------:R-:W-:Y:S02]  /*7060*/  CS2R R90, SRZ ;  /* 0x00000000005a7805 */ /* 0x000fe4000001ff00 */
[----:B------:R-:W-:Y:S02]  /*7070*/  P2R R93, PR, RZ, 0x8 ;  /* 0x00000008ff5d7803 */ /* 0x000fe40000000000 */
[----:B------:R-:W-:Y:S02]  /*7080*/  CS2R R88, SRZ ;  /* 0x0000000000587805 */ /* 0x000fe4000001ff00 */
[----:B------:R-:W-:Y:S02]  /*7090*/  ISETP.NE.U32.AND P3, PT, R138, 0x1, PT ;  /* 0x000000018a00780c */ /* 0x000fe40003f65070 */
[----:B------:R-:W-:Y:S02]  /*70a0*/  CS2R R82, SRZ ;  /* 0x0000000000527805 */ /* 0x000fe4000001ff00 */
[----:B------:R-:W-:Y:S02]  /*70b0*/  CS2R R80, SRZ ;  /* 0x0000000000507805 */ /* 0x000fe4000001ff00 */
[----:B------:R-:W-:Y:S02]  /*70c0*/  CS2R R86, SRZ ;  /* 0x0000000000567805 */ /* 0x000fe4000001ff00 */
[----:B------:R-:W-:Y:S02]  /*70d0*/  SEL R94, R94, 0x10, !P3 ;  /* 0x000000105e5e7807 */ /* 0x000fe40005800000 */
[----:B------:R-:W-:Y:S01]  /*70e0*/  CS2R R84, SRZ ;  /* 0x0000000000547805 */ /* 0x000fe2000001ff00 */
[----:B------:R-:W-:Y:S01]  /*70f0*/  IMAD R69, R3, 0xc0, R2 ;  /* 0x000000c003457824 */ /* 0x000fe200078e0202 */
[----:B------:R2:W4:Y:S01]  /*7100*/  SYNCS.PHASECHK.TRANS64.TRYWAIT P1, [UR46+0xb0], R0 ;  /* 0x0000b000ff0075a7 */ /* 0x000522000802112e */
[----:B------:R-:W-:Y:S01]  /*7110*/  SEL R70, RZ, 0xc0, P0 ;  /* 0x000000c0ff467807 */ /* 0x000fe20000000000 */
[----:B------:R-:W-:Y:S02]  /*7120*/  IMAD.IADD R163, R163, 0x1, R94 ;  /* 0x00000001a3a37824 */ /* 0x000fe400078e025e */
[C---:B------:R-:W-:Y:S02]  /*7130*/  IMAD.IADD R161, R94.reuse, 0x1, R162 ;  /* 0x000000015ea17824 */ /* 0x040fe400078e02a2 */
[C---:B------:R-:W-:Y:S02]  /*7140*/  IMAD.IADD R160, R94.reuse, 0x1, R147 ;  /* 0x000000015ea07824 */ /* 0x040fe400078e0293 */
[----:B------:R-:W-:Y:S01]  /*7150*/  IMAD.IADD R158, R94, 0x1, R159 ;  /* 0x000000015e9e7824 */ /* 0x000fe200078e029f */
[----:B-1----:R-:W-:Y:S01]  /*7160*/  @P5 SEL R79, RZ, 0x1, !P2 ;  /* 0x00000001ff4f5807 */ /* 0x002fe20005000000 */
[----:B--2---:R-:W-:Y:S06]  /*7170*/  @!P5 BRA `(.L_x_110) ;  /* 0x000000000088d947 */ /* 0x004fec0003800000 */
[----:B------:R-:W-:Y:S01]  /*7180*/  IMAD.MOV.U32 R131, RZ, RZ, RZ ;  /* 0x000000ffff837224 */ /* 0x000fe200078e00ff */
[----:B------:R-:W-:Y:S01]  /*7190*/  ISETP.NE.AND P0, PT, R79, RZ, PT ;  /* 0x000000ff4f00720c */ /* 0x000fe20003f05270 */
[----:B------:R-:W-:Y:S01]  /*71a0*/  BSSY B0, `(.L_x_111) ;  /* 0x0000014000007945 */ /* 0x000fe20003800000 */
[----:B------:R-:W-:Y:S02]  /*71b0*/  CS2R R86, SRZ ;  /* 0x0000000000567805 */ /* 0x000fe4000001ff00 */
        /* <DEDUP_REMOVED lines=13> */
[----:B------:R-:W-:Y:S01]  /*7290*/  CS2R R128, SRZ ;  /* 0x0000000000807805 */ /* 0x000fe2000001ff00 */
[----:B------:R-:W-:Y:S06]  /*72a0*/  @P0 BRA `(.L_x_112) ;  /* 0x00000000000c0947 */ /* 0x000fec0003800000 */
[----:B------:R-:W-:Y:S04]  /*72b0*/  SHF.L.U32 R4, R149, 0x1f, RZ ;  /* 0x0000001f95047819 */ /* 0x000fe800000006ff */
[----:B------:R-:W1:Y:S02]  /*72c0*/  SYNCS.PHASECHK.TRANS64.TRYWAIT P0, [UR46+0x40], R4 ;  /* 0x00004004ff0075a7 */ /* 0x000e64000800112e */
[----:B-1----:R-:W-:Y:S05]  /*72d0*/  @!P0 BRA `(.L_x_113) ;  /* 0x0000005c00888947 */ /* 0x002fea0003800000 */
.L_x_112:
[----:B------:R-:W-:Y:S05]  /*72e0*/  BSYNC B0 ;  /* 0x0000000000007941 */ /* 0x000fea0003800000 */
.L_x_111:
[----:B------:R-:W-:Y:S01]  /*72f0*/  ISETP.NE.AND P0, PT, R93, RZ, PT ;  /* 0x000000ff5d00720c */ /* 0x000fe20003f05270 */
[----:B------:R-:W-:Y:S11]  /*7300*/  HFMA2 R77, -RZ, RZ, 0, 5.9604644775390625e-08 ;  /* 0x00000001ff4d7431 */ /* 0x000ff600000001ff */
[----:B------:R-:W-:Y:S01]  /*7310*/  @!UPT UIADD3 URZ, UPT, UPT, URZ, URZ, URZ ;  /* 0x000000fffffff290 */ /* 0x000fe2000fffe0ff */
[----:B------:R2:W1:Y:S04]  /*7320*/  @P0 LDS.128 R84, [R164+UR46+0x400] ;  /* 0x0004002ea4540984 */ /* 0x0004680008000c00 */
[----:B------:R2:W1:Y:S04]  /*7330*/  @P0 LDS.128 R80, [R163+0x400] ;  /* 0x00040000a3500984 */ /* 0x0004680000000c00 */
[----:B------:R2:W1:Y:S04]  /*7340*/  @P0 LDS.128 R88, [R162+0x400] ;  /* 0x00040000a2580984 */ /* 0x0004680000000c00 */
[----:B------:R2:W1:Y:S04]  /*7350*/  @P0 LDS.128 R96, [R161+0x400] ;  /* 0x00040000a1600984 */ /* 0x0004680000000c00 */
[----:B------:R2:W1:Y:S04]  /*7360*/  @P0 LDS.128 R104, [R147+0x400] ;  /* 0x0004000093680984 */ /* 0x0004680000000c00 */
[----:B------:R2:W1:Y:S04]  /*7370*/  @P0 LDS.128 R112, [R160+0x400] ;  /* 0x00040000a0700984 */ /* 0x0004680000000c00 */
[----:B------:R2:W1:Y:S04]  /*7380*/  @P0 LDS.128 R120, [R159+0x400] ;  /* 0x000400009f780984 */ /* 0x0004680000000c00 */
[----:B------:R2:W1:Y:S02]  /*7390*/  @P0 LDS.128 R128, [R158+0x400] ;  /* 0x000400009e800984 */ /* 0x0004640000000c00 */
.L_x_110:
[----:B------:R-:W-:Y:S05]  /*73a0*/  BSYNC B1 ;  /* 0x0000000000017941 */ /* 0x000fea0003800000 */
.L_x_109:
[----:B------:R-:W-:Y:S05]  /*73b0*/  IMAD.IADD R64, R69, 0x1, R70 ;  /* 0x0000000145407824 */ /* 0x000fea00078e0246 */
[----:B-1----:R-:W-:Y:S04]  /*73c0*/  SHF.R.U32.HI R3, RZ, 0x15, R64 ;  /* 0x00000015ff037819 */ /* 0x002fe80000011640 */
[----:B------:R-:W-:Y:S01]  /*73d0*/  LOP3.LUT P0, RZ, R3, 0x3, R140, 0x48, !PT ;  /* 0x0000000303ff7812 */ /* 0x000fe2000780488c */
[----:B------:R-:W-:Y:S01]  /*73e0*/  @!UPT UIADD3 URZ, UPT, UPT, URZ, URZ, URZ ;  /* 0x000000fffffff290 */ /* 0x000fe2000fffe0ff */
[----:B----4-:R-:W-:Y:S11]  /*73f0*/  @P1 BRA `(.L_x_114) ;  /* 0x0000000000081947 */ /* 0x010ff60003800000 */
[----:B------:R-:W1:Y:S02]  /*7400*/  SYNCS.PHASECHK.TRANS64.TRYWAIT P1, [UR46+0xb0], R0 ;  /* 0x0000b000ff0075a7 */ /* 0x000e64000802112e */
[----:B-1----:R-:W-:Y:S05]  /*7410*/  @!P1 BRA `(.L_x_115) ;  /* 0x0000005c00509947 */ /* 0x002fea0003800000 */
.L_x_114:
[----:B------:R-:W-:Y:S05]  /*7420*/  @!P0 BRA `(.L_x_116) ;  /* 0x0000000000408947 */ /* 0x000fea0003800000 */
[----:B------:R-:W4:Y:S01]  /*7430*/  LDCU.64 UR8, c[0x4][0x70] ;  /* 0x01000e00ff0877ac */ /* 0x000f220008000a00 */
[----:B------:R-:W-:Y:S01]  /*7440*/  MOV R15, 0x0 ;  /* 0x00000000000f7802 */ /* 0x000fe20000000f00 */
[----:B------:R-:W-:Y:S02]  /*7450*/  HFMA2 R12, -RZ, RZ, 0, 5.9604644775390625e-08 ;  /* 0x00000001ff0c7431 */ /* 0x000fe400000001ff */
[----:B------:R-:W-:Y:S02]  /*7460*/  IMAD.MOV.U32 R8, RZ, RZ, 0x192 ;  /* 0x00000192ff087424 */ /* 0x000fe400078e00ff */
[----:B------:R-:W-:Y:S01]  /*7470*/  IMAD.MOV.U32 R13, RZ, RZ, RZ ;  /* 0x000000ffff0d7224 */ /* 0x000fe200078e00ff */
[----:B------:R-:W5:Y:S01]  /*7480*/  LDCU.64 UR6, c[0x4][0x78] ;  /* 0x01000f00ff0677ac */ /* 0x000f620008000a00 */
[----:B------:R-:W1:Y:S01]  /*7490*/  LDC.64 R14, c[0x4][R15] ;  /* 0x010000000f0e7b82 */ /* 0x000e620000000a00 */
[----:B------:R-:W2:Y:S01]  /*74a0*/  LDCU.64 UR4, c[0x4][0x10] ;  /* 0x01000200ff0477ac */ /* 0x000ea20008000a00 */
[----:B----4-:R-:W-:Y:S01]  /*74b0*/  MOV R5, UR9 ;  /* 0x0000000900057c02 */ /* 0x010fe20008000f00 */
[----:B------:R-:W-:Y:S01]  /*74c0*/  IMAD.U32 R4, RZ, RZ, UR8 ;  /* 0x00000008ff047e24 */ /* 0x000fe2000f8e00ff */
[----:B-----5:R-:W-:Y:S01]  /*74d0*/  MOV R7, UR7 ;  /* 0x0000000700077c02 */ /* 0x020fe20008000f00 */
[----:B------:R-:W-:Y:S01]  /*74e0*/  IMAD.U32 R6, RZ, RZ, UR6 ;  /* 0x00000006ff067e24 */ /* 0x000fe2000f8e00ff */
[----:B--2---:R-:W-:Y:S01]  /*74f0*/  MOV R11, UR5 ;  /* 0x00000005000b7c02 */ /* 0x004fe20008000f00 */
[----:B------:R-:W-:Y:S02]  /*7500*/  IMAD.U32 R10, RZ, RZ, UR4 ;  /* 0x00000004ff0a7e24 */ /* 0x000fe4000f8e00ff */
[----:B------:R-:W-:Y:S07]  /*7510*/  LEPC R20, `(.L_x_116) ;  /* 0x000000001014794e */ /* 0x000fee0000000000 */
[----:B-1-3--:R-:W-:Y:S05]  /*7520*/  CALL.ABS.NOINC R14 ;  /* 0x000000000e007343 */ /* 0x00afea0003c00000 */
.L_x_116:
[----:B------:R-:W-:Y:S01]  /*7530*/  SHF.L.U32 R72, R84, 0x10, RZ ;  /* 0x0000001054487819 */ /* 0x000fe200000006ff */
[----:B------:R-:W-:Y:S05]  /*7540*/  WARPSYNC.ALL ;  /* 0x0000000000007948 */ /* 0x000fea0003800000 */
[----:B------:R-:W-:Y:S01]  /*7550*/  R2UR UR4, R64 ;  /* 0x00000000400472ca */ /* 0x000fe200000e0000 */
[----:B------:R-:W-:Y:S01]  /*7560*/  BSSY.RECONVERGENT B0, `(.L_x_117) ;  /* 0x0000101000007945 */ /* 0x000fe20003800200 */
[----:B------:R-:W-:Y:S02]  /*7570*/  LOP3.LUT R74, R84, 0xffff0000, RZ, 0xc0, !PT ;  /* 0xffff0000544a7812 */ /* 0x000fe400078ec0ff */
[----:B------:R-:W-:Y:S02]  /*7580*/  LOP3.LUT R76, R85, 0xffff0000, RZ, 0xc0, !PT ;  /* 0xffff0000554c7812 */ /* 0x000fe400078ec0ff */
[----:B------:R-:W-:Y:S02]  /*7590*/  SHF.L.U32 R73, R86, 0x10, RZ ;  /* 0x0000001056497819 */ /* 0x000fe400000006ff */
[----:B------:R-:W-:Y:S02]  /*75a0*/  SHF.L.U32 R75, R80, 0x10, RZ ;  /* 0x00000010504b7819 */ /* 0x000fe400000006ff */
[----:B------:R-:W-:Y:S02]  /*75b0*/  R2UR UR5, R155 ;  /* 0x000000009b0572ca */ /* 0x000fe400000e0000 */
[----:B------:R-:W-:Y:S01]  /*75c0*/  ISETP.NE.AND P0, PT, R152, RZ, PT ;  /* 0x000000ff9800720c */ /* 0x000fe20003f05270 */
[----:B------:R-:W4:Y:S01]  /*75d0*/  LDTM.x64 R4, tmem[UR4] ;  /* 0x00000004000479ee */ /* 0x000f220008340000 */
[----:B------:R-:W-:Y:S09]  /*75e0*/  NOP ;  /* 0x0000000000007918 */ /* 0x000ff20000000000 */
[----:B----4-:R-:W-:Y:S01]  /*75f0*/  SYNCS.ARRIVE.TRANS64.RED.A1T0 RZ, [UR5], RZ ;  /* 0x000000ffffff79a7 */ /* 0x010fe20008100405 */
[C---:B-1-3--:R-:W-:Y:S01]  /*7600*/  FMUL R0, R68.reuse, R4 ;  /* 0x0000000444007220 */ /* 0x04afe20000400000 */
[C---:B------:R-:W-:Y:S01]  /*7610*/  FMUL R3, R68.reuse, R5 ;  /* 0x0000000544037220 */ /* 0x040fe20000400000 */
[C---:B------:R-:W-:Y:S01]  /*7620*/  FMUL R6, R68.reuse, R6 ;  /* 0x0000000644067220 */ /* 0x040fe20000400000 */
[C---:B------:R-:W-:Y:S01]  /*7630*/  FMUL R7, R68.reuse, R7 ;  /* 0x0000000744077220 */ /* 0x040fe20000400000 */
[----:B------:R-:W-:Y:S01]  /*7640*/  FFMA R0, R71, R72, R0 ;  /* 0x0000004847007223 */ /* 0x000fe20000000000 */
[----:B------:R-:W-:Y:S01]  /*7650*/  SHF.L.U32 R72, R85, 0x10, RZ ;  /* 0x0000001055487819 */ /* 0x000fe200000006ff */
[C---:B------:R-:W-:Y:S01]  /*7660*/  FMUL R4, R68.reuse, R8 ;  /* 0x0000000844047220 */ /* 0x040fe20000400000 */
[----:B------:R-:W-:Y:S01]  /*7670*/  FFMA R3, R71, R74, R3 ;  /* 0x0000004a47037223 */ /* 0x000fe20000000003 */
[----:B------:R-:W-:Y:S01]  /*7680*/  LOP3.LUT R74, R87, 0xffff0000, RZ, 0xc0, !PT ;  /* 0xffff0000574a7812 */ /* 0x000fe200078ec0ff */
[----:B------:R-:W-:Y:S01]  /*7690*/  FMUL R5, R68, R9 ;  /* 0x0000000944057220 */ /* 0x000fe20000400000 */
[C---:B------:R-:W-:Y:S01]  /*76a0*/  FFMA R6, R71.reuse, R72, R6 ;  /* 0x0000004847067223 */ /* 0x040fe20000000006 */
[----:B------:R-:W-:Y:S01]  /*76b0*/  LOP3.LUT R72, R86, 0xffff0000, RZ, 0xc0, !PT ;  /* 0xffff000056487812 */ /* 0x000fe200078ec0ff */
[----:B------:R-:W-:Y:S01]  /*76c0*/  FFMA R7, R71, R76, R7 ;  /* 0x0000004c47077223 */ /* 0x000fe20000000007 */
[----:B------:R-:W-:Y:S01]  /*76d0*/  LOP3.LUT R76, R83, 0xffff0000, RZ, 0xc0, !PT ;  /* 0xffff0000534c7812 */ /* 0x000fe200078ec0ff */
[----:B------:R-:W-:Y:S01]  /*76e0*/  FFMA R4, R71, R73, R4 ;  /* 0x0000004947047223 */ /* 0x000fe20000000004 */
[----:B------:R-:W-:Y:S01]  /*76f0*/  SHF.L.U32 R73, R87, 0x10, RZ ;  /* 0x0000001057497819 */ /* 0x000fe200000006ff */
[----:B------:R-:W-:Y:S01]  /*7700*/  FMUL R10, R68, R10 ;  /* 0x0000000a440a7220 */ /* 0x000fe20000400000 */
[----:B------:R-:W-:Y:S01]  /*7710*/  F2FP.BF16.F32.PACK_AB R100, R3, R0 ;  /* 0x000000000364723e */ /* 0x000fe200000010ff */
[----:B------:R-:W-:Y:S01]  /*7720*/  FFMA R5, R71, R72, R5 ;  /* 0x0000004847057223 */ /* 0x000fe20000000005 */
[----:B------:R-:W-:Y:S01]  /*7730*/  LOP3.LUT R72, R80, 0xffff0000, RZ, 0xc0, !PT ;  /* 0xffff000050487812 */ /* 0x000fe200078ec0ff */
[C---:B------:R-:W-:Y:S01]  /*7740*/  FMUL R11, R68.reuse, R11 ;  /* 0x0000000b440b7220 */ /* 0x040fe20000400000 */
[----:B------:R-:W-:Y:S01]  /*7750*/  F2FP.BF16.F32.PACK_AB R101, R7, R6 ;  /* 0x000000060765723e */ /* 0x000fe200000010ff */
[C---:B------:R-:W-:Y:S01]  /*7760*/  FMUL R8, R68.reuse, R12 ;  /* 0x0000000c44087220 */ /* 0x040fe20000400000 */
[----:B------:R-:W-:Y:S01]  /*7770*/  F2FP.BF16.F32.PACK_AB R102, R5, R4 ;  /* 0x000000040566723e */ /* 0x000fe200000010ff */
[----:B------:R-:W-:Y:S01]  /*7780*/  FFMA R10, R71, R73, R10 ;  /* 0x00000049470a7223 */ /* 0x000fe2000000000a */
[----:B------:R-:W-:Y:S01]  /*7790*/  SHF.L.U32 R73, R81, 0x10, RZ ;  /* 0x0000001051497819 */ /* 0x000fe200000006ff */
[----:B------:R-:W-:Y:S01]  /*77a0*/  FMUL R9, R68, R13 ;  /* 0x0000000d44097220 */ /* 0x000fe20000400000 */
[C---:B------:R-:W-:Y:S01]  /*77b0*/  FFMA R11, R71.reuse, R74, R11 ;  /* 0x0000004a470b7223 */ /* 0x040fe2000000000b */
[----:B------:R-:W-:Y:S01]  /*77c0*/  LOP3.LUT R74, R82, 0xffff0000, RZ, 0xc0, !PT ;  /* 0xffff0000524a7812 */ /* 0x000fe200078ec0ff */
[----:B------:R-:W-:Y:S01]  /*77d0*/  FMUL R14, R68, R14 ;  /* 0x0000000e440e7220 */ /* 0x000fe20000400000 */
[----:B------:R-:W-:Y:S01]  /*77e0*/  FFMA R8, R71, R75, R8 ;  /* 0x0000004b47087223 */ /* 0x000fe20000000008 */
[----:B------:R-:W-:Y:S01]  /*77f0*/  SHF.L.U32 R75, R83, 0x10, RZ ;  /* 0x00000010534b7819 */ /* 0x000fe200000006ff */
[----:B------:R-:W-:Y:S01]  /*7800*/  FFMA R9, R71, R72, R9 ;  /* 0x0000004847097223 */ /* 0x000fe20000000009 */
[----:B------:R-:W-:Y:S01]  /*7810*/  LOP3.LUT R72, R81, 0xffff0000, RZ, 0xc0, !PT ;  /* 0xffff000051487812 */ /* 0x000fe200078ec0ff */
[----:B------:R-:W-:Y:S01]  /*7820*/  FFMA R14, R71, R73, R14 ;  /* 0x00000049470e7223 */ /* 0x000fe2000000000e */
[----:B------:R-:W-:Y:S01]  /*7830*/  SHF.L.U32 R73, R82, 0x10, RZ ;  /* 0x0000001052497819 */ /* 0x000fe200000006ff */
[C---:B------:R-:W-:Y:S01]  /*7840*/  FMUL R15, R68.reuse, R15 ;  /* 0x0000000f440f7220 */ /* 0x040fe20000400000 */
[----:B------:R-:W-:Y:S01]  /*7850*/  F2FP.BF16.F32.PACK_AB R103, R11, R10 ;  /* 0x0000000a0b67723e */ /* 0x000fe200000010ff */
[C---:B------:R-:W-:Y:S01]  /*7860*/  FMUL R12, R68.reuse, R16 ;  /* 0x00000010440c7220 */ /* 0x040fe20000400000 */
[----:B------:R-:W-:Y:S01]  /*7870*/  F2FP.BF16.F32.PACK_AB R108, R9, R8 ;  /* 0x00000008096c723e */ /* 0x000fe200000010ff */
[----:B------:R-:W-:Y:S01]  /*7880*/  FMUL R13, R68, R17 ;  /* 0x00000011440d7220 */ /* 0x000fe20000400000 */
[C---:B------:R-:W-:Y:S01]  /*7890*/  FFMA R15, R71.reuse, R72, R15 ;  /* 0x00000048470f7223 */ /* 0x040fe2000000000f */
[----:B------:R-:W-:Y:S01]  /*78a0*/  SHF.L.U32 R72, R88, 0x10, RZ ;  /* 0x0000001058487819 */ /* 0x000fe200000006ff */
[C---:B------:R-:W-:Y:S01]  /*78b0*/  FMUL R18, R68.reuse, R18 ;  /* 0x0000001244127220 */ /* 0x040fe20000400000 */
[----:B------:R-:W-:Y:S01]  /*78c0*/  FMUL R19, R68, R19 ;  /* 0x0000001344137220 */ /* 0x000fe20000400000 */
[----:B------:R-:W-:Y:S01]  /*78d0*/  FFMA R12, R71, R73, R12 ;  /* 0x00000049470c7223 */ /* 0x000fe2000000000c */
[----:B------:R-:W-:Y:S01]  /*78e0*/  SHF.L.U32 R73, R90, 0x10, RZ ;  /* 0x000000105a497819 */ /* 0x000fe200000006ff */
[----:B------:R-:W-:Y:S01]  /*78f0*/  FMUL R16, R68, R20 ;  /* 0x0000001444107220 */ /* 0x000fe20000400000 */
[----:B------:R-:W-:Y:S01]  /*7900*/  F2FP.BF16.F32.PACK_AB R109, R15, R14 ;  /* 0x0000000e0f6d723e */ /* 0x000fe200000010ff */
[C---:B------:R-:W-:Y:S01]  /*7910*/  FFMA R13, R71.reuse, R74, R13 ;  /* 0x0000004a470d7223 */ /* 0x040fe2000000000d */
[----:B------:R-:W-:Y:S01]  /*7920*/  LOP3.LUT R74, R88, 0xffff0000, RZ, 0xc0, !PT ;  /* 0xffff0000584a7812 */ /* 0x000fe200078ec0ff */
        /* <DEDUP_REMOVED lines=8> */
[----:B------:R-:W-:Y:S01]  /*79b0*/  FMUL R22, R68, R22 ;  /* 0x0000001644167220 */ /* 0x000fe20000400000 */
[----:B------:R-:W-:Y:S01]  /*79c0*/  F2FP.BF16.F32.PACK_AB R111, R19, R18 ;  /* 0x00000012136f723e */ /* 0x000fe200000010ff */
[C---:B------:R-:W-:Y:S01]  /*79d0*/  FFMA R17, R71.reuse, R74, R17 ;  /* 0x0000004a47117223 */ /* 0x040fe20000000011 */
[----:B------:R-:W-:Y:S01]  /*79e0*/  LOP3.LUT R74, R90, 0xffff0000, RZ, 0xc0, !PT ;  /* 0xffff00005a4a7812 */ /* 0x000fe200078ec0ff */
[----:B------:R-:W-:Y:S01]  /*79f0*/  FFMA R22, R71, R72, R22 ;  /* 0x0000004847167223 */ /* 0x000fe20000000016 */
[----:B------:R-:W-:Y:S01]  /*7a00*/  LOP3.LUT R72, R89, 0xffff0000, RZ, 0xc0, !PT ;  /* 0xffff000059487812 */ /* 0x000fe200078ec0ff */
[C---:B------:R-:W-:Y:S01]  /*7a10*/  FMUL R23, R68.reuse, R23 ;  /* 0x0000001744177220 */ /* 0x040fe20000400000 */
[----:B------:R-:W-:Y:S01]  /*7a20*/  F2FP.BF16.F32.PACK_AB R116, R17, R16 ;  /* 0x000000101174723e */ /* 0x000fe200000010ff */
[C---:B------:R-:W-:Y:S01]  /*7a30*/  FMUL R20, R68.reuse, R24 ;  /* 0x0000001844147220 */ /* 0x040fe20000400000 */
[----:B------:R-:W-:Y:S01]  /*7a40*/  FMUL R21, R68, R25 ;  /* 0x0000001944157220 */ /* 0x000fe20000400000 */
[C---:B------:R-:W-:Y:S01]  /*7a50*/  FFMA R23, R71.reuse, R72, R23 ;  /* 0x0000004847177223 */ /* 0x040fe20000000017 */
[----:B------:R-:W-:Y:S01]  /*7a60*/  SHF.L.U32 R72, R96, 0x10, RZ ;  /* 0x0000001060487819 */ /* 0x000fe200000006ff */
[C---:B------:R-:W-:Y:S01]  /*7a70*/  FMUL R26, R68.reuse, R26 ;  /* 0x0000001a441a7220 */ /* 0x040fe20000400000 */
[C---:B------:R-:W-:Y:S01]  /*7a80*/  FMUL R27, R68.reuse, R27 ;  /* 0x0000001b441b7220 */ /* 0x040fe20000400000 */
        /* <DEDUP_REMOVED lines=9> */
[----:B------:R-:W-:Y:S01]  /*7b20*/  F2FP.BF16.F32.PACK_AB R118, R21, R20 ;  /* 0x000000141576723e */ /* 0x000fe200000010ff */
[----:B------:R-:W-:Y:S01]  /*7b30*/  FFMA R24, R71, R72, R24 ;  /* 0x0000004847187223 */ /* 0x000fe20000000018 */
[----:B------:R-:W-:Y:S01]  /*7b40*/  LOP3.LUT R72, R97, 0xffff0000, RZ, 0xc0, !PT ;  /* 0xffff000061487812 */ /* 0x000fe200078ec0ff */
[C---:B------:R-:W-:Y:S01]  /*7b50*/  FMUL R25, R68.reuse, R29 ;  /* 0x0000001d44197220 */ /* 0x040fe20000400000 */
[----:B------:R-:W-:Y:S01]  /*7b60*/  F2FP.BF16.F32.PACK_AB R119, R27, R26 ;  /* 0x0000001a1b77723e */ /* 0x000fe200000010ff */
[C---:B------:R-:W-:Y:S01]  /*7b70*/  FMUL R30, R68.reuse, R30 ;  /* 0x0000001e441e7220 */ /* 0x040fe20000400000 */
[----:B------:R-:W-:Y:S01]  /*7b80*/  LOP3.LUT R76, R131, 0xffff0000, RZ, 0xc0, !PT ;  /* 0xffff0000834c7812 */ /* 0x000fe200078ec0ff */
[----:B------:R-:W-:Y:S01]  /*7b90*/  FMUL R31, R68, R31 ;  /* 0x0000001f441f7220 */ /* 0x000fe20000400000 */
[----:B------:R-:W-:Y:S01]  /*7ba0*/  FFMA R25, R71, R74, R25 ;  /* 0x0000004a47197223 */ /* 0x000fe20000000019 */
[----:B------:R-:W-:Y:S01]  /*7bb0*/  LOP3.LUT R74, R99, 0xffff0000, RZ, 0xc0, !PT ;  /* 0xffff0000634a7812 */ /* 0x000fe200078ec0ff */
[C---:B------:R-:W-:Y:S01]  /*7bc0*/  FFMA R30, R71.reuse, R73, R30 ;  /* 0x00000049471e7223 */ /* 0x040fe2000000001e */
[C---:B------:R-:W-:Y:S01]  /*7bd0*/  SHF.L.U32 R73, R98.reuse, 0x10, RZ ;  /* 0x0000001062497819 */ /* 0x040fe200000006ff */
[C---:B------:R-:W-:Y:S01]  /*7be0*/  FFMA R31, R71.reuse, R72, R31 ;  /* 0x00000048471f7223 */ /* 0x040fe2000000001f */
[----:B------:R-:W-:Y:S01]  /*7bf0*/  LOP3.LUT R72, R98, 0xffff0000, RZ, 0xc0, !PT ;  /* 0xffff000062487812 */ /* 0x000fe200078ec0ff */
[C---:B------:R-:W-:Y:S01]  /*7c00*/  FMUL R28, R68.reuse, R32 ;  /* 0x00000020441c7220 */ /* 0x040fe20000400000 */
[C---:B------:R-:W-:Y:S01]  /*7c10*/  FMUL R29, R68.reuse, R33 ;  /* 0x00000021441d7220 */ /* 0x040fe20000400000 */
[C---:B------:R-:W-:Y:S01]  /*7c20*/  FMUL R34, R68.reuse, R34 ;  /* 0x0000002244227220 */ /* 0x040fe20000400000 */
[----:B------:R-:W-:Y:S01]  /*7c30*/  FMUL R35, R68, R35 ;  /* 0x0000002344237220 */ /* 0x000fe20000400000 */
[----:B------:R-:W-:Y:S01]  /*7c40*/  FFMA R28, R71, R73, R28 ;  /* 0x00000049471c7223 */ /* 0x000fe2000000001c */
[----:B------:R-:W-:Y:S01]  /*7c50*/  SHF.L.U32 R73, R105, 0x10, RZ ;  /* 0x0000001069497819 */ /* 0x000fe200000006ff */
[C---:B------:R-:W-:Y:S01]  /*7c60*/  FFMA R29, R71.reuse, R72, R29 ;  /* 0x00000048471d7223 */ /* 0x040fe2000000001d */
[C---:B------:R-:W-:Y:S01]  /*7c70*/  SHF.L.U32 R72, R104.reuse, 0x10, RZ ;  /* 0x0000001068487819 */ /* 0x040fe200000006ff */
[----:B------:R-:W-:Y:S01]  /*7c80*/  FFMA R34, R71, R75, R34 ;  /* 0x0000004b47227223 */ /* 0x000fe20000000022 */
[----:B------:R-:W-:Y:S01]  /*7c90*/  SHF.L.U32 R75, R107, 0x10, RZ ;  /* 0x000000106b4b7819 */ /* 0x000fe200000006ff */
[C---:B------:R-:W-:Y:S01]  /*7ca0*/  FFMA R35, R71.reuse, R74, R35 ;  /* 0x0000004a47237223 */ /* 0x040fe20000000023 */
[----:B------:R-:W-:Y:S01]  /*7cb0*/  LOP3.LUT R74, R104, 0xffff0000, RZ, 0xc0, !PT ;  /* 0xffff0000684a7812 */ /* 0x000fe200078ec0ff */
[C---:B------:R-:W-:Y:S01]  /*7cc0*/  FMUL R32, R68.reuse, R36 ;  /* 0x0000002444207220 */ /* 0x040fe20000400000 */
[C---:B------:R-:W-:Y:S01]  /*7cd0*/  FMUL R33, R68.reuse, R37 ;  /* 0x0000002544217220 */ /* 0x040fe20000400000 */
[----:B------:R-:W-:Y:S01]  /*7ce0*/  FMUL R38, R68, R38 ;  /* 0x0000002644267220 */ /* 0x000fe20000400000 */
[----:B------:R1:W-:Y:S01]  /*7cf0*/  STS.128 [R164+UR46+0x400], R100 ;  /* 0x00040064a4007988 */ /* 0x0003e20008000c2e */
[----:B------:R-:W-:Y:S01]  /*7d00*/  FFMA R32, R71, R72, R32 ;  /* 0x0000004847207223 */ /* 0x000fe20000000020 */
[----:B------:R-:W-:Y:S01]  /*7d10*/  LOP3.LUT R72, R105, 0xffff0000, RZ, 0xc0, !PT ;  /* 0xffff000069487812 */ /* 0x000fe200078ec0ff */
[C---:B------:R-:W-:Y:S01]  /*7d20*/  FFMA R33, R71.reuse, R74, R33 ;  /* 0x0000004a47217223 */ /* 0x040fe20000000021 */
[----:B------:R-:W-:Y:S01]  /*7d30*/  LOP3.LUT R74, R106, 0xffff0000, RZ, 0xc0, !PT ;  /* 0xffff00006a4a7812 */ /* 0x000fe200078ec0ff */
[----:B------:R-:W-:Y:S01]  /*7d40*/  FMUL R39, R68, R39 ;  /* 0x0000002744277220 */ /* 0x000fe20000400000 */
[C---:B------:R-:W-:Y:S01]  /*7d50*/  FFMA R38, R71.reuse, R73, R38 ;  /* 0x0000004947267223 */ /* 0x040fe20000000026 */
[----:B------:R-:W-:Y:S01]  /*7d60*/  SHF.L.U32 R73, R106, 0x10, RZ ;  /* 0x000000106a497819 */ /* 0x000fe200000006ff */
[C---:B------:R-:W-:Y:S01]  /*7d70*/  FMUL R36, R68.reuse, R40 ;  /* 0x0000002844247220 */ /* 0x040fe20000400000 */
[----:B------:R-:W-:Y:S01]  /*7d80*/  FFMA R39, R71, R72, R39 ;  /* 0x0000004847277223 */ /* 0x000fe20000000027 */
[----:B------:R-:W-:Y:S01]  /*7d90*/  LOP3.LUT R72, R107, 0xffff0000, RZ, 0xc0, !PT ;  /* 0xffff00006b487812 */ /* 0x000fe200078ec0ff */
[C---:B------:R-:W-:Y:S01]  /*7da0*/  FMUL R37, R68.reuse, R41 ;  /* 0x0000002944257220 */ /* 0x040fe20000400000 */
[C---:B------:R-:W-:Y:S01]  /*7db0*/  FMUL R42, R68.reuse, R42 ;  /* 0x0000002a442a7220 */ /* 0x040fe20000400000 */
[----:B------:R-:W-:Y:S01]  /*7dc0*/  FMUL R43, R68, R43 ;  /* 0x0000002b442b7220 */ /* 0x000fe20000400000 */
[C---:B------:R-:W-:Y:S01]  /*7dd0*/  FFMA R36, R71.reuse, R73, R36 ;  /* 0x0000004947247223 */ /* 0x040fe20000000024 */
[C---:B------:R-:W-:Y:S01]  /*7de0*/  SHF.L.U32 R73, R112.reuse, 0x10, RZ ;  /* 0x0000001070497819 */ /* 0x040fe200000006ff */
[----:B------:R3:W-:Y:S01]  /*7df0*/  STS.128 [R163+0x400], R108 ;  /* 0x0004006ca3007388 */ /* 0x0007e20000000c00 */
[----:B------:R-:W-:Y:S01]  /*7e00*/  FFMA R37, R71, R74, R37 ;  /* 0x0000004a47257223 */ /* 0x000fe20000000025 */
[----:B------:R-:W-:Y:S01]  /*7e10*/  LOP3.LUT R74, R113, 0xffff0000, RZ, 0xc0, !PT ;  /* 0xffff0000714a7812 */ /* 0x000fe200078ec0ff */
[----:B------:R-:W-:Y:S01]  /*7e20*/  FFMA R42, R71, R75, R42 ;  /* 0x0000004b472a7223 */ /* 0x000fe2000000002a */
[----:B------:R-:W-:Y:S01]  /*7e30*/  SHF.L.U32 R75, R113, 0x10, RZ ;  /* 0x00000010714b7819 */ /* 0x000fe200000006ff */
        /* <DEDUP_REMOVED lines=8> */
[----:B------:R4:W-:Y:S01]  /*7ec0*/  STS.128 [R162+0x400], R116 ;  /* 0x00040074a2007388 */ /* 0x0009e20000000c00 */
[C---:B------:R-:W-:Y:S01]  /*7ed0*/  FFMA R41, R71.reuse, R72, R41 ;  /* 0x0000004847297223 */ /* 0x040fe20000000029 */
[C---:B------:R-:W-:Y:S01]  /*7ee0*/  SHF.L.U32 R72, R114.reuse, 0x10, RZ ;  /* 0x0000001072487819 */ /* 0x040fe200000006ff */
[----:B------:R-:W-:Y:S01]  /*7ef0*/  FFMA R46, R71, R75, R46 ;  /* 0x0000004b472e7223 */ /* 0x000fe2000000002e */
[----:B------:R-:W-:Y:S01]  /*7f00*/  SHF.L.U32 R75, R121, 0x10, RZ ;  /* 0x00000010794b7819 */ /* 0x000fe200000006ff */
[----:B------:R-:W-:Y:S01]  /*7f10*/  FFMA R47, R71, R74, R47 ;  /* 0x0000004a472f7223 */ /* 0x000fe2000000002f */
[----:B------:R-:W-:Y:S01]  /*7f20*/  LOP3.LUT R74, R114, 0xffff0000, RZ, 0xc0, !PT ;  /* 0xffff0000724a7812 */ /* 0x000fe200078ec0ff */
[C---:B------:R-:W-:Y:S01]  /*7f30*/  FMUL R44, R68.reuse, R48 ;  /* 0x00000030442c7220 */ /* 0x040fe20000400000 */
[----:B-1----:R-:W-:Y:S01]  /*7f40*/  F2FP.BF16.F32.PACK_AB R100, R25, R24 ;  /* 0x000000181964723e */ /* 0x002fe200000010ff */
[C---:B------:R-:W-:Y:S01]  /*7f50*/  FMUL R45, R68.reuse, R49 ;  /* 0x00000031442d7220 */ /* 0x040fe20000400000 */
[----:B------:R-:W-:Y:S01]  /*7f60*/  F2FP.BF16.F32.PACK_AB R101, R31, R30 ;  /* 0x0000001e1f65723e */ /* 0x000fe200000010ff */
[----:B------:R-:W-:Y:S01]  /*7f70*/  FMUL R50, R68, R50 ;  /* 0x0000003244327220 */ /* 0x000fe20000400000 */
[----:B------:R-:W-:Y:S01]  /*7f80*/  F2FP.BF16.F32.PACK_AB R102, R29, R28 ;  /* 0x0000001c1d66723e */ /* 0x000fe200000010ff */
[----:B------:R-:W-:Y:S01]  /*7f90*/  FFMA R44, R71, R72, R44 ;  /* 0x00000048472c7223 */ /* 0x000fe2000000002c */
[----:B------:R-:W-:Y:S01]  /*7fa0*/  LOP3.LUT R72, R115, 0xffff0000, RZ, 0xc0, !PT ;  /* 0xffff000073487812 */ /* 0x000fe200078ec0ff */
[----:B------:R-:W-:Y:S01]  /*7fb0*/  FFMA R45, R71, R74, R45 ;  /* 0x0000004a472d7223 */ /* 0x000fe2000000002d */
[----:B------:R-:W-:Y:S01]  /*7fc0*/  LOP3.LUT R74, R120, 0xffff0000, RZ, 0xc0, !PT ;  /* 0xffff0000784a7812 */ /* 0x000fe200078ec0ff */
[----:B------:R-:W-:Y:S01]  /*7fd0*/  FMUL R51, R68, R51 ;  /* 0x0000003344337220 */ /* 0x000fe20000400000 */
[----:B------:R-:W-:Y:S01]  /*7fe0*/  F2FP.BF16.F32.PACK_AB R103, R35, R34 ;  /* 0x000000222367723e */ /* 0x000fe200000010ff */
[----:B------:R-:W-:Y:S01]  /*7ff0*/  FFMA R50, R71, R73, R50 ;  /* 0x0000004947327223 */ /* 0x000fe20000000032 */
[----:B------:R-:W-:Y:S01]  /*8000*/  SHF.L.U32 R73, R120, 0x10, RZ ;  /* 0x0000001078497819 */ /* 0x000fe200000006ff */
[C---:B------:R-:W-:Y:S01]  /*8010*/  FMUL R48, R68.reuse, R52 ;  /* 0x0000003444307220 */ /* 0x040fe20000400000 */
[----:B---3--:R-:W-:Y:S01]  /*8020*/  F2FP.BF16.F32.PACK_AB R108, R33, R32 ;  /* 0x00000020216c723e */ /* 0x008fe200000010ff */
[----:B------:R-:W-:Y:S01]  /*8030*/  FFMA R51, R71, R72, R51 ;  /* 0x0000004847337223 */ /* 0x000fe20000000033 */
[----:B------:R-:W-:Y:S01]  /*8040*/  LOP3.LUT R72, R121, 0xffff0000, RZ, 0xc0, !PT ;  /* 0xffff000079487812 */ /* 0x000fe200078ec0ff */
[----:B------:R1:W-:Y:S01]  /*8050*/  STS.128 [R161+0x400], R100 ;  /* 0x00040064a1007388 */ /* 0x0003e20000000c00 */
[----:B------:R-:W-:Y:S01]  /*8060*/  F2FP.BF16.F32.PACK_AB R109, R39, R38 ;  /* 0x00000026276d723e */ /* 0x000fe200000010ff */
[C---:B------:R-:W-:Y:S01]  /*8070*/  FMUL R49, R68.reuse, R53 ;  /* 0x0000003544317220 */ /* 0x040fe20000400000 */
[----:B------:R-:W-:Y:S01]  /*8080*/  F2FP.BF16.F32.PACK_AB R110, R37, R36 ;  /* 0x00000024256e723e */ /* 0x000fe200000010ff */
[C---:B------:R-:W-:Y:S01]  /*8090*/  FMUL R54, R68.reuse, R54 ;  /* 0x0000003644367220 */ /* 0x040fe20000400000 */
[----:B------:R-:W-:Y:S01]  /*80a0*/  F2FP.BF16.F32.PACK_AB R111, R43, R42 ;  /* 0x0000002a2b6f723e */ /* 0x000fe200000010ff */
[----:B------:R-:W-:Y:S01]  /*80b0*/  FMUL R55, R68, R55 ;  /* 0x0000003744377220 */ /* 0x000fe20000400000 */
[----:B----4-:R-:W-:Y:S01]  /*80c0*/  F2FP.BF16.F32.PACK_AB R116, R41, R40 ;  /* 0x000000282974723e */ /* 0x010fe200000010ff */
[C---:B------:R-:W-:Y:S01]  /*80d0*/  FFMA R48, R71.reuse, R73, R48 ;  /* 0x0000004947307223 */ /* 0x040fe20000000030 */
[C---:B------:R-:W-:Y:S01]  /*80e0*/  FFMA R49, R71.reuse, R74, R49 ;  /* 0x0000004a47317223 */ /* 0x040fe20000000031 */
[----:B------:R1:W-:Y:S01]  /*80f0*/  STS.128 [R147+0x400], R108 ;  /* 0x0004006c93007388 */ /* 0x0003e20000000c00 */
[C---:B------:R-:W-:Y:S01]  /*8100*/  SHF.L.U32 R73, R122.reuse, 0x10, RZ ;  /* 0x000000107a497819 */ /* 0x040fe200000006ff */
[----:B------:R-:W-:Y:S01]  /*8110*/  FFMA R54, R71, R75, R54 ;  /* 0x0000004b47367223 */ /* 0x000fe20000000036 */
[----:B------:R-:W-:Y:S01]  /*8120*/  SHF.L.U32 R75, R123, 0x10, RZ ;  /* 0x000000107b4b7819 */ /* 0x000fe200000006ff */
[----:B------:R-:W-:Y:S01]  /*8130*/  FFMA R55, R71, R72, R55 ;  /* 0x0000004847377223 */ /* 0x000fe20000000037 */
[----:B------:R-:W-:Y:S01]  /*8140*/  LOP3.LUT R72, R122, 0xffff0000, RZ, 0xc0, !PT ;  /* 0xffff00007a487812 */ /* 0x000fe200078ec0ff */
[C---:B------:R-:W-:Y:S01]  /*8150*/  FMUL R52, R68.reuse, R56 ;  /* 0x0000003844347220 */ /* 0x040fe20000400000 */
[----:B------:R-:W-:Y:S01]  /*8160*/  LOP3.LUT R74, R123, 0xffff0000, RZ, 0xc0, !PT ;  /* 0xffff00007b4a7812 */ /* 0x000fe200078ec0ff */
[C---:B------:R-:W-:Y:S01]  /*8170*/  FMUL R53, R68.reuse, R57 ;  /* 0x0000003944357220 */ /* 0x040fe20000400000 */
[C---:B------:R-:W-:Y:S01]  /*8180*/  FMUL R58, R68.reuse, R58 ;  /* 0x0000003a443a7220 */ /* 0x040fe20000400000 */
[----:B------:R-:W-:Y:S01]  /*8190*/  FMUL R59, R68, R59 ;  /* 0x0000003b443b7220 */ /* 0x000fe20000400000 */
[C---:B------:R-:W-:Y:S01]  /*81a0*/  FFMA R52, R71.reuse, R73, R52 ;  /* 0x0000004947347223 */ /* 0x040fe20000000034 */
[C---:B------:R-:W-:Y:S01]  /*81b0*/  FFMA R53, R71.reuse, R72, R53 ;  /* 0x0000004847357223 */ /* 0x040fe20000000035 */
[C---:B------:R-:W-:Y:S01]  /*81c0*/  FFMA R58, R71.reuse, R75, R58 ;  /* 0x0000004b473a7223 */ /* 0x040fe2000000003a */
[----:B------:R-:W-:Y:S01]  /*81d0*/  FFMA R59, R71, R74, R59 ;  /* 0x0000004a473b7223 */ /* 0x000fe2000000003b */
[----:B------:R-:W-:Y:S01]  /*81e0*/  SHF.L.U32 R72, R128, 0x10, RZ ;  /* 0x0000001080487819 */ /* 0x000fe200000006ff */
[----:B------:R-:W-:Y:S01]  /*81f0*/  FMUL R56, R68, R60 ;  /* 0x0000003c44387220 */ /* 0x000fe20000400000 */
[----:B------:R-:W-:Y:S01]  /*8200*/  LOP3.LUT R74, R128, 0xffff0000, RZ, 0xc0, !PT ;  /* 0xffff0000804a7812 */ /* 0x000fe200078ec0ff */
[C---:B------:R-:W-:Y:S01]  /*8210*/  FMUL R57, R68.reuse, R61 ;  /* 0x0000003d44397220 */ /* 0x040fe20000400000 */
[----:B------:R-:W-:Y:S01]  /*8220*/  SHF.L.U32 R73, R129, 0x10, RZ ;  /* 0x0000001081497819 */ /* 0x000fe200000006ff */
[C---:B------:R-:W-:Y:S01]  /*8230*/  FMUL R62, R68.reuse, R62 ;  /* 0x0000003e443e7220 */ /* 0x040fe20000400000 */
[----:B------:R-:W-:Y:S01]  /*8240*/  F2FP.BF16.F32.PACK_AB R117, R47, R46 ;  /* 0x0000002e2f75723e */ /* 0x000fe200000010ff */
[----:B------:R-:W-:Y:S01]  /*8250*/  FFMA R56, R71, R72, R56 ;  /* 0x0000004847387223 */ /* 0x000fe20000000038 */
[----:B------:R-:W-:Y:S01]  /*8260*/  F2FP.BF16.F32.PACK_AB R118, R45, R44 ;  /* 0x0000002c2d76723e */ /* 0x000fe200000010ff */
[----:B------:R-:W-:Y:S01]  /*8270*/  FFMA R57, R71, R74, R57 ;  /* 0x0000004a47397223 */ /* 0x000fe20000000039 */
[----:B------:R-:W-:Y:S01]  /*8280*/  F2FP.BF16.F32.PACK_AB R119, R51, R50 ;  /* 0x000000323377723e */ /* 0x000fe200000010ff */
[----:B------:R-:W-:Y:S01]  /*8290*/  FFMA R62, R71, R73, R62 ;  /* 0x00000049473e7223 */ /* 0x000fe2000000003e */
[----:B------:R-:W-:Y:S01]  /*82a0*/  LOP3.LUT R72, R129, 0xffff0000, RZ, 0xc0, !PT ;  /* 0xffff000081487812 */ /* 0x000fe200078ec0ff */
[----:B------:R-:W-:Y:S01]  /*82b0*/  FMUL R63, R68, R63 ;  /* 0x0000003f443f7220 */ /* 0x000fe20000400000 */
[----:B------:R-:W-:Y:S01]  /*82c0*/  SHF.L.U32 R73, R130, 0x10, RZ ;  /* 0x0000001082497819 */ /* 0x000fe200000006ff */
[----:B------:R1:W-:Y:S01]  /*82d0*/  STS.128 [R160+0x400], R116 ;  /* 0x00040074a0007388 */ /* 0x0003e20000000c00 */
[----:B------:R-:W-:Y:S01]  /*82e0*/  FMUL R60, R68, R64 ;  /* 0x00000040443c7220 */ /* 0x000fe20000400000 */
[----:B------:R-:W-:Y:S01]  /*82f0*/  LOP3.LUT R74, R130, 0xffff0000, RZ, 0xc0, !PT ;  /* 0xffff0000824a7812 */ /* 0x000fe200078ec0ff */
[C---:B------:R-:W-:Y:S01]  /*8300*/  FMUL R61, R68.reuse, R65 ;  /* 0x00000041443d7220 */ /* 0x040fe20000400000 */
[----:B------:R-:W-:Y:S01]  /*8310*/  SHF.L.U32 R75, R131, 0x10, RZ ;  /* 0x00000010834b7819 */ /* 0x000fe200000006ff */
[C---:B------:R-:W-:Y:S01]  /*8320*/  FMUL R66, R68.reuse, R66 ;  /* 0x0000004244427220 */ /* 0x040fe20000400000 */
[----:B------:R-:W-:Y:S01]  /*8330*/  FFMA R63, R71, R72, R63 ;  /* 0x00000048473f7223 */ /* 0x000fe2000000003f */
[----:B------:R-:W-:Y:S01]  /*8340*/  FMUL R67, R68, R67 ;  /* 0x0000004344437220 */ /* 0x000fe20000400000 */
[----:B------:R-:W-:Y:S01]  /*8350*/  F2FP.BF16.F32.PACK_AB R124, R49, R48 ;  /* 0x00000030317c723e */ /* 0x000fe200000010ff */
[----:B------:R-:W-:Y:S01]  /*8360*/  FFMA R60, R71, R73, R60 ;  /* 0x00000049473c7223 */ /* 0x000fe2000000003c */
[----:B------:R-:W-:Y:S01]  /*8370*/  F2FP.BF16.F32.PACK_AB R125, R55, R54 ;  /* 0x00000036377d723e */ /* 0x000fe200000010ff */
[----:B------:R-:W-:Y:S01]  /*8380*/  FFMA R61, R71, R74, R61 ;  /* 0x0000004a473d7223 */ /* 0x000fe2000000003d */
[----:B------:R-:W-:Y:S01]  /*8390*/  F2FP.BF16.F32.PACK_AB R126, R53, R52 ;  /* 0x00000034357e723e */ /* 0x000fe200000010ff */
[----:B------:R-:W-:Y:S01]  /*83a0*/  FFMA R66, R71, R75, R66 ;  /* 0x0000004b47427223 */ /* 0x000fe20000000042 */
[----:B------:R-:W-:Y:S01]  /*83b0*/  F2FP.BF16.F32.PACK_AB R127, R59, R58 ;  /* 0x0000003a3b7f723e */ /* 0x000fe200000010ff */
[----:B------:R-:W-:Y:S01]  /*83c0*/  FFMA R67, R71, R76, R67 ;  /* 0x0000004c47437223 */ /* 0x000fe20000000043 */
[----:B------:R-:W-:Y:S02]  /*83d0*/  F2FP.BF16.F32.PACK_AB R56, R57, R56 ;  /* 0x000000383938723e */ /* 0x000fe400000010ff */
[----:B------:R-:W-:Y:S01]  /*83e0*/  F2FP.BF16.F32.PACK_AB R57, R63, R62 ;  /* 0x0000003e3f39723e */ /* 0x000fe200000010ff */
[----:B------:R1:W-:Y:S01]  /*83f0*/  STS.128 [R159+0x400], R124 ;  /* 0x0004007c9f007388 */ /* 0x0003e20000000c00 */
[----:B------:R-:W-:Y:S02]  /*8400*/  F2FP.BF16.F32.PACK_AB R58, R61, R60 ;  /* 0x0000003c3d3a723e */ /* 0x000fe400000010ff */
[----:B------:R-:W-:Y:S05]  /*8410*/  F2FP.BF16.F32.PACK_AB R59, R67, R66 ;  /* 0x00000042433b723e */ /* 0x000fea00000010ff */
[----:B------:R1:W-:Y:S01]  /*8420*/  STS.128 [R158+0x400], R56 ;  /* 0x000400389e007388 */ /* 0x0003e20000000c00 */
[----:B------:R-:W-:Y:S01]  /*8430*/  @!PT LDS RZ, [RZ] ;  /* 0x00000000fffff984 */ /* 0x000fe20000000800 */
[----:B------:R-:W-:Y:S01]  /*8440*/  @!PT LDS RZ, [RZ] ;  /* 0x00000000fffff984 */ /* 0x000fe20000000800 */
[----:B------:R-:W-:Y:S01]  /*8450*/  @!PT LDS RZ, [RZ] ;  /* 0x00000000fffff984 */ /* 0x000fe20000000800 */
[----:B------:R-:W-:Y:S01]  /*8460*/  @!PT LDS RZ, [RZ] ;  /* 0x00000000fffff984 */ /* 0x000fe20000000800 */
[----:B------:R3:W-:Y:S07]  /*8470*/  MEMBAR.ALL.CTA ;  /* 0x0000000000007992 */ /* 0x0007ee0000008000 */
[----:B---3--:R-:W3:Y:S02]  /*8480*/  FENCE.VIEW.ASYNC.S ;  /* 0x00000000000073c6 */ /* 0x008ee40000000000 */
[----:B---3--:R-:W-:Y:S06]  /*8490*/  BAR.SYNC.DEFER_BLOCKING 0x1, 0x80 ;  /* 0x0042000000007b1d */ /* 0x008fec0000010000 */
[----:B------:R-:W-:Y:S05]  /*84a0*/  @P0 BRA `(.L_x_118) ;  /* 0x0000000000300947 */ /* 0x000fea0003800000 */
[----:B------:R-:W3:Y:S01]  /*84b0*/  LDCU.64 UR6, c[0x0][0x348] ;  /* 0x00006900ff0677ac */ /* 0x000ee20008000a00 */
[----:B------:R-:W-:Y:S01]  /*84c0*/  R2UR UR5, R70 ;  /* 0x00000000460572ca */ /* 0x000fe200000e0000 */
[----:B------:R-:W-:Y:S01]  /*84d0*/  UIADD3 UR4, UPT, UPT, UR46, 0x400, URZ ;  /* 0x000004002e047890 */ /* 0x000fe2000fffe0ff */
[----:B------:R-:W-:Y:S05]  /*84e0*/  UMOV UR51, UR44 ;  /* 0x0000002c00337c82 */ /* 0x000fea0008000000 */
[----:B------:R-:W-:Y:S06]  /*84f0*/  IMAD.U32 R144, RZ, RZ, UR4 ;  /* 0x00000004ff907e24 */ /* 0x000fec000f8e00ff */
[----:B------:R-:W-:Y:S01]  /*8500*/  UIADD3 UR49, UPT, UPT, UR53, UR5, URZ ;  /* 0x0000000535317290 */ /* 0x000fe2000fffe0ff */
[----:B------:R-:W-:Y:S01]  /*8510*/  R2UR UR48, R144 ;  /* 0x00000000903072ca */ /* 0x000fe200000e0000 */
[----:B---3--:R-:W-:Y:S04]  /*8520*/  UIADD3 UR4, UP0, UPT, UR6, 0xa80, URZ ;  /* 0x00000a8006047890 */ /* 0x008fe8000ff1e0ff */
[----:B------:R-:W-:Y:S09]  /*8530*/  UIADD3.X UR5, UPT, UPT, URZ, UR7, URZ, UP0, !UPT ;  /* 0x00000007ff057290 */ /* 0x000ff200087fe4ff */
[----:B------:R3:W-:Y:S01]  /*8540*/  UTMASTG.3D [UR48], [UR4] ;  /* 0x00000030040073b5 */ /* 0x0007e20008010000 */
[----:B------:R0:W-:Y:S01]  /*8550*/  UTMACMDFLUSH ;  /* 0x00000000000079b7 */ /* 0x0001e20000000000 */
[----:B---3--:R-:W-:Y:S04]  /*8560*/  DEPBAR.LE SB0, 0x1 ;  /* 0x000080400000791a */ /* 0x008fe80000000000 */
.L_x_118:
[----:B------:R-:W-:Y:S05]  /*8570*/  BSYNC.RECONVERGENT B0 ;  /* 0x0000000000007941 */ /* 0x000fea0003800200 */
.L_x_117:
[----:B------:R-:W-:Y:S01]  /*8580*/  BAR.SYNC.DEFER_BLOCKING 0x1, 0x80 ;  /* 0x0042000000007b1d */ /* 0x000fe20000010000 */
[----:B------:R-:W-:Y:S01]  /*8590*/  ISETP.NE.AND P1, PT, R157, RZ, PT ;  /* 0x000000ff9d00720c */ /* 0x000fe20003f25270 */
[----:B------:R-:W-:Y:S01]  /*85a0*/  UISETP.NE.AND UP0, UPT, UR54, URZ, UPT ;  /* 0x000000ff3600728c */ /* 0x000fe2000bf05270 */
[----:B------:R-:W-:Y:S11]  /*85b0*/  LEA R3, R77, UR46, 0x3 ;  /* 0x0000002e4d037c11 */ /* 0x000ff6000f8e18ff */
[----:B------:R-:W-:Y:S01]  /*85c0*/  @P1 SHF.L.U32 R6, R149, 0x1f, RZ ;  /* 0x0000001f95061819 */ /* 0x000fe200000006ff */
[----:B------:R-:W-:Y:S06]  /*85d0*/  BRA.U !UP0, `(.L_x_119) ;  /* 0x0000000108247547 */ /* 0x000fec000b800000 */
[----:B------:R-:W3:Y:S01]  /*85e0*/  S2R R0, SR_CgaCtaId ;  /* 0x0000000000007919 */ /* 0x000ee20000008800 */
[----:B------:R-:W-:Y:S01]  /*85f0*/  IMAD.U32 R4, RZ, RZ, UR52 ;  /* 0x00000034ff047e24 */ /* 0x000fe2000f8e00ff */
[----:B------:R-:W-:Y:S04]  /*8600*/  UIADD3 UR4, UPT, UPT, UR52, 0x1, URZ ;  /* 0x0000000134047890 */ /* 0x000fe8000fffe0ff */
[----:B------:R-:W-:Y:S01]  /*8610*/  @P1 LEA R4, R4, UR46, 0x3 ;  /* 0x0000002e04041c11 */ /* 0x000fe2000f8e18ff */
[----:B------:R-:W-:Y:S04]  /*8620*/  UISETP.NE.AND UP0, UPT, UR4, 0x4, UPT ;  /* 0x000000040400788c */ /* 0x000fe8000bf05270 */
[----:B------:R-:W-:Y:S01]  /*8630*/  @P1 VIADD R5, R4, 0x60 ;  /* 0x0000006004051836 */ /* 0x000fe20000000000 */
[----:B------:R-:W-:Y:S04]  /*8640*/  USEL UR52, UR4, URZ, UP0 ;  /* 0x000000ff04347287 */ /* 0x000fe80008000000 */
[----:B---3--:R-:W-:Y:S04]  /*8650*/  @P1 PRMT R0, R0, 0x654, R5 ;  /* 0x0000065400001816 */ /* 0x008fe80000000005 */
[----:B------:R3:W-:Y:S04]  /*8660*/  @P1 SYNCS.ARRIVE.TRANS64.RED.A1T0 RZ, [R0+URZ], RZ ;  /* 0x000000ff00ff19a7 */ /* 0x0007e800081004ff */
.L_x_119:
[----:B------:R-:W4:Y:S01]  /*8670*/  @P1 SYNCS.PHASECHK.TRANS64.TRYWAIT P0, [R3+URZ+0x40], R6 ;  /* 0x00004006030015a7 */ /* 0x000f2200080011ff */
[----:B------:R-:W-:Y:S01]  /*8680*/  UISETP.NE.AND UP0, UPT, UR38, URZ, UPT ;  /* 0x000000ff2600728c */ /* 0x000fe2000bf05270 */
[----:B------:R-:W-:Y:S01]  /*8690*/  BSSY B1, `(.L_x_120) ;  /* 0x0000021000017945 */ /* 0x000fe20003800000 */
[----:B------:R-:W-:Y:S02]  /*86a0*/  UMOV UR4, 0x80 ;  /* 0x0000008000047882 */ /* 0x000fe40000000000 */
[----:B------:R-:W-:Y:S01]  /*86b0*/  USEL UR39, UR4, 0x40, !UP0 ;  /* 0x0000004004277887 */ /* 0x000fe2000c000000 */
[----:B----4-:R-:W-:Y:S01]  /*86c0*/  @P1 SEL R79, RZ, 0x1, !P0 ;  /* 0x00000001ff4f1807 */ /* 0x010fe20004000000 */
[----:B------:R-:W-:Y:S10]  /*86d0*/  @!P1 BRA `(.L_x_121) ;  /* 0x0000000000709947 */ /* 0x000ff40003800000 */
[----:B------:R-:W-:Y:S01]  /*86e0*/  ISETP.NE.AND P1, PT, R93, RZ, PT ;  /* 0x000000ff5d00720c */ /* 0x000fe20003f25270 */
[----:B------:R-:W-:Y:S01]  /*86f0*/  BSSY B0, `(.L_x_122) ;  /* 0x000000b000007945 */ /* 0x000fe20003800000 */
[----:B------:R-:W-:Y:S11]  /*8700*/  ISETP.NE.AND P0, PT, R79, RZ, PT ;  /* 0x000000ff4f00720c */ /* 0x000ff60003f05270 */
[----:B------:R-:W-:Y:S05]  /*8710*/  @P1 IMAD R6, R77, 0x4000, R164 ;  /* 0x000040004d061824 */ /* 0x000fea00078e02a4 */
[----:B------:R-:W-:Y:S04]  /*8720*/  @P1 IADD3 R9, PT, PT, R6, UR46, RZ ;  /* 0x0000002e06091c10 */ /* 0x000fe8000fffe0ff */
[----:B------:R-:W-:Y:S01]  /*8730*/  @P1 IADD3 R7, PT, PT, R92, R9, RZ ;  /* 0x000000095c071210 */ /* 0x000fe20007ffe0ff */
[--C-:B------:R-:W-:Y:S02]  /*8740*/  @P1 IMAD.IADD R5, R78, 0x1, R9.reuse ;  /* 0x000000014e051824 */ /* 0x100fe400078e0209 */
[----:B------:R-:W-:Y:S01]  /*8750*/  @P1 IMAD.IADD R4, R94, 0x1, R9 ;  /* 0x000000015e041824 */ /* 0x000fe200078e0209 */
[----:B------:R-:W-:Y:S06]  /*8760*/  @P0 BRA `(.L_x_123) ;  /* 0x00000000000c0947 */ /* 0x000fec0003800000 */
[----:B---3--:R-:W-:Y:S04]  /*8770*/  SHF.L.U32 R0, R149, 0x1f, RZ ;  /* 0x0000001f95007819 */ /* 0x008fe800000006ff */
[----:B------:R-:W3:Y:S02]  /*8780*/  SYNCS.PHASECHK.TRANS64.TRYWAIT P0, [R3+URZ+0x40], R0 ;  /* 0x00004000030075a7 */ /* 0x000ee400080011ff */
[----:B---3--:R-:W-:Y:S05]  /*8790*/  @!P0 BRA `(.L_x_124) ;  /* 0x0000004800888947 */ /* 0x008fea0003800000 */
.L_x_123:
[----:B------:R-:W-:Y:S05]  /*87a0*/  BSYNC B0 ;  /* 0x0000000000007941 */ /* 0x000fea0003800000 */
.L_x_122:
[----:B------:R-:W-:Y:S01]  /*87b0*/  ISETP.NE.AND P0, PT, R93, RZ, PT ;  /* 0x000000ff5d00720c */ /* 0x000fe20003f05270 */
[----:B------:R-:W-:Y:S11]  /*87c0*/  VIADD R77, R77, 0x1 ;  /* 0x000000014d4d7836 */ /* 0x000ff60000000000 */
[----:B------:R-:W-:Y:S01]  /*87d0*/  @!UPT UIADD3 URZ, UPT, UPT, URZ, URZ, URZ ;  /* 0x000000fffffff290 */ /* 0x000fe2000fffe0ff */
[----:B------:R4:W1:Y:S01]  /*87e0*/  @P0 LDS.128 R84, [R6+UR46+0x400] ;  /* 0x0004002e06540984 */ /* 0x0008620008000c00 */
[--C-:B---3--:R-:W-:Y:S01]  /*87f0*/  @P0 IMAD.IADD R3, R92, 0x1, R5.reuse ;  /* 0x000000015c030824 */ /* 0x108fe200078e0205 */
[C---:B------:R-:W-:Y:S01]  /*8800*/  @P0 IADD3 R0, PT, PT, R94.reuse, R7, RZ ;  /* 0x000000075e000210 */ /* 0x040fe20007ffe0ff */
[C---:B------:R-:W-:Y:S01]  /*8810*/  @P0 IMAD.IADD R8, R94.reuse, 0x1, R5 ;  /* 0x000000015e080824 */ /* 0x040fe200078e0205 */
[----:B------:R4:W3:Y:S02]  /*8820*/  @P0 LDS.128 R80, [R4+0x400] ;  /* 0x0004000004500984 */ /* 0x0008e40000000c00 */
[----:B------:R-:W-:Y:S02]  /*8830*/  @P0 IADD3 R9, PT, PT, R94, R3, RZ ;  /* 0x000000035e090210 */ /* 0x000fe40007ffe0ff */
[----:B------:R4:W1:Y:S04]  /*8840*/  @P0 LDS.128 R88, [R7+0x400] ;  /* 0x0004000007580984 */ /* 0x0008680000000c00 */
[----:B------:R4:W1:Y:S04]  /*8850*/  @P0 LDS.128 R96, [R0+0x400] ;  /* 0x0004000000600984 */ /* 0x0008680000000c00 */
[----:B------:R4:W1:Y:S04]  /*8860*/  @P0 LDS.128 R104, [R5+0x400] ;  /* 0x0004000005680984 */ /* 0x0008680000000c00 */
[----:B------:R4:W1:Y:S04]  /*8870*/  @P0 LDS.128 R112, [R8+0x400] ;  /* 0x0004000008700984 */ /* 0x0008680000000c00 */
[----:B------:R4:W1:Y:S04]  /*8880*/  @P0 LDS.128 R120, [R3+0x400] ;  /* 0x0004000003780984 */ /* 0x0008680000000c00 */
[----:B------:R4:W1:Y:S02]  /*8890*/  @P0 LDS.128 R128, [R9+0x400] ;  /* 0x0004000009800984 */ /* 0x0008640000000c00 */
.L_x_121:
[----:B------:R-:W-:Y:S05]  /*88a0*/  BSYNC B1 ;  /* 0x0000000000017941 */ /* 0x000fea0003800000 */
.L_x_120:
[----:B------:R-:W-:Y:S05]  /*88b0*/  VIADD R50, R69, UR39 ;  /* 0x0000002745327c36 */ /* 0x000fea0008000000 */
[----:B----4-:R-:W-:Y:S04]  /*88c0*/  SHF.R.U32.HI R3, RZ, 0x15, R50 ;  /* 0x00000015ff037819 */ /* 0x010fe80000011632 */
[----:B------:R-:W-:Y:S11]  /*88d0*/  LOP3.LUT P0, RZ, R3, 0x3, R140, 0x48, !PT ;  /* 0x0000000303ff7812 */ /* 0x000ff6000780488c */
[----:B------:R-:W-:Y:S02]  /*88e0*/  @!UPT UIADD3 URZ, UPT, UPT, URZ, URZ, URZ ;  /* 0x000000fffffff290 */ /* 0x000fe4000fffe0ff */
        /* <DEDUP_REMOVED lines=17> */
.L_x_125:
[----:B-1----:R-:W-:Y:S01]  /*8a00*/  SHF.L.U32 R70, R84, 0x10, RZ ;  /* 0x0000001054467819 */ /* 0x002fe200000006ff */
[----:B------:R-:W-:Y:S05]  /*8a10*/  WARPSYNC.ALL ;  /* 0x0000000000007948 */ /* 0x000fea0003800000 */
[----:B------:R-:W-:Y:S01]  /*8a20*/  R2UR UR4, R50 ;  /* 0x00000000320472ca */ /* 0x000fe200000e0000 */
[----:B------:R-:W1:Y:S01]  /*8a30*/  S2R R165, SR_CgaCtaId ;  /* 0x0000000000a57919 */ /* 0x000e620000008800 */
[----:B------:R-:W-:Y:S01]  /*8a40*/  LOP3.LUT R72, R84, 0xffff0000, RZ, 0xc0, !PT ;  /* 0xffff000054487812 */ /* 0x000fe200078ec0ff */
[----:B------:R-:W-:Y:S01]  /*8a50*/  BSSY.RECONVERGENT B0, `(.L_x_126) ;  /* 0x0000102000007945 */ /* 0x000fe20003800200 */
[----:B------:R-:W-:Y:S02]  /*8a60*/  SHF.L.U32 R73, R85, 0x10, RZ ;  /* 0x0000001055497819 */ /* 0x000fe400000006ff */
[----:B------:R-:W-:Y:S02]  /*8a70*/  LOP3.LUT R74, R87, 0xffff0000, RZ, 0xc0, !PT ;  /* 0xffff0000574a7812 */ /* 0x000fe400078ec0ff */
[----:B------:R-:W-:Y:S02]  /*8a80*/  ISETP.NE.AND P6, PT, R157, RZ, PT ;  /* 0x000000ff9d00720c */ /* 0x000fe40003fc5270 */
[----:B------:R-:W-:Y:S02]  /*8a90*/  ISETP.NE.AND P0, PT, R152, RZ, PT ;  /* 0x000000ff9800720c */ /* 0x000fe40003f05270 */
[----:B------:R-:W-:Y:S01]  /*8aa0*/  LEA R95, R77, UR46, 0x3 ;  /* 0x0000002e4d5f7c11 */ /* 0x000fe2000f8e18ff */
[----:B------:R-:W3:Y:S02]  /*8ab0*/  LDTM.x64 R4, tmem[UR4] ;  /* 0x00000004000479ee */ /* 0x000ee40008340000 */
[C---:B---3--:R-:W-:Y:S01]  /*8ac0*/  FMUL R0, R68.reuse, R4 ;  /* 0x0000000444007220 */ /* 0x048fe20000400000 */
[C---:B------:R-:W-:Y:S01]  /*8ad0*/  FMUL R3, R68.reuse, R5 ;  /* 0x0000000544037220 */ /* 0x040fe20000400000 */
[C---:B------:R-:W-:Y:S01]  /*8ae0*/  FMUL R6, R68.reuse, R6 ;  /* 0x0000000644067220 */ /* 0x040fe20000400000 */
[----:B------:R-:W-:Y:S01]  /*8af0*/  FMUL R7, R68, R7 ;  /* 0x0000000744077220 */ /* 0x000fe20000400000 */
[----:B------:R-:W-:Y:S01]  /*8b00*/  FFMA R0, R71, R70, R0 ;  /* 0x0000004647007223 */ /* 0x000fe20000000000 */
[----:B------:R-:W-:Y:S01]  /*8b10*/  LOP3.LUT R70, R85, 0xffff0000, RZ, 0xc0, !PT ;  /* 0xffff000055467812 */ /* 0x000fe200078ec0ff */
[----:B------:R-:W-:Y:S01]  /*8b20*/  FFMA R3, R71, R72, R3 ;  /* 0x0000004847037223 */ /* 0x000fe20000000003 */
[----:B------:R-:W-:Y:S01]  /*8b30*/  SHF.L.U32 R72, R87, 0x10, RZ ;  /* 0x0000001057487819 */ /* 0x000fe200000006ff */
[C---:B------:R-:W-:Y:S01]  /*8b40*/  FFMA R6, R71.reuse, R73, R6 ;  /* 0x0000004947067223 */ /* 0x040fe20000000006 */
[----:B------:R-:W-:Y:S01]  /*8b50*/  SHF.L.U32 R73, R86, 0x10, RZ ;  /* 0x0000001056497819 */ /* 0x000fe200000006ff */
[----:B------:R-:W-:Y:S01]  /*8b60*/  FFMA R7, R71, R70, R7 ;  /* 0x0000004647077223 */ /* 0x000fe20000000007 */
[----:B------:R-:W-:Y:S01]  /*8b70*/  F2FP.BF16.F32.PACK_AB R100, R3, R0 ;  /* 0x000000000364723e */ /* 0x000fe200000010ff */
[----:B------:R-:W-:Y:S01]  /*8b80*/  FMUL R4, R68, R8 ;  /* 0x0000000844047220 */ /* 0x000fe20000400000 */
[----:B------:R-:W-:Y:S01]  /*8b90*/  LOP3.LUT R70, R86, 0xffff0000, RZ, 0xc0, !PT ;  /* 0xffff000056467812 */ /* 0x000fe200078ec0ff */
[C---:B------:R-:W-:Y:S01]  /*8ba0*/  FMUL R0, R68.reuse, R9 ;  /* 0x0000000944007220 */ /* 0x040fe20000400000 */
[----:B------:R-:W-:Y:S01]  /*8bb0*/  F2FP.BF16.F32.PACK_AB R101, R7, R6 ;  /* 0x000000060765723e */ /* 0x000fe200000010ff */
[----:B------:R-:W-:Y:S01]  /*8bc0*/  FMUL R3, R68, R10 ;  /* 0x0000000a44037220 */ /* 0x000fe20000400000 */
[C---:B------:R-:W-:Y:S01]  /*8bd0*/  FFMA R4, R71.reuse, R73, R4 ;  /* 0x0000004947047223 */ /* 0x040fe20000000004 */
[----:B------:R-:W-:Y:S01]  /*8be0*/  SHF.L.U32 R73, R82, 0x10, RZ ;  /* 0x0000001052497819 */ /* 0x000fe200000006ff */
[----:B------:R-:W-:Y:S01]  /*8bf0*/  FMUL R5, R68, R11 ;  /* 0x0000000b44057220 */ /* 0x000fe20000400000 */
[C---:B------:R-:W-:Y:S01]  /*8c00*/  FFMA R0, R71.reuse, R70, R0 ;  /* 0x0000004647007223 */ /* 0x040fe20000000000 */
[C---:B------:R-:W-:Y:S01]  /*8c10*/  SHF.L.U32 R70, R80.reuse, 0x10, RZ ;  /* 0x0000001050467819 */ /* 0x040fe200000006ff */
[C---:B------:R-:W-:Y:S01]  /*8c20*/  FFMA R3, R71.reuse, R72, R3 ;  /* 0x0000004847037223 */ /* 0x040fe20000000003 */
[----:B------:R-:W-:Y:S01]  /*8c30*/  LOP3.LUT R72, R80, 0xffff0000, RZ, 0xc0, !PT ;  /* 0xffff000050487812 */ /* 0x000fe200078ec0ff */
[----:B------:R-:W-:Y:S01]  /*8c40*/  FMUL R6, R68, R12 ;  /* 0x0000000c44067220 */ /* 0x000fe20000400000 */
[----:B------:R-:W-:Y:S01]  /*8c50*/  F2FP.BF16.F32.PACK_AB R102, R0, R4 ;  /* 0x000000040066723e */ /* 0x000fe200000010ff */
[C---:B------:R-:W-:Y:S01]  /*8c60*/  FFMA R5, R71.reuse, R74, R5 ;  /* 0x0000004a47057223 */ /* 0x040fe20000000005 */
[C---:B------:R-:W-:Y:S01]  /*8c70*/  FMUL R7, R68.reuse, R13 ;  /* 0x0000000d44077220 */ /* 0x040fe20000400000 */
[----:B------:R-:W-:Y:S01]  /*8c80*/  FFMA R6, R71, R70, R6 ;  /* 0x0000004647067223 */ /* 0x000fe20000000006 */
[----:B------:R-:W-:Y:S01]  /*8c90*/  SHF.L.U32 R70, R81, 0x10, RZ ;  /* 0x0000001051467819 */ /* 0x000fe200000006ff */
[C---:B------:R-:W-:Y:S01]  /*8ca0*/  FMUL R0, R68.reuse, R14 ;  /* 0x0000000e44007220 */ /* 0x040fe20000400000 */
[----:B------:R-:W-:Y:S01]  /*8cb0*/  F2FP.BF16.F32.PACK_AB R103, R5, R3 ;  /* 0x000000030567723e */ /* 0x000fe200000010ff */
[----:B------:R-:W-:Y:S01]  /*8cc0*/  FFMA R7, R71, R72, R7 ;  /* 0x0000004847077223 */ /* 0x000fe20000000007 */
[----:B------:R-:W-:Y:S01]  /*8cd0*/  LOP3.LUT R72, R81, 0xffff0000, RZ, 0xc0, !PT ;  /* 0xffff000051487812 */ /* 0x000fe200078ec0ff */
[C---:B------:R-:W-:Y:S01]  /*8ce0*/  FMUL R3, R68.reuse, R15 ;  /* 0x0000000f44037220 */ /* 0x040fe20000400000 */
[----:B------:R-:W-:Y:S01]  /*8cf0*/  FMUL R4, R68, R16 ;  /* 0x0000001044047220 */ /* 0x000fe20000400000 */
[C---:B------:R-:W-:Y:S01]  /*8d00*/  FFMA R0, R71.reuse, R70, R0 ;  /* 0x0000004647007223 */ /* 0x040fe20000000000 */
[----:B------:R-:W-:Y:S01]  /*8d10*/  LOP3.LUT R70, R82, 0xffff0000, RZ, 0xc0, !PT ;  /* 0xffff000052467812 */ /* 0x000fe200078ec0ff */
[----:B------:R-:W-:Y:S01]  /*8d20*/  FFMA R3, R71, R72, R3 ;  /* 0x0000004847037223 */ /* 0x000fe20000000003 */
[----:B------:R-:W-:Y:S01]  /*8d30*/  F2FP.BF16.F32.PACK_AB R108, R7, R6 ;  /* 0x00000006076c723e */ /* 0x000fe200000010ff */
[----:B------:R-:W-:Y:S01]  /*8d40*/  FFMA R4, R71, R73, R4 ;  /* 0x0000004947047223 */ /* 0x000fe20000000004 */
[C---:B------:R-:W-:Y:S01]  /*8d50*/  SHF.L.U32 R73, R83.reuse, 0x10, RZ ;  /* 0x0000001053497819 */ /* 0x040fe200000006ff */
[C---:B------:R-:W-:Y:S01]  /*8d60*/  FMUL R5, R68.reuse, R17 ;  /* 0x0000001144057220 */ /* 0x040fe20000400000 */
[----:B------:R-:W-:Y:S01]  /*8d70*/  LOP3.LUT R72, R83, 0xffff0000, RZ, 0xc0, !PT ;  /* 0xffff000053487812 */ /* 0x000fe200078ec0ff */
[C---:B------:R-:W-:Y:S01]  /*8d80*/  FMUL R6, R68.reuse, R18 ;  /* 0x0000001244067220 */ /* 0x040fe20000400000 */
[----:B------:R-:W-:Y:S01]  /*8d90*/  F2FP.BF16.F32.PACK_AB R109, R3, R0 ;  /* 0x00000000036d723e */ /* 0x000fe200000010ff */
[----:B------:R-:W-:Y:S01]  /*8da0*/  FMUL R7, R68, R19 ;  /* 0x0000001344077220 */ /* 0x000fe20000400000 */
[C---:B------:R-:W-:Y:S01]  /*8db0*/  FFMA R5, R71.reuse, R70, R5 ;  /* 0x0000004647057223 */ /* 0x040fe20000000005 */
[C---:B------:R-:W-:Y:S01]  /*8dc0*/  SHF.L.U32 R70, R88.reuse, 0x10, RZ ;  /* 0x0000001058467819 */ /* 0x040fe200000006ff */
[----:B------:R-:W-:Y:S01]  /*8dd0*/  FFMA R6, R71, R73, R6 ;  /* 0x0000004947067223 */ /* 0x000fe20000000006 */
[----:B------:R-:W-:Y:S01]  /*8de0*/  SHF.L.U32 R73, R91, 0x10, RZ ;  /* 0x000000105b497819 */ /* 0x000fe200000006ff */
        /* <DEDUP_REMOVED lines=8> */
[----:B------:R-:W-:Y:S01]  /*8e70*/  FFMA R3, R71, R72, R3 ;  /* 0x0000004847037223 */ /* 0x000fe20000000003 */
[----:B------:R-:W-:Y:S01]  /*8e80*/  LOP3.LUT R72, R91, 0xffff0000, RZ, 0xc0, !PT ;  /* 0xffff00005b487812 */ /* 0x000fe200078ec0ff */
[C---:B------:R-:W-:Y:S01]  /*8e90*/  FMUL R4, R68.reuse, R22 ;  /* 0x0000001644047220 */ /* 0x040fe20000400000 */
[----:B------:R3:W-:Y:S01]  /*8ea0*/  STS.128 [R164+UR46+0x4400], R100 ;  /* 0x00440064a4007988 */ /* 0x0007e20008000c2e */
[C---:B------:R-:W-:Y:S01]  /*8eb0*/  FMUL R5, R68.reuse, R23 ;  /* 0x0000001744057220 */ /* 0x040fe20000400000 */
[----:B------:R-:W-:Y:S01]  /*8ec0*/  F2FP.BF16.F32.PACK_AB R116, R3, R0 ;  /* 0x000000000374723e */ /* 0x000fe200000010ff */
[----:B------:R-:W-:Y:S01]  /*8ed0*/  FFMA R4, R71, R70, R4 ;  /* 0x0000004647047223 */ /* 0x000fe20000000004 */
[----:B------:R-:W-:Y:S01]  /*8ee0*/  LOP3.LUT R0, R89, 0xffff0000, RZ, 0xc0, !PT ;  /* 0xffff000059007812 */ /* 0x000fe200078ec0ff */
[----:B------:R-:W-:Y:S01]  /*8ef0*/  FMUL R6, R68, R24 ;  /* 0x0000001844067220 */ /* 0x000fe20000400000 */
[----:B------:R-:W-:Y:S01]  /*8f00*/  SHF.L.U32 R3, R90, 0x10, RZ ;  /* 0x000000105a037819 */ /* 0x000fe200000006ff */
[----:B------:R-:W-:Y:S01]  /*8f10*/  FMUL R7, R68, R25 ;  /* 0x0000001944077220 */ /* 0x000fe20000400000 */
[----:B------:R-:W-:Y:S01]  /*8f20*/  LOP3.LUT R70, R90, 0xffff0000, RZ, 0xc0, !PT ;  /* 0xffff00005a467812 */ /* 0x000fe200078ec0ff */
        /* <DEDUP_REMOVED lines=21> */
[----:B------:R4:W-:Y:S01]  /*9080*/  STS.128 [R163+0x4400], R108 ;  /* 0x0044006ca3007388 */ /* 0x0009e20000000c00 */
[----:B------:R-:W-:Y:S01]  /*9090*/  FFMA R11, R71, R70, R11 ;  /* 0x00000046470b7223 */ /* 0x000fe2000000000b */
[----:B------:R-:W-:Y:S01]  /*90a0*/  LOP3.LUT R70, R99, 0xffff0000, RZ, 0xc0, !PT ;  /* 0xffff000063467812 */ /* 0x000fe200078ec0ff */
[C---:B------:R-:W-:Y:S01]  /*90b0*/  FFMA R12, R71.reuse, R3, R12 ;  /* 0x00000003470c7223 */ /* 0x040fe2000000000c */
[C---:B------:R-:W-:Y:S01]  /*90c0*/  SHF.L.U32 R3, R98.reuse, 0x10, RZ ;  /* 0x0000001062037819 */ /* 0x040fe200000006ff */
[----:B------:R-:W-:Y:S01]  /*90d0*/  FFMA R13, R71, R0, R13 ;  /* 0x00000000470d7223 */ /* 0x000fe2000000000d */
[----:B------:R-:W-:Y:S01]  /*90e0*/  LOP3.LUT R0, R98, 0xffff0000, RZ, 0xc0, !PT ;  /* 0xffff000062007812 */ /* 0x000fe200078ec0ff */
[C---:B------:R-:W-:Y:S01]  /*90f0*/  FMUL R14, R68.reuse, R32 ;  /* 0x00000020440e7220 */ /* 0x040fe20000400000 */
[----:B---3--:R-:W-:Y:S01]  /*9100*/  F2FP.BF16.F32.PACK_AB R100, R11, R10 ;  /* 0x0000000a0b64723e */ /* 0x008fe200000010ff */
[C---:B------:R-:W-:Y:S01]  /*9110*/  FMUL R15, R68.reuse, R33 ;  /* 0x00000021440f7220 */ /* 0x040fe20000400000 */
[----:B------:R-:W-:Y:S01]  /*9120*/  F2FP.BF16.F32.PACK_AB R101, R13, R12 ;  /* 0x0000000c0d65723e */ /* 0x000fe200000010ff */
        /* <DEDUP_REMOVED lines=14> */
[----:B------:R-:W-:Y:S01]  /*9210*/  FMUL R20, R68, R38 ;  /* 0x0000002644147220 */ /* 0x000fe20000400000 */
[----:B------:R-:W-:Y:S01]  /*9220*/  FFMA R18, R71, R0, R18 ;  /* 0x0000000047127223 */ /* 0x000fe20000000012 */
[----:B------:R-:W-:Y:S01]  /*9230*/  LOP3.LUT R0, R105, 0xffff0000, RZ, 0xc0, !PT ;  /* 0xffff000069007812 */ /* 0x000fe200078ec0ff */
[C---:B------:R-:W-:Y:S01]  /*9240*/  FFMA R19, R71.reuse, R70, R19 ;  /* 0x0000004647137223 */ /* 0x040fe20000000013 */
[C---:B------:R-:W-:Y:S01]  /*9250*/  LOP3.LUT R70, R106.reuse, 0xffff0000, RZ, 0xc0, !PT ;  /* 0xffff00006a467812 */ /* 0x040fe200078ec0ff */
[----:B------:R-:W-:Y:S01]  /*9260*/  FFMA R20, R71, R3, R20 ;  /* 0x0000000347147223 */ /* 0x000fe20000000014 */
[----:B------:R-:W-:Y:S01]  /*9270*/  SHF.L.U32 R3, R106, 0x10, RZ ;  /* 0x000000106a037819 */ /* 0x000fe200000006ff */
[C---:B------:R-:W-:Y:S01]  /*9280*/  FMUL R21, R68.reuse, R39 ;  /* 0x0000002744157220 */ /* 0x040fe20000400000 */
[----:B----4-:R-:W-:Y:S01]  /*9290*/  F2FP.BF16.F32.PACK_AB R108, R19, R18 ;  /* 0x00000012136c723e */ /* 0x010fe200000010ff */
[C---:B------:R-:W-:Y:S01]  /*92a0*/  FMUL R22, R68.reuse, R40 ;  /* 0x0000002844167220 */ /* 0x040fe20000400000 */
[----:B------:R-:W-:Y:S01]  /*92b0*/  STS.128 [R162+0x4400], R116 ;  /* 0x00440074a2007388 */ /* 0x000fe20000000c00 */
[C---:B------:R-:W-:Y:S01]  /*92c0*/  FMUL R23, R68.reuse, R41 ;  /* 0x0000002944177220 */ /* 0x040fe20000400000 */
[----:B------:R-:W-:Y:S01]  /*92d0*/  FMUL R24, R68, R42 ;  /* 0x0000002a44187220 */ /* 0x000fe20000400000 */
[C---:B------:R-:W-:Y:S01]  /*92e0*/  FFMA R21, R71.reuse, R0, R21 ;  /* 0x0000000047157223 */ /* 0x040fe20000000015 */
[----:B------:R-:W-:Y:S01]  /*92f0*/  SHF.L.U32 R0, R112, 0x10, RZ ;  /* 0x0000001070007819 */ /* 0x000fe200000006ff */
[----:B------:R-:W-:Y:S01]  /*9300*/  FMUL R25, R68, R43 ;  /* 0x0000002b44197220 */ /* 0x000fe20000400000 */
[----:B------:R-:W-:Y:S01]  /*9310*/  FFMA R22, R71, R3, R22 ;  /* 0x0000000347167223 */ /* 0x000fe20000000016 */
[----:B------:R-:W-:Y:S01]  /*9320*/  SHF.L.U32 R3, R113, 0x10, RZ ;  /* 0x0000001071037819 */ /* 0x000fe200000006ff */
[----:B------:R-:W-:Y:S01]  /*9330*/  FFMA R23, R71, R70, R23 ;  /* 0x0000004647177223 */ /* 0x000fe20000000017 */
[----:B------:R-:W-:Y:S01]  /*9340*/  LOP3.LUT R70, R112, 0xffff0000, RZ, 0xc0, !PT ;  /* 0xffff000070467812 */ /* 0x000fe200078ec0ff */
[C---:B------:R-:W-:Y:S01]  /*9350*/  FMUL R26, R68.reuse, R44 ;  /* 0x0000002c441a7220 */ /* 0x040fe20000400000 */
[----:B------:R-:W-:Y:S01]  /*9360*/  F2FP.BF16.F32.PACK_AB R109, R21, R20 ;  /* 0x00000014156d723e */ /* 0x000fe200000010ff */
[----:B------:R-:W-:Y:S01]  /*9370*/  FFMA R24, R71, R73, R24 ;  /* 0x0000004947187223 */ /* 0x000fe20000000018 */
[----:B------:R-:W-:Y:S01]  /*9380*/  F2FP.BF16.F32.PACK_AB R110, R23, R22 ;  /* 0x00000016176e723e */ /* 0x000fe200000010ff */
[----:B------:R-:W-:Y:S01]  /*9390*/  FFMA R25, R71, R72, R25 ;  /* 0x0000004847197223 */ /* 0x000fe20000000019 */
[----:B------:R-:W-:Y:S01]  /*93a0*/  SHF.L.U32 R73, R115, 0x10, RZ ;  /* 0x0000001073497819 */ /* 0x000fe200000006ff */
[C---:B------:R-:W-:Y:S01]  /*93b0*/  FMUL R27, R68.reuse, R45 ;  /* 0x0000002d441b7220 */ /* 0x040fe20000400000 */
[----:B------:R-:W-:Y:S01]  /*93c0*/  LOP3.LUT R72, R131, 0xffff0000, RZ, 0xc0, !PT ;  /* 0xffff000083487812 */ /* 0x000fe200078ec0ff */
[----:B------:R-:W-:Y:S01]  /*93d0*/  FMUL R28, R68, R46 ;  /* 0x0000002e441c7220 */ /* 0x000fe20000400000 */
[----:B------:R-:W-:Y:S01]  /*93e0*/  F2FP.BF16.F32.PACK_AB R111, R25, R24 ;  /* 0x00000018196f723e */ /* 0x000fe200000010ff */
[----:B------:R3:W-:Y:S01]  /*93f0*/  STS.128 [R161+0x4400], R100 ;  /* 0x00440064a1007388 */ /* 0x0007e20000000c00 */
        /* <DEDUP_REMOVED lines=12> */
[----:B------:R4:W-:Y:S01]  /*94c0*/  STS.128 [R147+0x4400], R108 ;  /* 0x0044006c93007388 */ /* 0x0009e20000000c00 */
[----:B------:R-:W-:Y:S01]  /*94d0*/  FMUL R33, R68, R51 ;  /* 0x0000003344217220 */ /* 0x000fe20000400000 */
[C---:B------:R-:W-:Y:S01]  /*94e0*/  FFMA R30, R71.reuse, R3, R30 ;  /* 0x00000003471e7223 */ /* 0x040fe2000000001e */
[C---:B------:R-:W-:Y:S01]  /*94f0*/  SHF.L.U32 R3, R120.reuse, 0x10, RZ ;  /* 0x0000001078037819 */ /* 0x040fe200000006ff */
[C---:B------:R-:W-:Y:S01]  /*9500*/  FFMA R31, R71.reuse, R70, R31 ;  /* 0x00000046471f7223 */ /* 0x040fe2000000001f */
[----:B------:R-:W-:Y:S01]  /*9510*/  LOP3.LUT R70, R120, 0xffff0000, RZ, 0xc0, !PT ;  /* 0xffff000078467812 */ /* 0x000fe200078ec0ff */
[----:B------:R-:W-:Y:S01]  /*9520*/  FFMA R32, R71, R73, R32 ;  /* 0x0000004947207223 */ /* 0x000fe20000000020 */
        /* <DEDUP_REMOVED lines=9> */
[----:B------:R-:W-:Y:S01]  /*95c0*/  FFMA R35, R71, R70, R35 ;  /* 0x0000004647237223 */ /* 0x000fe20000000023 */
[----:B------:R-:W-:Y:S01]  /*95d0*/  LOP3.LUT R70, R123, 0xffff0000, RZ, 0xc0, !PT ;  /* 0xffff00007b467812 */ /* 0x000fe200078ec0ff */
[----:B------:R-:W-:Y:S01]  /*95e0*/  FFMA R36, R71, R73, R36 ;  /* 0x0000004947247223 */ /* 0x000fe20000000024 */
[----:B------:R-:W-:Y:S01]  /*95f0*/  SHF.L.U32 R73, R123, 0x10, RZ ;  /* 0x000000107b497819 */ /* 0x000fe200000006ff */
[----:B------:R-:W-:Y:S01]  /*9600*/  FFMA R37, R71, R0, R37 ;  /* 0x0000000047257223 */ /* 0x000fe20000000025 */
[----:B------:R-:W-:Y:S01]  /*9610*/  LOP3.LUT R0, R122, 0xffff0000, RZ, 0xc0, !PT ;  /* 0xffff00007a007812 */ /* 0x000fe200078ec0ff */
[C---:B------:R-:W-:Y:S01]  /*9620*/  FMUL R38, R68.reuse, R56 ;  /* 0x0000003844267220 */ /* 0x040fe20000400000 */
[----:B---3--:R-:W-:Y:S01]  /*9630*/  F2FP.BF16.F32.PACK_AB R100, R27, R26 ;  /* 0x0000001a1b64723e */ /* 0x008fe200000010ff */
[C---:B------:R-:W-:Y:S01]  /*9640*/  FMUL R39, R68.reuse, R57 ;  /* 0x0000003944277220 */ /* 0x040fe20000400000 */
[----:B------:R-:W-:Y:S01]  /*9650*/  F2FP.BF16.F32.PACK_AB R101, R29, R28 ;  /* 0x0000001c1d65723e */ /* 0x000fe200000010ff */
[C---:B------:R-:W-:Y:S01]  /*9660*/  FMUL R40, R68.reuse, R58 ;  /* 0x0000003a44287220 */ /* 0x040fe20000400000 */
[----:B------:R-:W-:Y:S01]  /*9670*/  F2FP.BF16.F32.PACK_AB R102, R31, R30 ;  /* 0x0000001e1f66723e */ /* 0x000fe200000010ff */
[----:B------:R-:W-:Y:S01]  /*9680*/  FMUL R41, R68, R59 ;  /* 0x0000003b44297220 */ /* 0x000fe20000400000 */
[----:B------:R-:W-:Y:S01]  /*9690*/  F2FP.BF16.F32.PACK_AB R103, R33, R32 ;  /* 0x000000202167723e */ /* 0x000fe200000010ff */
[----:B------:R-:W-:Y:S01]  /*96a0*/  FFMA R38, R71, R3, R38 ;  /* 0x0000000347267223 */ /* 0x000fe20000000026 */
[----:B------:R-:W-:Y:S01]  /*96b0*/  SHF.L.U32 R3, R129, 0x10, RZ ;  /* 0x0000001081037819 */ /* 0x000fe200000006ff */
[----:B------:R-:W-:Y:S01]  /*96c0*/  FFMA R39, R71, R0, R39 ;  /* 0x0000000047277223 */ /* 0x000fe20000000027 */
[C---:B------:R-:W-:Y:S01]  /*96d0*/  SHF.L.U32 R0, R128.reuse, 0x10, RZ ;  /* 0x0000001080007819 */ /* 0x040fe200000006ff */
[----:B------:R3:W-:Y:S01]  /*96e0*/  STS.128 [R160+0x4400], R100 ;  /* 0x00440064a0007388 */ /* 0x0007e20000000c00 */
[----:B----4-:R-:W-:Y:S01]  /*96f0*/  F2FP.BF16.F32.PACK_AB R108, R35, R34 ;  /* 0x00000022236c723e */ /* 0x010fe200000010ff */
[----:B------:R-:W-:Y:S01]  /*9700*/  FFMA R40, R71, R73, R40 ;  /* 0x0000004947287223 */ /* 0x000fe20000000028 */
[----:B------:R-:W-:Y:S01]  /*9710*/  SHF.L.U32 R73, R131, 0x10, RZ ;  /* 0x0000001083497819 */ /* 0x000fe200000006ff */
[----:B------:R-:W-:Y:S01]  /*9720*/  FFMA R41, R71, R70, R41 ;  /* 0x0000004647297223 */ /* 0x000fe20000000029 */
[----:B------:R-:W-:Y:S01]  /*9730*/  LOP3.LUT R70, R128, 0xffff0000, RZ, 0xc0, !PT ;  /* 0xffff000080467812 */ /* 0x000fe200078ec0ff */
[C---:B------:R-:W-:Y:S01]  /*9740*/  FMUL R42, R68.reuse, R60 ;  /* 0x0000003c442a7220 */ /* 0x040fe20000400000 */
[----:B------:R-:W-:Y:S01]  /*9750*/  F2FP.BF16.F32.PACK_AB R109, R37, R36 ;  /* 0x00000024256d723e */ /* 0x000fe200000010ff */
[C---:B------:R-:W-:Y:S01]  /*9760*/  FMUL R43, R68.reuse, R61 ;  /* 0x0000003d442b7220 */ /* 0x040fe20000400000 */
[C---:B------:R-:W-:Y:S01]  /*9770*/  FMUL R44, R68.reuse, R62 ;  /* 0x0000003e442c7220 */ /* 0x040fe20000400000 */
[----:B------:R-:W-:Y:S01]  /*9780*/  FFMA R42, R71, R0, R42 ;  /* 0x00000000472a7223 */ /* 0x000fe2000000002a */
[----:B------:R-:W-:Y:S01]  /*9790*/  LOP3.LUT R0, R129, 0xffff0000, RZ, 0xc0, !PT ;  /* 0xffff000081007812 */ /* 0x000fe200078ec0ff */
[C---:B------:R-:W-:Y:S01]  /*97a0*/  FFMA R43, R71.reuse, R70, R43 ;  /* 0x00000046472b7223 */ /* 0x040fe2000000002b */
[C---:B------:R-:W-:Y:S01]  /*97b0*/  FFMA R44, R71.reuse, R3, R44 ;  /* 0x00000003472c7223 */ /* 0x040fe2000000002c */
[----:B------:R-:W-:Y:S01]  /*97c0*/  FMUL R45, R68, R63 ;  /* 0x0000003f442d7220 */ /* 0x000fe20000400000 */
[----:B------:R-:W-:Y:S01]  /*97d0*/  SHF.L.U32 R3, R130, 0x10, RZ ;  /* 0x0000001082037819 */ /* 0x000fe200000006ff */
[----:B------:R-:W-:Y:S01]  /*97e0*/  FMUL R46, R68, R64 ;  /* 0x00000040442e7220 */ /* 0x000fe20000400000 */
[----:B------:R-:W-:Y:S01]  /*97f0*/  LOP3.LUT R70, R130, 0xffff0000, RZ, 0xc0, !PT ;  /* 0xffff000082467812 */ /* 0x000fe200078ec0ff */
[C---:B------:R-:W-:Y:S01]  /*9800*/  FMUL R47, R68.reuse, R65 ;  /* 0x00000041442f7220 */ /* 0x040fe20000400000 */
[C---:B------:R-:W-:Y:S01]  /*9810*/  FMUL R48, R68.reuse, R66 ;  /* 0x0000004244307220 */ /* 0x040fe20000400000 */
[----:B------:R-:W-:Y:S01]  /*9820*/  FFMA R45, R71, R0, R45 ;  /* 0x00000000472d7223 */ /* 0x000fe2000000002d */
[----:B------:R-:W-:Y:S01]  /*9830*/  FMUL R49, R68, R67 ;  /* 0x0000004344317220 */ /* 0x000fe20000400000 */
[----:B------:R-:W-:Y:S01]  /*9840*/  F2FP.BF16.F32.PACK_AB R110, R39, R38 ;  /* 0x00000026276e723e */ /* 0x000fe200000010ff */
[----:B------:R-:W-:Y:S01]  /*9850*/  FFMA R46, R71, R3, R46 ;  /* 0x00000003472e7223 */ /* 0x000fe2000000002e */
[----:B------:R-:W-:Y:S01]  /*9860*/  F2FP.BF16.F32.PACK_AB R111, R41, R40 ;  /* 0x00000028296f723e */ /* 0x000fe200000010ff */
[C---:B------:R-:W-:Y:S01]  /*9870*/  FFMA R47, R71.reuse, R70, R47 ;  /* 0x00000046472f7223 */ /* 0x040fe2000000002f */
[C---:B------:R-:W-:Y:S01]  /*9880*/  FFMA R48, R71.reuse, R73, R48 ;  /* 0x0000004947307223 */ /* 0x040fe20000000030 */
[----:B------:R-:W-:Y:S01]  /*9890*/  FFMA R49, R71, R72, R49 ;  /* 0x0000004847317223 */ /* 0x000fe20000000031 */
[----:B------:R-:W-:Y:S01]  /*98a0*/  F2FP.BF16.F32.PACK_AB R72, R43, R42 ;  /* 0x0000002a2b48723e */ /* 0x000fe200000010ff */
[----:B------:R3:W-:Y:S01]  /*98b0*/  STS.128 [R159+0x4400], R108 ;  /* 0x0044006c9f007388 */ /* 0x0007e20000000c00 */
[----:B------:R-:W-:Y:S02]  /*98c0*/  F2FP.BF16.F32.PACK_AB R73, R45, R44 ;  /* 0x0000002c2d49723e */ /* 0x000fe400000010ff */
[----:B------:R-:W-:Y:S02]  /*98d0*/  F2FP.BF16.F32.PACK_AB R74, R47, R46 ;  /* 0x0000002e2f4a723e */ /* 0x000fe400000010ff */
[----:B------:R-:W-:Y:S02]  /*98e0*/  F2FP.BF16.F32.PACK_AB R75, R49, R48 ;  /* 0x00000030314b723e */ /* 0x000fe400000010ff */
[----:B------:R-:W-:Y:S02]  /*98f0*/  MOV R0, UR52 ;  /* 0x0000003400007c02 */ /* 0x000fe40008000f00 */
[----:B------:R-:W-:Y:S01]  /*9900*/  @P6 SHF.L.U32 R70, R149, 0x1f, RZ ;  /* 0x0000001f95466819 */ /* 0x000fe200000006ff */
[----:B------:R3:W-:Y:S01]  /*9910*/  STS.128 [R158+0x4400], R72 ;  /* 0x004400489e007388 */ /* 0x0007e20000000c00 */
[----:B------:R-:W-:Y:S04]  /*9920*/  @P6 LEA R0, R0, UR46, 0x3 ;  /* 0x0000002e00006c11 */ /* 0x000fe8000f8e18ff */
[----:B------:R-:W-:Y:S01]  /*9930*/  @P6 IADD3 R0, PT, PT, R0, 0x60, RZ ;  /* 0x0000006000006810 */ /* 0x000fe20007ffe0ff */
[----:B------:R-:W-:Y:S01]  /*9940*/  @!PT LDS RZ, [RZ] ;  /* 0x00000000fffff984 */ /* 0x000fe20000000800 */
[----:B------:R-:W-:Y:S01]  /*9950*/  @!PT LDS RZ, [RZ] ;  /* 0x00000000fffff984 */ /* 0x000fe20000000800 */
[----:B------:R-:W-:Y:S01]  /*9960*/  @!PT LDS RZ, [RZ] ;  /* 0x00000000fffff984 */ /* 0x000fe20000000800 */
[----:B------:R-:W-:Y:S01]  /*9970*/  @!PT LDS RZ, [RZ] ;  /* 0x00000000fffff984 */ /* 0x000fe20000000800 */
[----:B------:R4:W-:Y:S06]  /*9980*/  MEMBAR.ALL.CTA ;  /* 0x0000000000007992 */ /* 0x0009ec0000008000 */
[----:B----4-:R-:W4:Y:S01]  /*9990*/  FENCE.VIEW.ASYNC.S ;  /* 0x00000000000073c6 */ /* 0x010f220000000000 */
[----:B-1----:R-:W-:Y:S01]  /*99a0*/  @P6 PRMT R0, R165, 0x654, R0 ;  /* 0x00000654a5006816 */ /* 0x002fe20000000000 */
[----:B----4-:R-:W-:Y:S06]  /*99b0*/  BAR.SYNC.DEFER_BLOCKING 0x1, 0x80 ;  /* 0x0042000000007b1d */ /* 0x010fec0000010000 */
[----:B------:R-:W-:Y:S05]  /*99c0*/  @P0 BRA `(.L_x_127) ;  /* 0x0000000000280947 */ /* 0x000fea0003800000 */
[----:B------:R-:W1:Y:S01]  /*99d0*/  LDCU.64 UR6, c[0x0][0x348] ;  /* 0x00006900ff0677ac */ /* 0x000e620008000a00 */
[----:B------:R-:W-:Y:S02]  /*99e0*/  UIADD3 UR9, UPT, UPT, UR53, UR39, URZ ;  /* 0x0000002735097290 */ /* 0x000fe4000fffe0ff */
[----:B------:R-:W-:Y:S01]  /*99f0*/  UIADD3 UR8, UPT, UPT, UR46, 0x4400, URZ ;  /* 0x000044002e087890 */ /* 0x000fe2000fffe0ff */
[----:B------:R-:W-:Y:S01]  /*9a00*/  UMOV UR10, UR50 ;  /* 0x00000032000a7c82 */ /* 0x000fe20008000000 */
[----:B------:R-:W-:Y:S01]  /*9a10*/  UMOV UR11, UR44 ;  /* 0x0000002c000b7c82 */ /* 0x000fe20008000000 */
[----:B-1----:R-:W-:Y:S04]  /*9a20*/  UIADD3 UR4, UP0, UPT, UR6, 0xa80, URZ ;  /* 0x00000a8006047890 */ /* 0x002fe8000ff1e0ff */
[----:B------:R-:W-:Y:S09]  /*9a30*/  UIADD3.X UR5, UPT, UPT, URZ, UR7, URZ, UP0, !UPT ;  /* 0x00000007ff057290 */ /* 0x000ff200087fe4ff */
[----:B------:R1:W-:Y:S01]  /*9a40*/  UTMASTG.3D [UR8], [UR4] ;  /* 0x00000008040073b5 */ /* 0x0003e20008010000 */
[----:B------:R0:W-:Y:S01]  /*9a50*/  UTMACMDFLUSH ;  /* 0x00000000000079b7 */ /* 0x0001e20000000000 */
[----:B-1----:R-:W-:Y:S04]  /*9a60*/  DEPBAR.LE SB0, 0x1 ;  /* 0x000080400000791a */ /* 0x002fe80000000000 */
.L_x_127:
[----:B------:R-:W-:Y:S05]  /*9a70*/  BSYNC.RECONVERGENT B0 ;  /* 0x0000000000007941 */ /* 0x000fea0003800200 */
.L_x_126:
[----:B------:R-:W-:Y:S01]  /*9a80*/  BAR.SYNC.DEFER_BLOCKING 0x1, 0x80 ;  /* 0x0042000000007b1d */ /* 0x000fe20000010000 */
[----:B------:R-:W-:Y:S02]  /*9a90*/  UIADD3 UR5, UPT, UPT, UR52, 0x1, URZ ;  /* 0x0000000134057890 */ /* 0x000fe4000fffe0ff */
[----:B------:R-:W-:Y:S02]  /*9aa0*/  UISETP.NE.AND UP0, UPT, UR38, URZ, UPT ;  /* 0x000000ff2600728c */ /* 0x000fe4000bf05270 */
[----:B------:R-:W-:Y:S04]  /*9ab0*/  UISETP.NE.AND UP1, UPT, UR5, 0x4, UPT ;  /* 0x000000040500788c */ /* 0x000fe8000bf25270 */
[----:B------:R-:W-:Y:S01]  /*9ac0*/  USEL UR47, UR5, URZ, UP1 ;  /* 0x000000ff052f7287 */ /* 0x000fe20008800000 */
[----:B------:R1:W-:Y:S01]  /*9ad0*/  @P6 SYNCS.ARRIVE.TRANS64.RED.A1T0 RZ, [R0+URZ], RZ ;  /* 0x000000ff00ff69a7 */ /* 0x0003e200081004ff */
[----:B------:R-:W-:Y:S01]  /*9ae0*/  UMOV UR4, 0x40 ;  /* 0x0000004000047882 */ /* 0x000fe20000000000 */
[----:B------:R-:W-:Y:S01]  /*9af0*/  BSSY B1, `(.L_x_128) ;  /* 0x0000021000017945 */ /* 0x000fe20003800000 */
[----:B------:R-:W-:Y:S01]  /*9b00*/  USEL UR39, UR4, 0x80, !UP0 ;  /* 0x0000008004277887 */ /* 0x000fe2000c000000 */
[----:B------:R-:W4:Y:S02]  /*9b10*/  @P6 SYNCS.PHASECHK.TRANS64.TRYWAIT P0, [R95+URZ+0x40], R70 ;  /* 0x000040465f0065a7 */ /* 0x000f2400080011ff */
[----:B----4-:R-:W-:Y:S01]  /*9b20*/  @P6 SEL R79, RZ, 0x1, !P0 ;  /* 0x00000001ff4f6807 */ /* 0x010fe20004000000 */
[----:B-1----:R-:W-:Y:S08]  /*9b30*/  @!P6 BRA `(.L_x_129) ;  /* 0x000000000070e947 */ /* 0x002ff00003800000 */
        /* <DEDUP_REMOVED lines=9> */
[----:B------:R-:W-:Y:S04]  /*9bd0*/  SHF.L.U32 R6, R149, 0x1f, RZ ;  /* 0x0000001f95067819 */ /* 0x000fe800000006ff */
[----:B------:R-:W1:Y:S02]  /*9be0*/  SYNCS.PHASECHK.TRANS64.TRYWAIT P0, [R95+URZ+0x40], R6 ;  /* 0x000040065f0075a7 */ /* 0x000e6400080011ff */
[----:B-1----:R-:W-:Y:S05]  /*9bf0*/  @!P0 BRA `(.L_x_132) ;  /* 0x0000003400848947 */ /* 0x002fea0003800000 */
.L_x_131:
[----:B------:R-:W-:Y:S05]  /*9c00*/  BSYNC B0 ;  /* 0x0000000000007941 */ /* 0x000fea0003800000 */
.L_x_130:
[----:B------:R-:W-:Y:S01]  /*9c10*/  ISETP.NE.AND P0, PT, R93, RZ, PT ;  /* 0x000000ff5d00720c */ /* 0x000fe20003f05270 */
[----:B------:R-:W-:Y:S11]  /*9c20*/  VIADD R77, R77, 0x1 ;  /* 0x000000014d4d7836 */ /* 0x000ff60000000000 */
[----:B------:R-:W-:Y:S01]  /*9c30*/  @!UPT UIADD3 URZ, UPT, UPT, URZ, URZ, URZ ;  /* 0x000000fffffff290 */ /* 0x000fe2000fffe0ff */
[----:B------:R4:W2:Y:S01]  /*9c40*/  @P0 LDS.128 R84, [R4+UR46+0x400] ;  /* 0x0004002e04540984 */ /* 0x0008a20008000c00 */
[--C-:B------:R-:W-:Y:S01]  /*9c50*/  @P0 IMAD.IADD R7, R92, 0x1, R3.reuse ;  /* 0x000000015c070824 */ /* 0x100fe200078e0203 */
[C---:B-1----:R-:W-:Y:S01]  /*9c60*/  @P0 IADD3 R6, PT, PT, R94.reuse, R5, RZ ;  /* 0x000000055e060210 */ /* 0x042fe20007ffe0ff */
[C---:B------:R-:W-:Y:S01]  /*9c70*/  @P0 IMAD.IADD R8, R94.reuse, 0x1, R3 ;  /* 0x000000015e080824 */ /* 0x040fe200078e0203 */
[----:B------:R4:W1:Y:S02]  /*9c80*/  @P0 LDS.128 R80, [R0+0x400] ;  /* 0x0004000000500984 */ /* 0x0008640000000c00 */
[----:B------:R-:W-:Y:S02]  /*9c90*/  @P0 IADD3 R9, PT, PT, R94, R7, RZ ;  /* 0x000000075e090210 */ /* 0x000fe40007ffe0ff */
[----:B------:R4:W1:Y:S04]  /*9ca0*/  @P0 LDS.128 R88, [R5+0x400] ;  /* 0x0004000005580984 */ /* 0x0008680000000c00 */
[----:B------:R4:W1:Y:S04]  /*9cb0*/  @P0 LDS.128 R96, [R6+0x400] ;  /* 0x0004000006600984 */ /* 0x0008680000000c00 */
[----:B------:R4:W1:Y:S04]  /*9cc0*/  @P0 LDS.128 R104, [R3+0x400] ;  /* 0x0004000003680984 */ /* 0x0008680000000c00 */
[----:B------:R4:W1:Y:S04]  /*9cd0*/  @P0 LDS.128 R112, [R8+0x400] ;  /* 0x0004000008700984 */ /* 0x0008680000000c00 */
[----:B------:R4:W1:Y:S04]  /*9ce0*/  @P0 LDS.128 R120, [R7+0x400] ;  /* 0x0004000007780984 */ /* 0x0008680000000c00 */
[----:B------:R4:W1:Y:S02]  /*9cf0*/  @P0 LDS.128 R128, [R9+0x400] ;  /* 0x0004000009800984 */ /* 0x0008640000000c00 */
.L_x_129:
[----:B------:R-:W-:Y:S05]  /*9d00*/  BSYNC B1 ;  /* 0x0000000000017941 */ /* 0x000fea0003800000 */
.L_x_128:
        /* <DEDUP_REMOVED lines=21> */
.L_x_133:
[----:B--2---:R-:W-:Y:S01]  /*9e60*/  SHF.L.U32 R70, R84, 0x10, RZ ;  /* 0x0000001054467819 */ /* 0x004fe200000006ff */
[----:B------:R-:W-:Y:S05]  /*9e70*/  WARPSYNC.ALL ;  /* 0x0000000000007948 */ /* 0x000fea0003800000 */
[----:B------:R-:W-:Y:S01]  /*9e80*/  R2UR UR4, R16 ;  /* 0x00000000100472ca */ /* 0x000fe200000e0000 */
[----:B------:R-:W-:Y:S01]  /*9e90*/  BSSY.RECONVERGENT B0, `(.L_x_134) ;  /* 0x0000103000007945 */ /* 0x000fe20003800200 */
[----:B---3--:R-:W-:Y:S02]  /*9ea0*/  LOP3.LUT R72, R87, 0xffff0000, RZ, 0xc0, !PT ;  /* 0xffff000057487812 */ /* 0x008fe400078ec0ff */
[----:B------:R-:W-:Y:S02]  /*9eb0*/  ISETP.NE.AND P6, PT, R157, RZ, PT ;  /* 0x000000ff9d00720c */ /* 0x000fe40003fc5270 */
[----:B------:R-:W-:Y:S07]  /*9ec0*/  ISETP.NE.AND P0, PT, R152, RZ, PT ;  /* 0x000000ff9800720c */ /* 0x000fee0003f05270 */
[----:B------:R-:W2:Y:S02]  /*9ed0*/  LDTM.x64 R4, tmem[UR4] ;  /* 0x00000004000479ee */ /* 0x000ea40008340000 */
[----:B--2---:R-:W-:Y:S01]  /*9ee0*/  FMUL R0, R68, R4 ;  /* 0x0000000444007220 */ /* 0x004fe20000400000 */
[----:B------:R-:W-:Y:S01]  /*9ef0*/  LOP3.LUT R4, R84, 0xffff0000, RZ, 0xc0, !PT ;  /* 0xffff000054047812 */ /* 0x000fe200078ec0ff */
[C---:B------:R-:W-:Y:S01]  /*9f00*/  FMUL R3, R68.reuse, R5 ;  /* 0x0000000544037220 */ /* 0x040fe20000400000 */
[----:B------:R-:W-:Y:S01]  /*9f10*/  SHF.L.U32 R5, R85, 0x10, RZ ;  /* 0x0000001055057819 */ /* 0x000fe200000006ff */
[----:B------:R-:W-:Y:S01]  /*9f20*/  FFMA R0, R71, R70, R0 ;  /* 0x0000004647007223 */ /* 0x000fe20000000000 */
[----:B------:R-:W-:Y:S01]  /*9f30*/  LOP3.LUT R70, R85, 0xffff0000, RZ, 0xc0, !PT ;  /* 0xffff000055467812 */ /* 0x000fe200078ec0ff */
[C---:B------:R-:W-:Y:S01]  /*9f40*/  FMUL R6, R68.reuse, R6 ;  /* 0x0000000644067220 */ /* 0x040fe20000400000 */
[C---:B------:R-:W-:Y:S01]  /*9f50*/  FFMA R3, R71.reuse, R4, R3 ;  /* 0x0000000447037223 */ /* 0x040fe20000000003 */
[C---:B------:R-:W-:Y:S01]  /*9f60*/  FMUL R7, R68.reuse, R7 ;  /* 0x0000000744077220 */ /* 0x040fe20000400000 */
[----:B------:R-:W-:Y:S01]  /*9f70*/  FMUL R4, R68, R8 ;  /* 0x0000000844047220 */ /* 0x000fe20000400000 */
[C---:B------:R-:W-:Y:S01]  /*9f80*/  LOP3.LUT R8, R86.reuse, 0xffff0000, RZ, 0xc0, !PT ;  /* 0xffff000056087812 */ /* 0x040fe200078ec0ff */
[C---:B------:R-:W-:Y:S01]  /*9f90*/  FFMA R6, R71.reuse, R5, R6 ;  /* 0x0000000547067223 */ /* 0x040fe20000000006 */
[----:B------:R-:W-:Y:S01]  /*9fa0*/  SHF.L.U32 R5, R86, 0x10, RZ ;  /* 0x0000001056057819 */ /* 0x000fe200000006ff */
[----:B------:R-:W-:Y:S01]  /*9fb0*/  FFMA R7, R71, R70, R7 ;  /* 0x0000004647077223 */ /* 0x000fe20000000007 */
[----:B------:R-:W-:Y:S01]  /*9fc0*/  F2FP.BF16.F32.PACK_AB R100, R3, R0 ;  /* 0x000000000364723e */ /* 0x000fe200000010ff */
[----:B------:R-:W-:Y:S01]  /*9fd0*/  FMUL R0, R68, R9 ;  /* 0x0000000944007220 */ /* 0x000fe20000400000 */
[----:B------:R-:W-:Y:S01]  /*9fe0*/  SHF.L.U32 R70, R87, 0x10, RZ ;  /* 0x0000001057467819 */ /* 0x000fe200000006ff */
[----:B------:R-:W-:Y:S01]  /*9ff0*/  FFMA R4, R71, R5, R4 ;  /* 0x0000000547047223 */ /* 0x000fe20000000004 */
[----:B------:R-:W-:Y:S01]  /*a000*/  F2FP.BF16.F32.PACK_AB R101, R7, R6 ;  /* 0x000000060765723e */ /* 0x000fe200000010ff */
[C---:B------:R-:W-:Y:S01]  /*a010*/  FFMA R0, R71.reuse, R8, R0 ;  /* 0x0000000847007223 */ /* 0x040fe20000000000 */
[----:B-1----:R-:W-:Y:S01]  /*a020*/  SHF.L.U32 R8, R80, 0x10, RZ ;  /* 0x0000001050087819 */ /* 0x002fe200000006ff */
[----:B------:R-:W-:Y:S01]  /*a030*/  FMUL R3, R68, R10 ;  /* 0x0000000a44037220 */ /* 0x000fe20000400000 */
[----:B------:R-:W-:Y:S01]  /*a040*/  LOP3.LUT R10, R80, 0xffff0000, RZ, 0xc0, !PT ;  /* 0xffff0000500a7812 */ /* 0x000fe200078ec0ff */
[----:B------:R-:W-:Y:S01]  /*a050*/  FMUL R5, R68, R11 ;  /* 0x0000000b44057220 */ /* 0x000fe20000400000 */
[----:B------:R-:W-:Y:S01]  /*a060*/  F2FP.BF16.F32.PACK_AB R102, R0, R4 ;  /* 0x000000040066723e */ /* 0x000fe200000010ff */
[C---:B------:R-:W-:Y:S01]  /*a070*/  FMUL R6, R68.reuse, R12 ;  /* 0x0000000c44067220 */ /* 0x040fe20000400000 */
[C---:B------:R-:W-:Y:S01]  /*a080*/  FMUL R7, R68.reuse, R13 ;  /* 0x0000000d44077220 */ /* 0x040fe20000400000 */
[----:B------:R-:W-:Y:S01]  /*a090*/  FFMA R3, R71, R70, R3 ;  /* 0x0000004647037223 */ /* 0x000fe20000000003 */
[----:B------:R-:W-:Y:S01]  /*a0a0*/  SHF.L.U32 R70, R81, 0x10, RZ ;  /* 0x0000001051467819 */ /* 0x000fe200000006ff */
[C---:B------:R-:W-:Y:S01]  /*a0b0*/  FFMA R5, R71.reuse, R72, R5 ;  /* 0x0000004847057223 */ /* 0x040fe20000000005 */
[C---:B------:R-:W-:Y:S01]  /*a0c0*/  FFMA R6, R71.reuse, R8, R6 ;  /* 0x0000000847067223 */ /* 0x040fe20000000006 */
[C---:B------:R-:W-:Y:S01]  /*a0d0*/  FMUL R0, R68.reuse, R14 ;  /* 0x0000000e44007220 */ /* 0x040fe20000400000 */
[----:B------:R-:W-:Y:S01]  /*a0e0*/  FFMA R7, R71, R10, R7 ;  /* 0x0000000a47077223 */ /* 0x000fe20000000007 */
[C---:B------:R-:W-:Y:S01]  /*a0f0*/  FMUL R14, R68.reuse, R24 ;  /* 0x00000018440e7220 */ /* 0x040fe20000400000 */
[----:B------:R-:W-:Y:S01]  /*a100*/  F2FP.BF16.F32.PACK_AB R103, R5, R3 ;  /* 0x000000030567723e */ /* 0x000fe200000010ff */
[C---:B------:R-:W-:Y:S01]  /*a110*/  FMUL R24, R68.reuse, R34 ;  /* 0x0000002244187220 */ /* 0x040fe20000400000 */
[C---:B------:R-:W-:Y:S01]  /*a120*/  FMUL R34, R68.reuse, R44 ;  /* 0x0000002c44227220 */ /* 0x040fe20000400000 */
[C---:B------:R-:W-:Y:S01]  /*a130*/  FMUL R44, R68.reuse, R54 ;  /* 0x00000036442c7220 */ /* 0x040fe20000400000 */
[C---:B------:R-:W-:Y:S01]  /*a140*/  FMUL R54, R68.reuse, R64 ;  /* 0x0000004044367220 */ /* 0x040fe20000400000 */
[----:B------:R-:W-:Y:S01]  /*a150*/  F2FP.BF16.F32.PACK_AB R64, R7, R6 ;  /* 0x000000060740723e */ /* 0x000fe200000010ff */
[----:B------:R-:W-:Y:S01]  /*a160*/  STS.128 [R164+UR46+0x8400], R100 ;  /* 0x00840064a4007988 */ /* 0x000fe20008000c2e */
[----:B------:R-:W-:Y:S01]  /*a170*/  LOP3.LUT R6, R81, 0xffff0000, RZ, 0xc0, !PT ;  /* 0xffff000051067812 */ /* 0x000fe200078ec0ff */
[----:B------:R-:W-:Y:S01]  /*a180*/  FMUL R3, R68, R15 ;  /* 0x0000000f44037220 */ /* 0x000fe20000400000 */
[----:B------:R-:W-:Y:S01]  /*a190*/  SHF.L.U32 R7, R82, 0x10, RZ ;  /* 0x0000001052077819 */ /* 0x000fe200000006ff */
[C---:B------:R-:W-:Y:S01]  /*a1a0*/  FMUL R8, R68.reuse, R18 ;  /* 0x0000001244087220 */ /* 0x040fe20000400000 */
[C---:B------:R-:W-:Y:S01]  /*a1b0*/  FFMA R0, R71.reuse, R70, R0 ;  /* 0x0000004647007223 */ /* 0x040fe20000000000 */
[C---:B------:R-:W-:Y:S01]  /*a1c0*/  FMUL R9, R68.reuse, R19 ;  /* 0x0000001344097220 */ /* 0x040fe20000400000 */
[----:B------:R-:W-:Y:S01]  /*a1d0*/  FMUL R18, R68, R28 ;  /* 0x0000001c44127220 */ /* 0x000fe20000400000 */
[----:B------:R-:W-:Y:S01]  /*a1e0*/  FFMA R3, R71, R6, R3 ;  /* 0x0000000647037223 */ /* 0x000fe20000000003 */
[----:B------:R-:W-:Y:S01]  /*a1f0*/  LOP3.LUT R6, R88, 0xffff0000, RZ, 0xc0, !PT ;  /* 0xffff000058067812 */ /* 0x000fe200078ec0ff */
[C---:B------:R-:W-:Y:S01]  /*a200*/  FMUL R10, R68.reuse, R20 ;  /* 0x00000014440a7220 */ /* 0x040fe20000400000 */
        /* <DEDUP_REMOVED lines=10> */
[----:B------:R-:W-:Y:S01]  /*a2b0*/  FMUL R48, R68, R58 ;  /* 0x0000003a44307220 */ /* 0x000fe20000400000 */
[----:B------:R-:W-:Y:S01]  /*a2c0*/  LOP3.LUT R58, R82, 0xffff0000, RZ, 0xc0, !PT ;  /* 0xffff0000523a7812 */ /* 0x000fe200078ec0ff */
[C---:B------:R-:W-:Y:S01]  /*a2d0*/  FMUL R4, R68.reuse, R16 ;  /* 0x0000001044047220 */ /* 0x040fe20000400000 */
[C---:B------:R-:W-:Y:S01]  /*a2e0*/  FMUL R40, R68.reuse, R50 ;  /* 0x0000003244287220 */ /* 0x040fe20000400000 */
[C---:B------:R-:W-:Y:S01]  /*a2f0*/  FMUL R45, R68.reuse, R55 ;  /* 0x00000037442d7220 */ /* 0x040fe20000400000 */
[C---:B------:R-:W-:Y:S01]  /*a300*/  FMUL R49, R68.reuse, R59 ;  /* 0x0000003b44317220 */ /* 0x040fe20000400000 */
[----:B------:R-:W-:Y:S01]  /*a310*/  SHF.L.U32 R59, R83, 0x10, RZ ;  /* 0x00000010533b7819 */ /* 0x000fe200000006ff */
[C---:B------:R-:W-:Y:S01]  /*a320*/  FMUL R55, R68.reuse, R65 ;  /* 0x0000004144377220 */ /* 0x040fe20000400000 */
[----:B------:R-:W-:Y:S01]  /*a330*/  F2FP.BF16.F32.PACK_AB R65, R3, R0 ;  /* 0x000000000341723e */ /* 0x000fe200000010ff */
[----:B------:R-:W-:Y:S01]  /*a340*/  FMUL R5, R68, R17 ;  /* 0x0000001144057220 */ /* 0x000fe20000400000 */
[----:B------:R-:W-:Y:S01]  /*a350*/  SHF.L.U32 R0, R88, 0x10, RZ ;  /* 0x0000001058007819 */ /* 0x000fe200000006ff */
[C---:B------:R-:W-:Y:S01]  /*a360*/  FMUL R50, R68.reuse, R60 ;  /* 0x0000003c44327220 */ /* 0x040fe20000400000 */
[----:B------:R-:W-:Y:S01]  /*a370*/  LOP3.LUT R60, R83, 0xffff0000, RZ, 0xc0, !PT ;  /* 0xffff0000533c7812 */ /* 0x000fe200078ec0ff */
[----:B------:R-:W-:Y:S01]  /*a380*/  FFMA R4, R71, R7, R4 ;  /* 0x0000000747047223 */ /* 0x000fe20000000004 */
[----:B------:R-:W-:Y:S01]  /*a390*/  SHF.L.U32 R3, R89, 0x10, RZ ;  /* 0x0000001059037819 */ /* 0x000fe200000006ff */
[C---:B------:R-:W-:Y:S01]  /*a3a0*/  FFMA R5, R71.reuse, R58, R5 ;  /* 0x0000003a47057223 */ /* 0x040fe20000000005 */
[C---:B------:R-:W-:Y:S01]  /*a3b0*/  FFMA R8, R71.reuse, R59, R8 ;  /* 0x0000003b47087223 */ /* 0x040fe20000000008 */
[C---:B------:R-:W-:Y:S01]  /*a3c0*/  FFMA R9, R71.reuse, R60, R9 ;  /* 0x0000003c47097223 */ /* 0x040fe20000000009 */
[----:B------:R-:W-:Y:S01]  /*a3d0*/  FFMA R10, R71, R0, R10 ;  /* 0x00000000470a7223 */ /* 0x000fe2000000000a */
[----:B------:R-:W-:Y:S01]  /*a3e0*/  LOP3.LUT R0, R89, 0xffff0000, RZ, 0xc0, !PT ;  /* 0xffff000059007812 */ /* 0x000fe200078ec0ff */
[C---:B------:R-:W-:Y:S01]  /*a3f0*/  FMUL R11, R68.reuse, R21 ;  /* 0x00000015440b7220 */ /* 0x040fe20000400000 */
[C---:B------:R-:W-:Y:S01]  /*a400*/  FMUL R12, R68.reuse, R22 ;  /* 0x00000016440c7220 */ /* 0x040fe20000400000 */
[C---:B------:R-:W-:Y:S01]  /*a410*/  FMUL R13, R68.reuse, R23 ;  /* 0x00000017440d7220 */ /* 0x040fe20000400000 */
[C---:B------:R-:W-:Y:S01]  /*a420*/  FMUL R16, R68.reuse, R26 ;  /* 0x0000001a44107220 */ /* 0x040fe20000400000 */
[C---:B------:R-:W-:Y:S01]  /*a430*/  FMUL R26, R68.reuse, R36 ;  /* 0x00000024441a7220 */ /* 0x040fe20000400000 */
[----:B------:R-:W-:Y:S01]  /*a440*/  FFMA R11, R71, R6, R11 ;  /* 0x00000006470b7223 */ /* 0x000fe2000000000b */
[----:B------:R-:W-:Y:S01]  /*a450*/  LOP3.LUT R6, R99, 0xffff0000, RZ, 0xc0, !PT ;  /* 0xffff000063067812 */ /* 0x000fe200078ec0ff */
[----:B------:R-:W-:Y:S01]  /*a460*/  FMUL R36, R68, R46 ;  /* 0x0000002e44247220 */ /* 0x000fe20000400000 */
[----:B------:R-:W-:Y:S01]  /*a470*/  FFMA R12, R71, R3, R12 ;  /* 0x00000003470c7223 */ /* 0x000fe2000000000c */
[----:B------:R-:W-:Y:S01]  /*a480*/  SHF.L.U32 R3, R90, 0x10, RZ ;  /* 0x000000105a037819 */ /* 0x000fe200000006ff */
[C---:B------:R-:W-:Y:S01]  /*a490*/  FMUL R46, R68.reuse, R56 ;  /* 0x00000038442e7220 */ /* 0x040fe20000400000 */
[----:B------:R-:W-:Y:S01]  /*a4a0*/  FMUL R56, R68, R66 ;  /* 0x0000004244387220 */ /* 0x000fe20000400000 */
[----:B------:R-:W-:Y:S01]  /*a4b0*/  F2FP.BF16.F32.PACK_AB R66, R5, R4 ;  /* 0x000000040542723e */ /* 0x000fe200000010ff */
[C---:B------:R-:W-:Y:S01]  /*a4c0*/  FFMA R13, R71.reuse, R0, R13 ;  /* 0x00000000470d7223 */ /* 0x040fe2000000000d */
[----:B------:R-:W-:Y:S01]  /*a4d0*/  LOP3.LUT R0, R90, 0xffff0000, RZ, 0xc0, !PT ;  /* 0xffff00005a007812 */ /* 0x000fe200078ec0ff */
[----:B------:R-:W-:Y:S01]  /*a4e0*/  FFMA R14, R71, R3, R14 ;  /* 0x00000003470e7223 */ /* 0x000fe2000000000e */
[C---:B------:R-:W-:Y:S01]  /*a4f0*/  SHF.L.U32 R5, R91.reuse, 0x10, RZ ;  /* 0x000000105b057819 */ /* 0x040fe200000006ff */
[----:B------:R-:W-:Y:S01]  /*a500*/  FMUL R17, R68, R27 ;  /* 0x0000001b44117220 */ /* 0x000fe20000400000 */
[----:B------:R-:W-:Y:S01]  /*a510*/  LOP3.LUT R4, R91, 0xffff0000, RZ, 0xc0, !PT ;  /* 0xffff00005b047812 */ /* 0x000fe200078ec0ff */
[C---:B------:R-:W-:Y:S01]  /*a520*/  FFMA R15, R71.reuse, R0, R15 ;  /* 0x00000000470f7223 */ /* 0x040fe2000000000f */
[C---:B------:R-:W-:Y:S01]  /*a530*/  SHF.L.U32 R0, R96.reuse, 0x10, RZ ;  /* 0x0000001060007819 */ /* 0x040fe200000006ff */
[----:B------:R-:W-:Y:S01]  /*a540*/  FFMA R16, R71, R5, R16 ;  /* 0x0000000547107223 */ /* 0x000fe20000000010 */
[----:B------:R-:W-:Y:S01]  /*a550*/  SHF.L.U32 R3, R97, 0x10, RZ ;  /* 0x0000001061037819 */ /* 0x000fe200000006ff */
[----:B------:R-:W-:Y:S01]  /*a560*/  FFMA R17, R71, R4, R17 ;  /* 0x0000000447117223 */ /* 0x000fe20000000011 */
[----:B------:R-:W-:Y:S01]  /*a570*/  LOP3.LUT R4, R96, 0xffff0000, RZ, 0xc0, !PT ;  /* 0xffff000060047812 */ /* 0x000fe200078ec0ff */
[C---:B------:R-:W-:Y:S01]  /*a580*/  FMUL R27, R68.reuse, R37 ;  /* 0x00000025441b7220 */ /* 0x040fe20000400000 */
[----:B------:R-:W-:Y:S01]  /*a590*/  SHF.L.U32 R5, R99, 0x10, RZ ;  /* 0x0000001063057819 */ /* 0x000fe200000006ff */
[C---:B------:R-:W-:Y:S01]  /*a5a0*/  FMUL R37, R68.reuse, R47 ;  /* 0x0000002f44257220 */ /* 0x040fe20000400000 */
[C---:B------:R-:W-:Y:S01]  /*a5b0*/  FMUL R47, R68.reuse, R57 ;  /* 0x00000039442f7220 */ /* 0x040fe20000400000 */
[----:B------:R-:W-:Y:S01]  /*a5c0*/  FMUL R57, R68, R67 ;  /* 0x0000004344397220 */ /* 0x000fe20000400000 */
[----:B------:R-:W-:Y:S01]  /*a5d0*/  F2FP.BF16.F32.PACK_AB R67, R9, R8 ;  /* 0x000000080943723e */ /* 0x000fe200000010ff */
[----:B------:R-:W-:Y:S01]  /*a5e0*/  FFMA R18, R71, R0, R18 ;  /* 0x0000000047127223 */ /* 0x000fe20000000012 */
[----:B------:R-:W-:Y:S01]  /*a5f0*/  LOP3.LUT R0, R97, 0xffff0000, RZ, 0xc0, !PT ;  /* 0xffff000061007812 */ /* 0x000fe200078ec0ff */
[C---:B------:R-:W-:Y:S01]  /*a600*/  FFMA R19, R71.reuse, R4, R19 ;  /* 0x0000000447137223 */ /* 0x040fe20000000013 */
[C---:B------:R-:W-:Y:S01]  /*a610*/  LOP3.LUT R4, R98.reuse, 0xffff0000, RZ, 0xc0, !PT ;  /* 0xffff000062047812 */ /* 0x040fe200078ec0ff */
[----:B------:R-:W-:Y:S01]  /*a620*/  FFMA R20, R71, R3, R20 ;  /* 0x0000000347147223 */ /* 0x000fe20000000014 */
[----:B------:R-:W-:Y:S01]  /*a630*/  SHF.L.U32 R3, R98, 0x10, RZ ;  /* 0x0000001062037819 */ /* 0x000fe200000006ff */
[C---:B------:R-:W-:Y:S01]  /*a640*/  FMUL R21, R68.reuse, R31 ;  /* 0x0000001f44157220 */ /* 0x040fe20000400000 */
[----:B------:R-:W-:Y:S01]  /*a650*/  F2FP.BF16.F32.PACK_AB R8, R11, R10 ;  /* 0x0000000a0b08723e */ /* 0x000fe200000010ff */
[C---:B------:R-:W-:Y:S01]  /*a660*/  FMUL R22, R68.reuse, R32 ;  /* 0x0000002044167220 */ /* 0x040fe20000400000 */
[----:B------:R-:W-:Y:S01]  /*a670*/  F2FP.BF16.F32.PACK_AB R9, R13, R12 ;  /* 0x0000000c0d09723e */ /* 0x000fe200000010ff */
[----:B------:R-:W-:Y:S01]  /*a680*/  STS.128 [R163+0x8400], R64 ;  /* 0x00840040a3007388 */ /* 0x000fe20000000c00 */
[----:B------:R-:W-:Y:S01]  /*a690*/  F2FP.BF16.F32.PACK_AB R10, R15, R14 ;  /* 0x0000000e0f0a723e */ /* 0x000fe200000010ff */
[----:B------:R-:W-:Y:S01]  /*a6a0*/  FMUL R23, R68, R33 ;  /* 0x0000002144177220 */ /* 0x000fe20000400000 */
[----:B------:R-:W-:Y:S01]  /*a6b0*/  F2FP.BF16.F32.PACK_AB R11, R17, R16 ;  /* 0x00000010110b723e */ /* 0x000fe200000010ff */
[----:B------:R-:W-:Y:S01]  /*a6c0*/  FFMA R21, R71, R0, R21 ;  /* 0x0000000047157223 */ /* 0x000fe20000000015 */
[----:B------:R-:W-:Y:S01]  /*a6d0*/  F2FP.BF16.F32.PACK_AB R12, R19, R18 ;  /* 0x00000012130c723e */ /* 0x000fe200000010ff */
[C---:B------:R-:W-:Y:S01]  /*a6e0*/  FFMA R22, R71.reuse, R3, R22 ;  /* 0x0000000347167223 */ /* 0x040fe20000000016 */
[C---:B------:R-:W-:Y:S01]  /*a6f0*/  SHF.L.U32 R0, R104.reuse, 0x10, RZ ;  /* 0x0000001068007819 */ /* 0x040fe200000006ff */
[----:B------:R-:W-:Y:S01]  /*a700*/  FFMA R23, R71, R4, R23 ;  /* 0x0000000447177223 */ /* 0x000fe20000000017 */
[----:B------:R-:W-:Y:S01]  /*a710*/  F2FP.BF16.F32.PACK_AB R13, R21, R20 ;  /* 0x00000014150d723e */ /* 0x000fe200000010ff */
[C---:B------:R-:W-:Y:S01]  /*a720*/  FFMA R24, R71.reuse, R5, R24 ;  /* 0x0000000547187223 */ /* 0x040fe20000000018 */
[----:B------:R-:W-:Y:S01]  /*a730*/  LOP3.LUT R4, R104, 0xffff0000, RZ, 0xc0, !PT ;  /* 0xffff000068047812 */ /* 0x000fe200078ec0ff */
[----:B------:R-:W-:Y:S01]  /*a740*/  FFMA R25, R71, R6, R25 ;  /* 0x0000000647197223 */ /* 0x000fe20000000019 */
[----:B------:R-:W-:Y:S01]  /*a750*/  F2FP.BF16.F32.PACK_AB R14, R23, R22 ;  /* 0x00000016170e723e */ /* 0x000fe200000010ff */
[----:B------:R1:W-:Y:S01]  /*a760*/  STS.128 [R162+0x8400], R8 ;  /* 0x00840008a2007388 */ /* 0x0003e20000000c00 */
[----:B------:R-:W-:Y:S01]  /*a770*/  SHF.L.U32 R3, R105, 0x10, RZ ;  /* 0x0000001069037819 */ /* 0x000fe200000006ff */
[----:B------:R-:W-:Y:S01]  /*a780*/  FFMA R26, R71, R0, R26 ;  /* 0x00000000471a7223 */ /* 0x000fe2000000001a */
[----:B------:R-:W-:Y:S01]  /*a790*/  F2FP.BF16.F32.PACK_AB R15, R25, R24 ;  /* 0x00000018190f723e */ /* 0x000fe200000010ff */
[----:B------:R-:W-:Y:S01]  /*a7a0*/  FFMA R27, R71, R4, R27 ;  /* 0x00000004471b7223 */ /* 0x000fe2000000001b */
[----:B------:R-:W-:Y:S01]  /*a7b0*/  LOP3.LUT R0, R105, 0xffff0000, RZ, 0xc0, !PT ;  /* 0xffff000069007812 */ /* 0x000fe200078ec0ff */
[C---:B------:R-:W-:Y:S01]  /*a7c0*/  FFMA R28, R71.reuse, R3, R28 ;  /* 0x00000003471c7223 */ /* 0x040fe2000000001c */
[C---:B------:R-:W-:Y:S01]  /*a7d0*/  SHF.L.U32 R3, R106.reuse, 0x10, RZ ;  /* 0x000000106a037819 */ /* 0x040fe200000006ff */
[----:B------:R2:W-:Y:S01]  /*a7e0*/  STS.128 [R161+0x8400], R12 ;  /* 0x0084000ca1007388 */ /* 0x0005e20000000c00 */
[----:B------:R-:W-:Y:S01]  /*a7f0*/  LOP3.LUT R4, R106, 0xffff0000, RZ, 0xc0, !PT ;  /* 0xffff00006a047812 */ /* 0x000fe200078ec0ff */
[----:B------:R-:W-:Y:S01]  /*a800*/  FFMA R29, R71, R0, R29 ;  /* 0x00000000471d7223 */ /* 0x000fe2000000001d */
[C---:B------:R-:W-:Y:S01]  /*a810*/  SHF.L.U32 R5, R107.reuse, 0x10, RZ ;  /* 0x000000106b057819 */ /* 0x040fe200000006ff */
[C---:B------:R-:W-:Y:S01]  /*a820*/  FMUL R31, R68.reuse, R41 ;  /* 0x00000029441f7220 */ /* 0x040fe20000400000 */
[----:B------:R-:W-:Y:S01]  /*a830*/  LOP3.LUT R6, R107, 0xffff0000, RZ, 0xc0, !PT ;  /* 0xffff00006b067812 */ /* 0x000fe200078ec0ff */
[----:B------:R-:W-:Y:S01]  /*a840*/  FMUL R32, R68, R42 ;  /* 0x0000002a44207220 */ /* 0x000fe20000400000 */
[----:B------:R-:W-:Y:S01]  /*a850*/  SHF.L.U32 R0, R112, 0x10, RZ ;  /* 0x0000001070007819 */ /* 0x000fe200000006ff */
[----:B------:R-:W-:Y:S01]  /*a860*/  FMUL R33, R68, R43 ;  /* 0x0000002b44217220 */ /* 0x000fe20000400000 */
[----:B------:R-:W-:Y:S01]  /*a870*/  LEA R16, R77, UR46, 0x3 ;  /* 0x0000002e4d107c11 */ /* 0x000fe2000f8e18ff */
[----:B------:R-:W-:Y:S01]  /*a880*/  FFMA R30, R71, R3, R30 ;  /* 0x00000003471e7223 */ /* 0x000fe2000000001e */
[----:B------:R-:W-:Y:S01]  /*a890*/  SHF.L.U32 R3, R113, 0x10, RZ ;  /* 0x0000001071037819 */ /* 0x000fe200000006ff */
[C---:B------:R-:W-:Y:S01]  /*a8a0*/  FFMA R31, R71.reuse, R4, R31 ;  /* 0x00000004471f7223 */ /* 0x040fe2000000001f */
[----:B------:R-:W-:Y:S01]  /*a8b0*/  LOP3.LUT R4, R112, 0xffff0000, RZ, 0xc0, !PT ;  /* 0xffff000070047812 */ /* 0x000fe200078ec0ff */
[----:B------:R-:W-:Y:S01]  /*a8c0*/  FFMA R32, R71, R5, R32 ;  /* 0x0000000547207223 */ /* 0x000fe20000000020 */
[----:B------:R-:W-:Y:S01]  /*a8d0*/  SHF.L.U32 R5, R115, 0x10, RZ ;  /* 0x0000001073057819 */ /* 0x000fe200000006ff */
[----:B------:R-:W-:Y:S01]  /*a8e0*/  FFMA R33, R71, R6, R33 ;  /* 0x0000000647217223 */ /* 0x000fe20000000021 */
[----:B------:R-:W-:Y:S01]  /*a8f0*/  LOP3.LUT R6, R131, 0xffff0000, RZ, 0xc0, !PT ;  /* 0xffff000083067812 */ /* 0x000fe200078ec0ff */
[----:B------:R-:W-:Y:S01]  /*a900*/  FFMA R34, R71, R0, R34 ;  /* 0x0000000047227223 */ /* 0x000fe20000000022 */
[----:B------:R-:W-:Y:S01]  /*a910*/  LOP3.LUT R0, R113, 0xffff0000, RZ, 0xc0, !PT ;  /* 0xffff000071007812 */ /* 0x000fe200078ec0ff */
[C---:B------:R-:W-:Y:S01]  /*a920*/  FFMA R35, R71.reuse, R4, R35 ;  /* 0x0000000447237223 */ /* 0x040fe20000000023 */
[----:B------:R-:W-:Y:S01]  /*a930*/  LOP3.LUT R4, R120, 0xffff0000, RZ, 0xc0, !PT ;  /* 0xffff000078047812 */ /* 0x000fe200078ec0ff */
[C---:B------:R-:W-:Y:S01]  /*a940*/  FFMA R36, R71.reuse, R3, R36 ;  /* 0x0000000347247223 */ /* 0x040fe20000000024 */
[C---:B------:R-:W-:Y:S01]  /*a950*/  SHF.L.U32 R3, R114.reuse, 0x10, RZ ;  /* 0x0000001072037819 */ /* 0x040fe200000006ff */
[----:B------:R-:W-:Y:S01]  /*a960*/  FFMA R37, R71, R0, R37 ;  /* 0x0000000047257223 */ /* 0x000fe20000000025 */
[----:B------:R-:W-:Y:S01]  /*a970*/  LOP3.LUT R0, R114, 0xffff0000, RZ, 0xc0, !PT ;  /* 0xffff000072007812 */ /* 0x000fe200078ec0ff */
[----:B------:R-:W-:Y:S01]  /*a980*/  FMUL R41, R68, R51 ;  /* 0x0000003344297220 */ /* 0x000fe20000400000 */
[----:B-1----:R-:W-:Y:S01]  /*a990*/  F2FP.BF16.F32.PACK_AB R8, R35, R34 ;  /* 0x000000222308723e */ /* 0x002fe200000010ff */
[C---:B------:R-:W-:Y:S01]  /*a9a0*/  FFMA R38, R71.reuse, R3, R38 ;  /* 0x0000000347267223 */ /* 0x040fe20000000026 */
[----:B------:R-:W-:Y:S01]  /*a9b0*/  SHF.L.U32 R3, R120, 0x10, RZ ;  /* 0x0000001078037819 */ /* 0x000fe200000006ff */
[----:B------:R-:W-:Y:S01]  /*a9c0*/  FFMA R39, R71, R0, R39 ;  /* 0x0000000047277223 */ /* 0x000fe20000000027 */
[----:B--2---:R-:W-:Y:S01]  /*a9d0*/  F2FP.BF16.F32.PACK_AB R12, R27, R26 ;  /* 0x0000001a1b0c723e */ /* 0x004fe200000010ff */
[----:B------:R-:W-:Y:S01]  /*a9e0*/  FFMA R40, R71, R5, R40 ;  /* 0x0000000547287223 */ /* 0x000fe20000000028 */
[----:B------:R-:W-:Y:S01]  /*a9f0*/  F2FP.BF16.F32.PACK_AB R13, R29, R28 ;  /* 0x0000001c1d0d723e */ /* 0x000fe200000010ff */
[C---:B------:R-:W-:Y:S01]  /*aa00*/  FMUL R42, R68.reuse, R52 ;  /* 0x00000034442a7220 */ /* 0x040fe20000400000 */
[----:B------:R-:W-:Y:S01]  /*aa10*/  F2FP.BF16.F32.PACK_AB R14, R31, R30 ;  /* 0x0000001e1f0e723e */ /* 0x000fe200000010ff */
[C---:B------:R-:W-:Y:S01]  /*aa20*/  FMUL R43, R68.reuse, R53 ;  /* 0x00000035442b7220 */ /* 0x040fe20000400000 */
[----:B------:R-:W-:Y:S01]  /*aa30*/  F2FP.BF16.F32.PACK_AB R15, R33, R32 ;  /* 0x00000020210f723e */ /* 0x000fe200000010ff */
[C---:B------:R-:W-:Y:S01]  /*aa40*/  FMUL R51, R68.reuse, R61 ;  /* 0x0000003d44337220 */ /* 0x040fe20000400000 */
[----:B------:R-:W-:Y:S01]  /*aa50*/  LOP3.LUT R0, R115, 0xffff0000, RZ, 0xc0, !PT ;  /* 0xffff000073007812 */ /* 0x000fe200078ec0ff */
[----:B------:R-:W-:Y:S01]  /*aa60*/  FMUL R52, R68, R62 ;  /* 0x0000003e44347220 */ /* 0x000fe20000400000 */
[----:B------:R-:W-:Y:S01]  /*aa70*/  SHF.L.U32 R5, R121, 0x10, RZ ;  /* 0x0000001079057819 */ /* 0x000fe200000006ff */
[----:B------:R1:W-:Y:S01]  /*aa80*/  STS.128 [R147+0x8400], R12 ;  /* 0x0084000c93007388 */ /* 0x0003e20000000c00 */
[----:B------:R-:W-:Y:S01]  /*aa90*/  F2FP.BF16.F32.PACK_AB R9, R37, R36 ;  /* 0x000000242509723e */ /* 0x000fe200000010ff */
[----:B------:R-:W-:Y:S01]  /*aaa0*/  FFMA R41, R71, R0, R41 ;  /* 0x0000000047297223 */ /* 0x000fe20000000029 */
[----:B------:R-:W-:Y:S01]  /*aab0*/  LOP3.LUT R0, R121, 0xffff0000, RZ, 0xc0, !PT ;  /* 0xffff000079007812 */ /* 0x000fe200078ec0ff */
[C---:B------:R-:W-:Y:S01]  /*aac0*/  FFMA R42, R71.reuse, R3, R42 ;  /* 0x00000003472a7223 */ /* 0x040fe2000000002a */
[C---:B------:R-:W-:Y:S01]  /*aad0*/  SHF.L.U32 R3, R122.reuse, 0x10, RZ ;  /* 0x000000107a037819 */ /* 0x040fe200000006ff */
[----:B------:R-:W-:Y:S01]  /*aae0*/  FFMA R43, R71, R4, R43 ;  /* 0x00000004472b7223 */ /* 0x000fe2000000002b */
[----:B------:R-:W-:Y:S01]  /*aaf0*/  LOP3.LUT R4, R123, 0xffff0000, RZ, 0xc0, !PT ;  /* 0xffff00007b047812 */ /* 0x000fe200078ec0ff */
[----:B------:R-:W-:Y:S01]  /*ab00*/  FFMA R44, R71, R5, R44 ;  /* 0x00000005472c7223 */ /* 0x000fe2000000002c */
[----:B------:R-:W-:Y:S01]  /*ab10*/  SHF.L.U32 R5, R123, 0x10, RZ ;  /* 0x000000107b057819 */ /* 0x000fe200000006ff */
[C---:B------:R-:W-:Y:S01]  /*ab20*/  FFMA R45, R71.reuse, R0, R45 ;  /* 0x00000000472d7223 */ /* 0x040fe2000000002d */
[----:B------:R-:W-:Y:S01]  /*ab30*/  LOP3.LUT R0, R122, 0xffff0000, RZ, 0xc0, !PT ;  /* 0xffff00007a007812 */ /* 0x000fe200078ec0ff */
[----:B------:R-:W-:Y:S01]  /*ab40*/  FFMA R46, R71, R3, R46 ;  /* 0x00000003472e7223 */ /* 0x000fe2000000002e */
[----:B------:R-:W-:Y:S01]  /*ab50*/  SHF.L.U32 R3, R129, 0x10, RZ ;  /* 0x0000001081037819 */ /* 0x000fe200000006ff */
[----:B------:R-:W-:Y:S01]  /*ab60*/  FMUL R53, R68, R63 ;  /* 0x0000003f44357220 */ /* 0x000fe20000400000 */
        /* <DEDUP_REMOVED lines=8> */
[----:B------:R-:W-:Y:S01]  /*abf0*/  LOP3.LUT R0, R129, 0xffff0000, RZ, 0xc0, !PT ;  /* 0xffff000081007812 */ /* 0x000fe200078ec0ff */
[----:B------:R2:W-:Y:S01]  /*ac00*/  STS.128 [R160+0x8400], R8 ;  /* 0x00840008a0007388 */ /* 0x0005e20000000c00 */
[----:B------:R-:W-:Y:S01]  /*ac10*/  SHF.L.U32 R5, R131, 0x10, RZ ;  /* 0x0000001083057819 */ /* 0x000fe200000006ff */
[C---:B------:R-:W-:Y:S01]  /*ac20*/  FFMA R51, R71.reuse, R4, R51 ;  /* 0x0000000447337223 */ /* 0x040fe20000000033 */
[C---:B------:R-:W-:Y:S01]  /*ac30*/  LOP3.LUT R4, R130.reuse, 0xffff0000, RZ, 0xc0, !PT ;  /* 0xffff000082047812 */ /* 0x040fe200078ec0ff */
[C---:B------:R-:W-:Y:S01]  /*ac40*/  FFMA R52, R71.reuse, R3, R52 ;  /* 0x0000000347347223 */ /* 0x040fe20000000034 */
[----:B------:R-:W-:Y:S01]  /*ac50*/  SHF.L.U32 R3, R130, 0x10, RZ ;  /* 0x0000001082037819 */ /* 0x000fe200000006ff */
[----:B------:R-:W-:Y:S01]  /*ac60*/  FFMA R53, R71, R0, R53 ;  /* 0x0000000047357223 */ /* 0x000fe20000000035 */
[----:B-1----:R-:W-:Y:S02]  /*ac70*/  F2FP.BF16.F32.PACK_AB R12, R43, R42 ;  /* 0x0000002a2b0c723e */ /* 0x002fe400000010ff */
[----:B------:R-:W-:Y:S01]  /*ac80*/  F2FP.BF16.F32.PACK_AB R13, R45, R44 ;  /* 0x0000002c2d0d723e */ /* 0x000fe200000010ff */
[----:B------:R-:W-:Y:S01]  /*ac90*/  FFMA R54, R71, R3, R54 ;  /* 0x0000000347367223 */ /* 0x000fe20000000036 */
[----:B------:R-:W-:Y:S01]  /*aca0*/  F2FP.BF16.F32.PACK_AB R14, R47, R46 ;  /* 0x0000002e2f0e723e */ /* 0x000fe200000010ff */
[----:B------:R-:W-:Y:S01]  /*acb0*/  FFMA R55, R71, R4, R55 ;  /* 0x0000000447377223 */ /* 0x000fe20000000037 */
[----:B------:R-:W-:Y:S01]  /*acc0*/  F2FP.BF16.F32.PACK_AB R15, R49, R48 ;  /* 0x00000030310f723e */ /* 0x000fe200000010ff */
[C---:B------:R-:W-:Y:S01]  /*acd0*/  FFMA R56, R71.reuse, R5, R56 ;  /* 0x0000000547387223 */ /* 0x040fe20000000038 */
[----:B------:R-:W-:Y:S01]  /*ace0*/  FFMA R57, R71, R6, R57 ;  /* 0x0000000647397223 */ /* 0x000fe20000000039 */
[----:B------:R-:W-:Y:S02]  /*acf0*/  F2FP.BF16.F32.PACK_AB R4, R51, R50 ;  /* 0x000000323304723e */ /* 0x000fe400000010ff */
        /* <DEDUP_REMOVED lines=14> */
[----:B-1----:R-:W1:Y:S01]  /*ade0*/  FENCE.VIEW.ASYNC.S ;  /* 0x00000000000073c6 */ /* 0x002e620000000000 */
[----:B------:R-:W-:Y:S01]  /*adf0*/  @P6 PRMT R0, R165, 0x654, R0 ;  /* 0x00000654a5006816 */ /* 0x000fe20000000000 */
[----:B-1----:R-:W-:Y:S06]  /*ae00*/  BAR.SYNC.DEFER_BLOCKING 0x1, 0x80 ;  /* 0x0042000000007b1d */ /* 0x002fec0000010000 */
        /* <DEDUP_REMOVED lines=11> */
.L_x_135:
[----:B------:R-:W-:Y:S05]  /*aec0*/  BSYNC.RECONVERGENT B0 ;  /* 0x0000000000007941 */ /* 0x000fea0003800200 */
.L_x_134:
[----:B------:R-:W-:Y:S01]  /*aed0*/  BAR.SYNC.DEFER_BLOCKING 0x1, 0x80 ;  /* 0x0042000000007b1d */ /* 0x000fe20000010000 */
[----:B------:R-:W-:Y:S02]  /*aee0*/  UIADD3 UR4, UPT, UPT, UR47, 0x1, URZ ;  /* 0x000000012f047890 */ /* 0x000fe4000fffe0ff */
[----:B------:R-:W-:Y:S02]  /*aef0*/  UISETP.NE.AND UP0, UPT, UR38, URZ, UPT ;  /* 0x000000ff2600728c */ /* 0x000fe4000bf05270 */
[----:B------:R-:W-:Y:S02]  /*af00*/  UISETP.NE.AND UP1, UPT, UR4, 0x4, UPT ;  /* 0x000000040400788c */ /* 0x000fe4000bf25270 */
[----:B------:R-:W-:Y:S02]  /*af10*/  USEL UR39, URZ, 0xc0, !UP0 ;  /* 0x000000c0ff277887 */ /* 0x000fe4000c000000 */
[----:B------:R-:W-:Y:S01]  /*af20*/  USEL UR52, UR4, URZ, UP1 ;  /* 0x000000ff04347287 */ /* 0x000fe20008800000 */
[----:B------:R1:W-:Y:S01]  /*af30*/  @P6 SYNCS.ARRIVE.TRANS64.RED.A1T0 RZ, [R0+URZ], RZ ;  /* 0x000000ff00ff69a7 */ /* 0x0003e200081004ff */
[----:B------:R-:W-:Y:S01]  /*af40*/  BSSY B1, `(.L_x_136) ;  /* 0x000001f000017945 */ /* 0x000fe20003800000 */
[----:B------:R-:W3:Y:S02]  /*af50*/  @P6 SYNCS.PHASECHK.TRANS64.TRYWAIT P0, [R16+URZ+0x40], R3 ;  /* 0x00004003100065a7 */ /* 0x000ee400080011ff */
[----:B---3--:R-:W-:Y:S01]  /*af60*/  @P6 SEL R79, RZ, 0x1, !P0 ;  /* 0x00000001ff4f6807 */ /* 0x008fe20004000000 */
[----:B-1----:R-:W-:Y:S06]  /*af70*/  @!P6 BRA `(.L_x_137) ;  /* 0x00000000006ce947 */ /* 0x002fec0003800000 */
[----:B------:R-:W-:Y:S01]  /*af80*/  ISETP.NE.AND P1, PT, R93, RZ, PT ;  /* 0x000000ff5d00720c */ /* 0x000fe20003f25270 */
[----:B------:R-:W-:Y:S01]  /*af90*/  BSSY B0, `(.L_x_138) ;  /* 0x000000b000007945 */ /* 0x000fe20003800000 */
[----:B------:R-:W-:Y:S11]  /*afa0*/  ISETP.NE.AND P0, PT, R79, RZ, PT ;  /* 0x000000ff4f00720c */ /* 0x000ff60003f05270 */
[----:B------:R-:W-:Y:S05]  /*afb0*/  @P1 IMAD R77, R77, 0x4000, R164 ;  /* 0x000040004d4d1824 */ /* 0x000fea00078e02a4 */
[----:B------:R-:W-:Y:S04]  /*afc0*/  @P1 IADD3 R3, PT, PT, R77, UR46, RZ ;  /* 0x0000002e4d031c10 */ /* 0x000fe8000fffe0ff */
[----:B--2---:R-:W-:Y:S01]  /*afd0*/  @P1 IADD3 R7, PT, PT, R92, R3, RZ ;  /* 0x000000035c071210 */ /* 0x004fe20007ffe0ff */
[--C-:B------:R-:W-:Y:S02]  /*afe0*/  @P1 IMAD.IADD R5, R78, 0x1, R3.reuse ;  /* 0x000000014e051824 */ /* 0x100fe400078e0203 */
[----:B------:R-:W-:Y:S01]  /*aff0*/  @P1 IMAD.IADD R0, R94, 0x1, R3 ;  /* 0x000000015e001824 */ /* 0x000fe200078e0203 */
[----:B------:R-:W-:Y:S06]  /*b000*/  @P0 BRA `(.L_x_139) ;  /* 0x00000000000c0947 */ /* 0x000fec0003800000 */
[----:B------:R-:W-:Y:S04]  /*b010*/  SHF.L.U32 R3, R149, 0x1f, RZ ;  /* 0x0000001f95037819 */ /* 0x000fe800000006ff */
[----:B------:R-:W1:Y:S02]  /*b020*/  SYNCS.PHASECHK.TRANS64.TRYWAIT P0, [R16+URZ+0x40], R3 ;  /* 0x00004003100075a7 */ /* 0x000e6400080011ff */
[----:B-1----:R-:W-:Y:S05]  /*b030*/  @!P0 BRA `(.L_x_140) ;  /* 0x0000002000888947 */ /* 0x002fea0003800000 */
.L_x_139:
[----:B------:R-:W-:Y:S05]  /*b040*/  BSYNC B0 ;  /* 0x0000000000007941 */ /* 0x000fea0003800000 */
.L_x_138:
[----:B------:R-:W-:Y:S11]  /*b050*/  ISETP.NE.AND P0, PT, R93, RZ, PT ;  /* 0x000000ff5d00720c */ /* 0x000ff60003f05270 */
[----:B------:R-:W-:Y:S02]  /*b060*/  @!UPT UIADD3 URZ, UPT, UPT, URZ, URZ, URZ ;  /* 0x000000fffffff290 */ /* 0x000fe4000fffe0ff */
[----:B------:R3:W4:Y:S01]  /*b070*/  @P0 LDS.128 R84, [R77+UR46+0x400] ;  /* 0x0004002e4d540984 */ /* 0x0007220008000c00 */
[----:B-1----:R-:W-:Y:S01]  /*b080*/  @P0 IMAD.IADD R3, R92, 0x1, R5 ;  /* 0x000000015c030824 */ /* 0x002fe200078e0205 */
[C---:B------:R-:W-:Y:S01]  /*b090*/  @P0 IADD3 R6, PT, PT, R94.reuse, R5, RZ ;  /* 0x000000055e060210 */ /* 0x040fe20007ffe0ff */
[C---:B------:R-:W-:Y:S01]  /*b0a0*/  @P0 IMAD.IADD R4, R94.reuse, 0x1, R7 ;  /* 0x000000015e040824 */ /* 0x040fe200078e0207 */
[----:B------:R3:W1:Y:S02]  /*b0b0*/  @P0 LDS.128 R80, [R0+0x400] ;  /* 0x0004000000500984 */ /* 0x0006640000000c00 */
[----:B------:R-:W-:Y:S02]  /*b0c0*/  @P0 IADD3 R94, PT, PT, R94, R3, RZ ;  /* 0x000000035e5e0210 */ /* 0x000fe40007ffe0ff */
[----:B------:R3:W2:Y:S04]  /*b0d0*/  @P0 LDS.128 R88, [R7+0x400] ;  /* 0x0004000007580984 */ /* 0x0006a80000000c00 */
[----:B------:R3:W1:Y:S04]  /*b0e0*/  @P0 LDS.128 R96, [R4+0x400] ;  /* 0x0004000004600984 */ /* 0x0006680000000c00 */
[----:B------:R3:W1:Y:S04]  /*b0f0*/  @P0 LDS.128 R104, [R5+0x400] ;  /* 0x0004000005680984 */ /* 0x0006680000000c00 */
[----:B------:R3:W1:Y:S04]  /*b100*/  @P0 LDS.128 R112, [R6+0x400] ;  /* 0x0004000006700984 */ /* 0x0006680000000c00 */
[----:B------:R3:W1:Y:S04]  /*b110*/  @P0 LDS.128 R120, [R3+0x400] ;  /* 0x0004000003780984 */ /* 0x0006680000000c00 */
[----:B------:R3:W1:Y:S02]  /*b120*/  @P0 LDS.128 R128, [R94+0x400] ;  /* 0x000400005e800984 */ /* 0x0006640000000c00 */
.L_x_137:
[----:B------:R-:W-:Y:S05]  /*b130*/  BSYNC B1 ;  /* 0x0000000000017941 */ /* 0x000fea0003800000 */
.L_x_136:
[----:B------:R-:W-:Y:S01]  /*b140*/  VIADD R16, R69, UR39 ;  /* 0x0000002745107c36 */ /* 0x000fe20008000000 */
[----:B------:R-:W-:Y:S04]  /*b150*/  BSSY.RECONVERGENT B6, `(.L_x_141) ;  /* 0x0000015000067945 */ /* 0x000fe80003800200 */
[----:B---3--:R-:W-:Y:S04]  /*b160*/  SHF.R.U32.HI R3, RZ, 0x15, R16 ;  /* 0x00000015ff037819 */ /* 0x008fe80000011610 */
[----:B------:R-:W-:Y:S11]  /*b170*/  LOP3.LUT P0, RZ, R3, 0x3, R140, 0x48, !PT ;  /* 0x0000000303ff7812 */ /* 0x000ff6000780488c */
[----:B------:R-:W-:Y:S02]  /*b180*/  @!UPT UIADD3 URZ, UPT, UPT, URZ, URZ, URZ ;  /* 0x000000fffffff290 */ /* 0x000fe4000fffe0ff */
[----:B------:R-:W-:Y:S05]  /*b190*/  @!P0 BRA `(.L_x_142) ;  /* 0x0000000000408947 */ /* 0x000fea0003800000 */
[----:B------:R-:W3:Y:S01]  /*b1a0*/  LDCU.64 UR8, c[0x4][0x70] ;  /* 0x01000e00ff0877ac */ /* 0x000ee20008000a00 */
[----:B--2---:R-:W-:Y:S01]  /*b1b0*/  MOV R15, 0x0 ;  /* 0x00000000000f7802 */ /* 0x004fe20000000f00 */
[----:B------:R-:W-:Y:S02]  /*b1c0*/  HFMA2 R12, -RZ, RZ, 0, 5.9604644775390625e-08 ;  /* 0x00000001ff0c7431 */ /* 0x000fe400000001ff */
[----:B------:R-:W-:Y:S02]  /*b1d0*/  IMAD.MOV.U32 R8, RZ, RZ, 0x192 ;  /* 0x00000192ff087424 */ /* 0x000fe400078e00ff */
[----:B------:R-:W-:Y:S01]  /*b1e0*/  IMAD.MOV.U32 R13, RZ, RZ, RZ ;  /* 0x000000ffff0d7224 */ /* 0x000fe200078e00ff */
[----:B------:R-:W2:Y:S01]  /*b1f0*/  LDCU.64 UR6, c[0x4][0x78] ;  /* 0x01000f00ff0677ac */ /* 0x000ea20008000a00 */
[----:B------:R-:W1:Y:S01]  /*b200*/  LDC.64 R14, c[0x4][R15] ;  /* 0x010000000f0e7b82 */ /* 0x000e620000000a00 */
[----:B------:R-:W5:Y:S01]  /*b210*/  LDCU.64 UR4, c[0x4][0x10] ;  /* 0x01000200ff0477ac */ /* 0x000f620008000a00 */
[----:B---3--:R-:W-:Y:S01]  /*b220*/  MOV R5, UR9 ;  /* 0x0000000900057c02 */ /* 0x008fe20008000f00 */
[----:B------:R-:W-:Y:S01]  /*b230*/  IMAD.U32 R4, RZ, RZ, UR8 ;  /* 0x00000008ff047e24 */ /* 0x000fe2000f8e00ff */
[----:B--2---:R-:W-:Y:S01]  /*b240*/  MOV R7, UR7 ;  /* 0x0000000700077c02 */ /* 0x004fe20008000f00 */
[----:B------:R-:W-:Y:S01]  /*b250*/  IMAD.U32 R6, RZ, RZ, UR6 ;  /* 0x00000006ff067e24 */ /* 0x000fe2000f8e00ff */
[----:B-----5:R-:W-:Y:S01]  /*b260*/  MOV R11, UR5 ;  /* 0x00000005000b7c02 */ /* 0x020fe20008000f00 */
[----:B------:R-:W-:Y:S02]  /*b270*/  IMAD.U32 R10, RZ, RZ, UR4 ;  /* 0x00000004ff0a7e24 */ /* 0x000fe4000f8e00ff */
[----:B------:R-:W-:Y:S07]  /*b280*/  LEPC R20, `(.L_x_142) ;  /* 0x000000001014794e */ /* 0x000fee0000000000 */
[----:B-1--4-:R-:W-:Y:S05]  /*b290*/  CALL.ABS.NOINC R14 ;  /* 0x000000000e007343 */ /* 0x012fea0003c00000 */
.L_x_142:
[----:B------:R-:W-:Y:S05]  /*b2a0*/  BSYNC.RECONVERGENT B6 ;  /* 0x0000000000067941 */ /* 0x000fea0003800200 */
.L_x_141:
[----:B----4-:R-:W-:Y:S01]  /*b2b0*/  SHF.L.U32 R69, R84, 0x10, RZ ;  /* 0x0000001054457819 */ /* 0x010fe200000006ff */
[----:B------:R-:W-:Y:S05]  /*b2c0*/  WARPSYNC.ALL ;  /* 0x0000000000007948 */ /* 0x000fea0003800000 */
[----:B------:R-:W-:Y:S01]  /*b2d0*/  R2UR UR4, R16 ;  /* 0x00000000100472ca */ /* 0x000fe200000e0000 */
[----:B------:R-:W-:Y:S01]  /*b2e0*/  BSSY.RECONVERGENT B0, `(.L_x_143) ;  /* 0x00000fc000007945 */ /* 0x000fe20003800200 */
[----:B------:R-:W-:Y:S02]  /*b2f0*/  LOP3.LUT R0, R84, 0xffff0000, RZ, 0xc0, !PT ;  /* 0xffff000054007812 */ /* 0x000fe400078ec0ff */
[C---:B------:R-:W-:Y:S02]  /*b300*/  SHF.L.U32 R3, R85.reuse, 0x10, RZ ;  /* 0x0000001055037819 */ /* 0x040fe400000006ff */
[----:B------:R-:W-:Y:S02]  /*b310*/  LOP3.LUT R70, R85, 0xffff0000, RZ, 0xc0, !PT ;  /* 0xffff000055467812 */ /* 0x000fe400078ec0ff */
[C---:B------:R-:W-:Y:S02]  /*b320*/  SHF.L.U32 R72, R86.reuse, 0x10, RZ ;  /* 0x0000001056487819 */ /* 0x040fe400000006ff */
[----:B------:R-:W-:Y:S02]  /*b330*/  LOP3.LUT R74, R86, 0xffff0000, RZ, 0xc0, !PT ;  /* 0xffff0000564a7812 */ /* 0x000fe400078ec0ff */
[C---:B------:R-:W-:Y:S01]  /*b340*/  SHF.L.U32 R73, R87.reuse, 0x10, RZ ;  /* 0x0000001057497819 */ /* 0x040fe200000006ff */
[----:B--2---:R-:W2:Y:S01]  /*b350*/  LDTM.x64 R4, tmem[UR4] ;  /* 0x00000004000479ee */ /* 0x004ea20008340000 */
[----:B------:R-:W-:Y:S02]  /*b360*/  LOP3.LUT R76, R87, 0xffff0000, RZ, 0xc0, !PT ;  /* 0xffff0000574c7812 */ /* 0x000fe400078ec0ff */
[C---:B-1----:R-:W-:Y:S02]  /*b370*/  SHF.L.U32 R75, R80.reuse, 0x10, RZ ;  /* 0x00000010504b7819 */ /* 0x042fe400000006ff */
[----:B------:R-:W-:Y:S02]  /*b380*/  LOP3.LUT R78, R80, 0xffff0000, RZ, 0xc0, !PT ;  /* 0xffff0000504e7812 */ /* 0x000fe400078ec0ff */
[C---:B------:R-:W-:Y:S02]  /*b390*/  SHF.L.U32 R77, R81.reuse, 0x10, RZ ;  /* 0x00000010514d7819 */ /* 0x040fe400000006ff */
[----:B------:R-:W-:Y:S02]  /*b3a0*/  LOP3.LUT R80, R81, 0xffff0000, RZ, 0xc0, !PT ;  /* 0xffff000051507812 */ /* 0x000fe400078ec0ff */
[C---:B------:R-:W-:Y:S02]  /*b3b0*/  SHF.L.U32 R79, R82.reuse, 0x10, RZ ;  /* 0x00000010524f7819 */ /* 0x040fe400000006ff */
[----:B------:R-:W-:Y:S02]  /*b3c0*/  LOP3.LUT R82, R82, 0xffff0000, RZ, 0xc0, !PT ;  /* 0xffff000052527812 */ /* 0x000fe400078ec0ff */
[C---:B------:R-:W-:Y:S02]  /*b3d0*/  SHF.L.U32 R81, R83.reuse, 0x10, RZ ;  /* 0x0000001053517819 */ /* 0x040fe400000006ff */
[----:B------:R-:W-:Y:S02]  /*b3e0*/  LOP3.LUT R84, R83, 0xffff0000, RZ, 0xc0, !PT ;  /* 0xffff000053547812 */ /* 0x000fe400078ec0ff */
[C---:B------:R-:W-:Y:S02]  /*b3f0*/  SHF.L.U32 R83, R88.reuse, 0x10, RZ ;  /* 0x0000001058537819 */ /* 0x040fe400000006ff */
[----:B------:R-:W-:Y:S02]  /*b400*/  LOP3.LUT R86, R88, 0xffff0000, RZ, 0xc0, !PT ;  /* 0xffff000058567812 */ /* 0x000fe400078ec0ff */
[C---:B------:R-:W-:Y:S01]  /*b410*/  SHF.L.U32 R85, R89.reuse, 0x10, RZ ;  /* 0x0000001059557819 */ /* 0x040fe200000006ff */
[C---:B--2---:R-:W-:Y:S01]  /*b420*/  FMUL R4, R68.reuse, R4 ;  /* 0x0000000444047220 */ /* 0x044fe20000400000 */
[----:B------:R-:W-:Y:S01]  /*b430*/  LOP3.LUT R88, R89, 0xffff0000, RZ, 0xc0, !PT ;  /* 0xffff000059587812 */ /* 0x000fe200078ec0ff */
[----:B------:R-:W-:Y:S01]  /*b440*/  FMUL R5, R68, R5 ;  /* 0x0000000544057220 */ /* 0x000fe20000400000 */
[C---:B------:R-:W-:Y:S01]  /*b450*/  SHF.L.U32 R87, R90.reuse, 0x10, RZ ;  /* 0x000000105a577819 */ /* 0x040fe200000006ff */
[C---:B------:R-:W-:Y:S01]  /*b460*/  FFMA R4, R71.reuse, R69, R4 ;  /* 0x0000004547047223 */ /* 0x040fe20000000004 */
[----:B------:R-:W-:Y:S01]  /*b470*/  LOP3.LUT R90, R90, 0xffff0000, RZ, 0xc0, !PT ;  /* 0xffff00005a5a7812 */ /* 0x000fe200078ec0ff */
[----:B------:R-:W-:Y:S01]  /*b480*/  FFMA R5, R71, R0, R5 ;  /* 0x0000000047057223 */ /* 0x000fe20000000005 */
[C---:B------:R-:W-:Y:S01]  /*b490*/  SHF.L.U32 R89, R91.reuse, 0x10, RZ ;  /* 0x000000105b597819 */ /* 0x040fe200000006ff */
[C---:B------:R-:W-:Y:S01]  /*b4a0*/  FMUL R6, R68.reuse, R6 ;  /* 0x0000000644067220 */ /* 0x040fe20000400000 */
[----:B------:R-:W-:Y:S01]  /*b4b0*/  LOP3.LUT R92, R91, 0xffff0000, RZ, 0xc0, !PT ;  /* 0xffff00005b5c7812 */ /* 0x000fe200078ec0ff */
[----:B------:R-:W-:Y:S01]  /*b4c0*/  FMUL R7, R68, R7 ;  /* 0x0000000744077220 */ /* 0x000fe20000400000 */
[----:B------:R-:W-:Y:S01]  /*b4d0*/  F2FP.BF16.F32.PACK_AB R4, R5, R4 ;  /* 0x000000040504723e */ /* 0x000fe200000010ff */
[C---:B------:R-:W-:Y:S01]  /*b4e0*/  FFMA R6, R71.reuse, R3, R6 ;  /* 0x0000000347067223 */ /* 0x040fe20000000006 */
[C---:B------:R-:W-:Y:S01]  /*b4f0*/  SHF.L.U32 R91, R96.reuse, 0x10, RZ ;  /* 0x00000010605b7819 */ /* 0x040fe200000006ff */
[----:B------:R-:W-:Y:S01]  /*b500*/  FFMA R7, R71, R70, R7 ;  /* 0x0000004647077223 */ /* 0x000fe20000000007 */
[----:B------:R-:W-:Y:S01]  /*b510*/  LOP3.LUT R94, R96, 0xffff0000, RZ, 0xc0, !PT ;  /* 0xffff0000605e7812 */ /* 0x000fe200078ec0ff */
[C---:B------:R-:W-:Y:S01]  /*b520*/  FMUL R8, R68.reuse, R8 ;  /* 0x0000000844087220 */ /* 0x040fe20000400000 */
[----:B------:R-:W-:Y:S01]  /*b530*/  SHF.L.U32 R93, R97, 0x10, RZ ;  /* 0x00000010615d7819 */ /* 0x000fe200000006ff */
[----:B------:R-:W-:Y:S01]  /*b540*/  FMUL R9, R68, R9 ;  /* 0x0000000944097220 */ /* 0x000fe20000400000 */
[----:B------:R-:W-:Y:S01]  /*b550*/  F2FP.BF16.F32.PACK_AB R5, R7, R6 ;  /* 0x000000060705723e */ /* 0x000fe200000010ff */
[----:B------:R-:W-:Y:S01]  /*b560*/  FFMA R8, R71, R72, R8 ;  /* 0x0000004847087223 */ /* 0x000fe20000000008 */
[----:B------:R-:W-:Y:S01]  /*b570*/  LOP3.LUT R96, R97, 0xffff0000, RZ, 0xc0, !PT ;  /* 0xffff000061607812 */ /* 0x000fe200078ec0ff */
[----:B------:R-:W-:Y:S01]  /*b580*/  FFMA R9, R71, R74, R9 ;  /* 0x0000004a47097223 */ /* 0x000fe20000000009 */
[----:B------:R-:W-:Y:S01]  /*b590*/  SHF.L.U32 R95, R98, 0x10, RZ ;  /* 0x00000010625f7819 */ /* 0x000fe200000006ff */
[----:B------:R-:W-:Y:S01]  /*b5a0*/  FMUL R10, R68, R10 ;  /* 0x0000000a440a7220 */ /* 0x000fe20000400000 */
[----:B------:R-:W-:Y:S01]  /*b5b0*/  LOP3.LUT R98, R98, 0xffff0000, RZ, 0xc0, !PT ;  /* 0xffff000062627812 */ /* 0x000fe200078ec0ff */
[C---:B------:R-:W-:Y:S01]  /*b5c0*/  FMUL R11, R68.reuse, R11 ;  /* 0x0000000b440b7220 */ /* 0x040fe20000400000 */
[----:B------:R-:W-:Y:S01]  /*b5d0*/  F2FP.BF16.F32.PACK_AB R6, R9, R8 ;  /* 0x000000080906723e */ /* 0x000fe200000010ff */
[----:B------:R-:W-:Y:S01]  /*b5e0*/  FFMA R10, R71, R73, R10 ;  /* 0x00000049470a7223 */ /* 0x000fe2000000000a */
[----:B------:R-:W-:Y:S01]  /*b5f0*/  SHF.L.U32 R97, R99, 0x10, RZ ;  /* 0x0000001063617819 */ /* 0x000fe200000006ff */
[----:B------:R-:W-:Y:S01]  /*b600*/  FFMA R11, R71, R76, R11 ;  /* 0x0000004c470b7223 */ /* 0x000fe2000000000b */
[----:B------:R-:W-:Y:S01]  /*b610*/  LOP3.LUT R100, R99, 0xffff0000, RZ, 0xc0, !PT ;  /* 0xffff000063647812 */ /* 0x000fe200078ec0ff */
[----:B------:R-:W-:Y:S01]  /*b620*/  FMUL R0, R68, R12 ;  /* 0x0000000c44007220 */ /* 0x000fe20000400000 */
[----:B------:R-:W-:Y:S01]  /*b630*/  SHF.L.U32 R99, R104, 0x10, RZ ;  /* 0x0000001068637819 */ /* 0x000fe200000006ff */
[C---:B------:R-:W-:Y:S01]  /*b640*/  FMUL R3, R68.reuse, R13 ;  /* 0x0000000d44037220 */ /* 0x040fe20000400000 */
[----:B------:R-:W-:Y:S01]  /*b650*/  F2FP.BF16.F32.PACK_AB R7, R11, R10 ;  /* 0x0000000a0b07723e */ /* 0x000fe200000010ff */
[----:B------:R-:W-:Y:S01]  /*b660*/  FMUL R14, R68, R14 ;  /* 0x0000000e440e7220 */ /* 0x000fe20000400000 */
[----:B------:R-:W-:Y:S01]  /*b670*/  LOP3.LUT R102, R104, 0xffff0000, RZ, 0xc0, !PT ;  /* 0xffff000068667812 */ /* 0x000fe200078ec0ff */
[C---:B------:R-:W-:Y:S01]  /*b680*/  FMUL R15, R68.reuse, R15 ;  /* 0x0000000f440f7220 */ /* 0x040fe20000400000 */
[----:B------:R-:W-:Y:S01]  /*b690*/  SHF.L.U32 R101, R105, 0x10, RZ ;  /* 0x0000001069657819 */ /* 0x000fe200000006ff */
[----:B------:R-:W-:Y:S01]  /*b6a0*/  FFMA R0, R71, R75, R0 ;  /* 0x0000004b47007223 */ /* 0x000fe20000000000 */
[----:B------:R-:W-:Y:S01]  /*b6b0*/  LOP3.LUT R104, R105, 0xffff0000, RZ, 0xc0, !PT ;  /* 0xffff000069687812 */ /* 0x000fe200078ec0ff */
[----:B------:R-:W-:Y:S01]  /*b6c0*/  FMUL R12, R68, R16 ;  /* 0x00000010440c7220 */ /* 0x000fe20000400000 */
[C---:B------:R-:W-:Y:S01]  /*b6d0*/  SHF.L.U32 R103, R106.reuse, 0x10, RZ ;  /* 0x000000106a677819 */ /* 0x040fe200000006ff */
[----:B------:R-:W-:Y:S01]  /*b6e0*/  FFMA R3, R71, R78, R3 ;  /* 0x0000004e47037223 */ /* 0x000fe20000000003 */
[----:B------:R-:W-:Y:S01]  /*b6f0*/  LOP3.LUT R106, R106, 0xffff0000, RZ, 0xc0, !PT ;  /* 0xffff00006a6a7812 */ /* 0x000fe200078ec0ff */
[C---:B------:R-:W-:Y:S01]  /*b700*/  FMUL R13, R68.reuse, R17 ;  /* 0x00000011440d7220 */ /* 0x040fe20000400000 */
[----:B------:R-:W-:Y:S01]  /*b710*/  SHF.L.U32 R105, R107, 0x10, RZ ;  /* 0x000000106b697819 */ /* 0x000fe200000006ff */
[----:B------:R-:W-:Y:S01]  /*b720*/  FFMA R14, R71, R77, R14 ;  /* 0x0000004d470e7223 */ /* 0x000fe2000000000e */
[----:B------:R-:W-:Y:S01]  /*b730*/  F2FP.BF16.F32.PACK_AB R8, R3, R0 ;  /* 0x000000000308723e */ /* 0x000fe200000010ff */
[----:B------:R-:W-:Y:S01]  /*b740*/  FMUL R18, R68, R18 ;  /* 0x0000001244127220 */ /* 0x000fe20000400000 */
[----:B------:R-:W-:Y:S01]  /*b750*/  LOP3.LUT R108, R107, 0xffff0000, RZ, 0xc0, !PT ;  /* 0xffff00006b6c7812 */ /* 0x000fe200078ec0ff */
[----:B------:R-:W-:Y:S01]  /*b760*/  FFMA R15, R71, R80, R15 ;  /* 0x00000050470f7223 */ /* 0x000fe2000000000f */
[----:B------:R-:W-:Y:S01]  /*b770*/  SHF.L.U32 R107, R112, 0x10, RZ ;  /* 0x00000010706b7819 */ /* 0x000fe200000006ff */
[----:B------:R-:W-:Y:S01]  /*b780*/  FMUL R19, R68, R19 ;  /* 0x0000001344137220 */ /* 0x000fe20000400000 */
[----:B------:R-:W-:Y:S01]  /*b790*/  LOP3.LUT R110, R112, 0xffff0000, RZ, 0xc0, !PT ;  /* 0xffff0000706e7812 */ /* 0x000fe200078ec0ff */
[----:B------:R1:W-:Y:S01]  /*b7a0*/  STS.128 [R164+UR46+0xc400], R4 ;  /* 0x00c40004a4007988 */ /* 0x0003e20008000c2e */
[----:B------:R-:W-:Y:S01]  /*b7b0*/  F2FP.BF16.F32.PACK_AB R9, R15, R14 ;  /* 0x0000000e0f09723e */ /* 0x000fe200000010ff */
[C---:B------:R-:W-:Y:S01]  /*b7c0*/  FFMA R12, R71.reuse, R79, R12 ;  /* 0x0000004f470c7223 */ /* 0x040fe2000000000c */
[C---:B------:R-:W-:Y:S01]  /*b7d0*/  FFMA R13, R71.reuse, R82, R13 ;  /* 0x00000052470d7223 */ /* 0x040fe2000000000d */
[----:B------:R-:W-:Y:S01]  /*b7e0*/  FFMA R18, R71, R81, R18 ;  /* 0x0000005147127223 */ /* 0x000fe20000000012 */
[----:B------:R-:W-:Y:S01]  /*b7f0*/  SHF.L.U32 R109, R113, 0x10, RZ ;  /* 0x00000010716d7819 */ /* 0x000fe200000006ff */
[----:B------:R-:W-:Y:S01]  /*b800*/  FFMA R19, R71, R84, R19 ;  /* 0x0000005447137223 */ /* 0x000fe20000000013 */
[C---:B------:R-:W-:Y:S01]  /*b810*/  FMUL R16, R68.reuse, R20 ;  /* 0x0000001444107220 */ /* 0x040fe20000400000 */
[----:B------:R-:W-:Y:S01]  /*b820*/  F2FP.BF16.F32.PACK_AB R10, R13, R12 ;  /* 0x0000000c0d0a723e */ /* 0x000fe200000010ff */
[C---:B------:R-:W-:Y:S01]  /*b830*/  FMUL R17, R68.reuse, R21 ;  /* 0x0000001544117220 */ /* 0x040fe20000400000 */
[C---:B------:R-:W-:Y:S01]  /*b840*/  FMUL R22, R68.reuse, R22 ;  /* 0x0000001644167220 */ /* 0x040fe20000400000 */
[----:B------:R-:W-:Y:S01]  /*b850*/  F2FP.BF16.F32.PACK_AB R11, R19, R18 ;  /* 0x00000012130b723e */ /* 0x000fe200000010ff */
[C---:B------:R-:W-:Y:S01]  /*b860*/  FFMA R16, R71.reuse, R83, R16 ;  /* 0x0000005347107223 */ /* 0x040fe20000000010 */
[----:B------:R-:W-:Y:S01]  /*b870*/  FFMA R17, R71, R86, R17 ;  /* 0x0000005647117223 */ /* 0x000fe20000000011 */
[----:B------:R-:W-:Y:S01]  /*b880*/  LOP3.LUT R112, R113, 0xffff0000, RZ, 0xc0, !PT ;  /* 0xffff000071707812 */ /* 0x000fe200078ec0ff */
[----:B------:R-:W-:Y:S01]  /*b890*/  FFMA R22, R71, R85, R22 ;  /* 0x0000005547167223 */ /* 0x000fe20000000016 */
[----:B------:R1:W-:Y:S01]  /*b8a0*/  STS.128 [R163+0xc400], R8 ;  /* 0x00c40008a3007388 */ /* 0x0003e20000000c00 */
[C---:B------:R-:W-:Y:S01]  /*b8b0*/  FMUL R23, R68.reuse, R23 ;  /* 0x0000001744177220 */ /* 0x040fe20000400000 */
[----:B------:R-:W-:Y:S01]  /*b8c0*/  F2FP.BF16.F32.PACK_AB R16, R17, R16 ;  /* 0x000000101110723e */ /* 0x000fe200000010ff */
[C---:B------:R-:W-:Y:S01]  /*b8d0*/  FMUL R20, R68.reuse, R24 ;  /* 0x0000001844147220 */ /* 0x040fe20000400000 */
[----:B------:R-:W-:Y:S01]  /*b8e0*/  FMUL R21, R68, R25 ;  /* 0x0000001944157220 */ /* 0x000fe20000400000 */
[C---:B------:R-:W-:Y:S01]  /*b8f0*/  SHF.L.U32 R111, R114.reuse, 0x10, RZ ;  /* 0x00000010726f7819 */ /* 0x040fe200000006ff */
[C---:B------:R-:W-:Y:S01]  /*b900*/  FFMA R23, R71.reuse, R88, R23 ;  /* 0x0000005847177223 */ /* 0x040fe20000000017 */
[C---:B------:R-:W-:Y:S01]  /*b910*/  FFMA R20, R71.reuse, R87, R20 ;  /* 0x0000005747147223 */ /* 0x040fe20000000014 */
[----:B------:R-:W-:Y:S01]  /*b920*/  LOP3.LUT R114, R114, 0xffff0000, RZ, 0xc0, !PT ;  /* 0xffff000072727812 */ /* 0x000fe200078ec0ff */
        /* <DEDUP_REMOVED lines=8> */
[----:B------:R-:W-:Y:S01]  /*b9b0*/  SHF.L.U32 R113, R115, 0x10, RZ ;  /* 0x0000001073717819 */ /* 0x000fe200000006ff */
[----:B------:R-:W-:Y:S01]  /*b9c0*/  FFMA R24, R71, R91, R24 ;  /* 0x0000005b47187223 */ /* 0x000fe20000000018 */
[C---:B------:R-:W-:Y:S01]  /*b9d0*/  FMUL R25, R68.reuse, R29 ;  /* 0x0000001d44197220 */ /* 0x040fe20000400000 */
[----:B------:R-:W-:Y:S01]  /*b9e0*/  LOP3.LUT R116, R115, 0xffff0000, RZ, 0xc0, !PT ;  /* 0xffff000073747812 */ /* 0x000fe200078ec0ff */
[C---:B------:R-:W-:Y:S01]  /*b9f0*/  FMUL R30, R68.reuse, R30 ;  /* 0x0000001e441e7220 */ /* 0x040fe20000400000 */
[----:B------:R-:W-:Y:S01]  /*ba00*/  F2FP.BF16.F32.PACK_AB R19, R27, R26 ;  /* 0x0000001a1b13723e */ /* 0x000fe200000010ff */
[C---:B------:R-:W-:Y:S01]  /*ba10*/  FFMA R25, R71.reuse, R94, R25 ;  /* 0x0000005e47197223 */ /* 0x040fe20000000019 */
[----:B------:R-:W-:Y:S01]  /*ba20*/  FMUL R31, R68, R31 ;  /* 0x0000001f441f7220 */ /* 0x000fe20000400000 */
[----:B------:R-:W-:Y:S01]  /*ba30*/  FFMA R30, R71, R93, R30 ;  /* 0x0000005d471e7223 */ /* 0x000fe2000000001e */
[----:B------:R-:W-:Y:S01]  /*ba40*/  SHF.L.U32 R115, R120, 0x10, RZ ;  /* 0x0000001078737819 */ /* 0x000fe200000006ff */
[----:B------:R1:W-:Y:S01]  /*ba50*/  STS.128 [R162+0xc400], R16 ;  /* 0x00c40010a2007388 */ /* 0x0003e20000000c00 */
[----:B------:R-:W-:Y:S01]  /*ba60*/  F2FP.BF16.F32.PACK_AB R24, R25, R24 ;  /* 0x000000181918723e */ /* 0x000fe200000010ff */
[C---:B------:R-:W-:Y:S01]  /*ba70*/  FFMA R31, R71.reuse, R96, R31 ;  /* 0x00000060471f7223 */ /* 0x040fe2000000001f */
[C---:B------:R-:W-:Y:S01]  /*ba80*/  FMUL R28, R68.reuse, R32 ;  /* 0x00000020441c7220 */ /* 0x040fe20000400000 */
[C---:B------:R-:W-:Y:S01]  /*ba90*/  FMUL R29, R68.reuse, R33 ;  /* 0x00000021441d7220 */ /* 0x040fe20000400000 */
[----:B------:R-:W-:Y:S01]  /*baa0*/  FMUL R34, R68, R34 ;  /* 0x0000002244227220 */ /* 0x000fe20000400000 */
[----:B------:R-:W-:Y:S01]  /*bab0*/  LOP3.LUT R118, R120, 0xffff0000, RZ, 0xc0, !PT ;  /* 0xffff000078767812 */ /* 0x000fe200078ec0ff */
[----:B------:R-:W-:Y:S01]  /*bac0*/  FFMA R28, R71, R95, R28 ;  /* 0x0000005f471c7223 */ /* 0x000fe2000000001c */
[----:B------:R-:W-:Y:S01]  /*bad0*/  F2FP.BF16.F32.PACK_AB R25, R31, R30 ;  /* 0x0000001e1f19723e */ /* 0x000fe200000010ff */
[C---:B------:R-:W-:Y:S01]  /*bae0*/  FFMA R29, R71.reuse, R98, R29 ;  /* 0x00000062471d7223 */ /* 0x040fe2000000001d */
[----:B------:R-:W-:Y:S01]  /*baf0*/  FFMA R34, R71, R97, R34 ;  /* 0x0000006147227223 */ /* 0x000fe20000000022 */
[C---:B------:R-:W-:Y:S01]  /*bb00*/  FMUL R35, R68.reuse, R35 ;  /* 0x0000002344237220 */ /* 0x040fe20000400000 */
[----:B------:R-:W-:Y:S01]  /*bb10*/  SHF.L.U32 R117, R121, 0x10, RZ ;  /* 0x0000001079757819 */ /* 0x000fe200000006ff */
[C---:B------:R-:W-:Y:S01]  /*bb20*/  FMUL R32, R68.reuse, R36 ;  /* 0x0000002444207220 */ /* 0x040fe20000400000 */
[----:B------:R-:W-:Y:S01]  /*bb30*/  F2FP.BF16.F32.PACK_AB R26, R29, R28 ;  /* 0x0000001c1d1a723e */ /* 0x000fe200000010ff */
[C---:B------:R-:W-:Y:S01]  /*bb40*/  FFMA R35, R71.reuse, R100, R35 ;  /* 0x0000006447237223 */ /* 0x040fe20000000023 */
[C---:B------:R-:W-:Y:S01]  /*bb50*/  FMUL R33, R68.reuse, R37 ;  /* 0x0000002544217220 */ /* 0x040fe20000400000 */
[----:B------:R-:W-:Y:S01]  /*bb60*/  FFMA R32, R71, R99, R32 ;  /* 0x0000006347207223 */ /* 0x000fe20000000020 */
        /* <DEDUP_REMOVED lines=29> */
[C---:B------:R-:W-:Y:S01]  /*bd40*/  FMUL R47, R68.reuse, R47 ;  /* 0x0000002f442f7220 */ /* 0x040fe20000400000 */
[C---:B------:R-:W-:Y:S01]  /*bd50*/  FMUL R44, R68.reuse, R48 ;  /* 0x00000030442c7220 */ /* 0x040fe20000400000 */
[----:B------:R-:W-:Y:S01]  /*bd60*/  FMUL R45, R68, R49 ;  /* 0x00000031442d7220 */ /* 0x000fe20000400000 */
[----:B------:R1:W-:Y:S01]  /*bd70*/  STS.128 [R147+0xc400], R32 ;  /* 0x00c4002093007388 */ /* 0x0003e20000000c00 */
[C---:B------:R-:W-:Y:S01]  /*bd80*/  SHF.L.U32 R123, R128.reuse, 0x10, RZ ;  /* 0x00000010807b7819 */ /* 0x040fe200000006ff */
[----:B------:R-:W-:Y:S01]  /*bd90*/  FFMA R46, R71, R109, R46 ;  /* 0x0000006d472e7223 */ /* 0x000fe2000000002e */
[----:B------:R-:W-:Y:S01]  /*bda0*/  F2FP.BF16.F32.PACK_AB R40, R41, R40 ;  /* 0x000000282928723e */ /* 0x000fe200000010ff */
[C---:B------:R-:W-:Y:S01]  /*bdb0*/  FFMA R47, R71.reuse, R112, R47 ;  /* 0x00000070472f7223 */ /* 0x040fe2000000002f */
[C---:B------:R-:W-:Y:S01]  /*bdc0*/  FFMA R44, R71.reuse, R111, R44 ;  /* 0x0000006f472c7223 */ /* 0x040fe2000000002c */
[----:B------:R-:W-:Y:S01]  /*bdd0*/  LOP3.LUT R126, R128, 0xffff0000, RZ, 0xc0, !PT ;  /* 0xffff0000807e7812 */ /* 0x000fe200078ec0ff */
[C---:B------:R-:W-:Y:S01]  /*bde0*/  FFMA R45, R71.reuse, R114, R45 ;  /* 0x00000072472d7223 */ /* 0x040fe2000000002d */
[C---:B------:R-:W-:Y:S01]  /*bdf0*/  FMUL R50, R68.reuse, R50 ;  /* 0x0000003244327220 */ /* 0x040fe20000400000 */
[C---:B------:R-:W-:Y:S01]  /*be00*/  FMUL R51, R68.reuse, R51 ;  /* 0x0000003344337220 */ /* 0x040fe20000400000 */
[C---:B------:R-:W-:Y:S01]  /*be10*/  FMUL R48, R68.reuse, R52 ;  /* 0x0000003444307220 */ /* 0x040fe20000400000 */
[C---:B------:R-:W-:Y:S01]  /*be20*/  FMUL R49, R68.reuse, R53 ;  /* 0x0000003544317220 */ /* 0x040fe20000400000 */
[C---:B------:R-:W-:Y:S01]  /*be30*/  FFMA R50, R71.reuse, R113, R50 ;  /* 0x0000007147327223 */ /* 0x040fe20000000032 */
        /* <DEDUP_REMOVED lines=9> */
[----:B------:R-:W-:Y:S01]  /*bed0*/  FFMA R55, R71, R120, R55 ;  /* 0x0000007847377223 */ /* 0x000fe20000000037 */
[C---:B------:R-:W-:Y:S01]  /*bee0*/  FMUL R59, R68.reuse, R59 ;  /* 0x0000003b443b7220 */ /* 0x040fe20000400000 */
[----:B------:R-:W-:Y:S01]  /*bef0*/  F2FP.BF16.F32.PACK_AB R41, R47, R46 ;  /* 0x0000002e2f29723e */ /* 0x000fe200000010ff */
[----:B------:R-:W-:Y:S01]  /*bf00*/  FFMA R52, R71, R119, R52 ;  /* 0x0000007747347223 */ /* 0x000fe20000000034 */
[----:B------:R-:W-:Y:S01]  /*bf10*/  F2FP.BF16.F32.PACK_AB R42, R45, R44 ;  /* 0x0000002c2d2a723e */ /* 0x000fe200000010ff */
[C---:B------:R-:W-:Y:S01]  /*bf20*/  FMUL R56, R68.reuse, R60 ;  /* 0x0000003c44387220 */ /* 0x040fe20000400000 */
[----:B------:R-:W-:Y:S01]  /*bf30*/  F2FP.BF16.F32.PACK_AB R43, R51, R50 ;  /* 0x00000032332b723e */ /* 0x000fe200000010ff */
[----:B------:R-:W-:Y:S01]  /*bf40*/  FFMA R53, R71, R122, R53 ;  /* 0x0000007a47357223 */ /* 0x000fe20000000035 */
[----:B------:R-:W-:Y:S01]  /*bf50*/  SHF.L.U32 R125, R129, 0x10, RZ ;  /* 0x00000010817d7819 */ /* 0x000fe200000006ff */
[C---:B------:R-:W-:Y:S01]  /*bf60*/  FMUL R57, R68.reuse, R61 ;  /* 0x0000003d44397220 */ /* 0x040fe20000400000 */
[----:B------:R-:W-:Y:S01]  /*bf70*/  FFMA R58, R71, R121, R58 ;  /* 0x00000079473a7223 */ /* 0x000fe2000000003a */
[----:B------:R1:W-:Y:S01]  /*bf80*/  STS.128 [R160+0xc400], R40 ;  /* 0x00c40028a0007388 */ /* 0x0003e20000000c00 */
[----:B------:R-:W-:Y:S01]  /*bf90*/  LOP3.LUT R128, R129, 0xffff0000, RZ, 0xc0, !PT ;  /* 0xffff000081807812 */ /* 0x000fe200078ec0ff */
[----:B------:R-:W-:Y:S01]  /*bfa0*/  FMUL R62, R68, R62 ;  /* 0x0000003e443e7220 */ /* 0x000fe20000400000 */
[C---:B------:R-:W-:Y:S01]  /*bfb0*/  FFMA R59, R71.reuse, R124, R59 ;  /* 0x0000007c473b7223 */ /* 0x040fe2000000003b */
[----:B------:R-:W-:Y:S01]  /*bfc0*/  SHF.L.U32 R127, R130, 0x10, RZ ;  /* 0x00000010827f7819 */ /* 0x000fe200000006ff */
[----:B------:R-:W-:Y:S01]  /*bfd0*/  FMUL R63, R68, R63 ;  /* 0x0000003f443f7220 */ /* 0x000fe20000400000 */
[C---:B------:R-:W-:Y:S01]  /*bfe0*/  FFMA R56, R71.reuse, R123, R56 ;  /* 0x0000007b47387223 */ /* 0x040fe20000000038 */
[----:B------:R-:W-:Y:S01]  /*bff0*/  LOP3.LUT R130, R130, 0xffff0000, RZ, 0xc0, !PT ;  /* 0xffff000082827812 */ /* 0x000fe200078ec0ff */
[C---:B------:R-:W-:Y:S01]  /*c000*/  FMUL R60, R68.reuse, R64 ;  /* 0x00000040443c7220 */ /* 0x040fe20000400000 */
[----:B------:R-:W-:Y:S01]  /*c010*/  FFMA R57, R71, R126, R57 ;  /* 0x0000007e47397223 */ /* 0x000fe20000000039 */
[----:B------:R-:W-:Y:S01]  /*c020*/  SHF.L.U32 R129, R131, 0x10, RZ ;  /* 0x0000001083817819 */ /* 0x000fe200000006ff */
[C---:B------:R-:W-:Y:S01]  /*c030*/  FMUL R61, R68.reuse, R65 ;  /* 0x00000041443d7220 */ /* 0x040fe20000400000 */
[----:B------:R-:W-:Y:S01]  /*c040*/  FFMA R62, R71, R125, R62 ;  /* 0x0000007d473e7223 */ /* 0x000fe2000000003e */
[----:B------:R-:W-:Y:S01]  /*c050*/  LOP3.LUT R132, R131, 0xffff0000, RZ, 0xc0, !PT ;  /* 0xffff000083847812 */ /* 0x000fe200078ec0ff */
[C---:B------:R-:W-:Y:S01]  /*c060*/  FMUL R66, R68.reuse, R66 ;  /* 0x0000004244427220 */ /* 0x040fe20000400000 */
[----:B------:R-:W-:Y:S01]  /*c070*/  F2FP.BF16.F32.PACK_AB R48, R49, R48 ;  /* 0x000000303130723e */ /* 0x000fe200000010ff */
[----:B------:R-:W-:Y:S01]  /*c080*/  FFMA R63, R71, R128, R63 ;  /* 0x00000080473f7223 */ /* 0x000fe2000000003f */
[----:B------:R-:W-:Y:S01]  /*c090*/  FMUL R67, R68, R67 ;  /* 0x0000004344437220 */ /* 0x000fe20000400000 */
        /* <DEDUP_REMOVED lines=12> */
[----:B------:R-:W-:Y:S03]  /*c160*/  ISETP.NE.AND P0, PT, R152, RZ, PT ;  /* 0x000000ff9800720c */ /* 0x000fe60003f05270 */
[----:B------:R1:W-:Y:S01]  /*c170*/  STS.128 [R158+0xc400], R56 ;  /* 0x00c400389e007388 */ /* 0x0003e20000000c00 */
[----:B------:R-:W-:Y:S01]  /*c180*/  @!PT LDS RZ, [RZ] ;  /* 0x00000000fffff984 */ /* 0x000fe20000000800 */
[----:B------:R-:W-:Y:S01]  /*c190*/  @!PT LDS RZ, [RZ] ;  /* 0x00000000fffff984 */ /* 0x000fe20000000800 */
[----:B------:R-:W-:Y:S01]  /*c1a0*/  @!PT LDS RZ, [RZ] ;  /* 0x00000000fffff984 */ /* 0x000fe20000000800 */
[----:B------:R-:W-:Y:S01]  /*c1b0*/  @!PT LDS RZ, [RZ] ;  /* 0x00000000fffff984 */ /* 0x000fe20000000800 */
[----:B------:R2:W-:Y:S07]  /*c1c0*/  MEMBAR.ALL.CTA ;  /* 0x0000000000007992 */ /* 0x0005ee0000008000 */
[----:B--2---:R-:W2:Y:S02]  /*c1d0*/  FENCE.VIEW.ASYNC.S ;  /* 0x00000000000073c6 */ /* 0x004ea40000000000 */
[----:B--2---:R-:W-:Y:S06]  /*c1e0*/  BAR.SYNC.DEFER_BLOCKING 0x1, 0x80 ;  /* 0x0042000000007b1d */ /* 0x004fec0000010000 */
[----:B------:R-:W-:Y:S05]  /*c1f0*/  @P0 BRA `(.L_x_144) ;  /* 0x0000000000280947 */ /* 0x000fea0003800000 */
[----:B------:R-:W2:Y:S01]  /*c200*/  LDCU.64 UR6, c[0x0][0x348] ;  /* 0x00006900ff0677ac */ /* 0x000ea20008000a00 */
[----:B------:R-:W-:Y:S02]  /*c210*/  UIADD3 UR9, UPT, UPT, UR53, UR39, URZ ;  /* 0x0000002735097290 */ /* 0x000fe4000fffe0ff */
[----:B------:R-:W-:Y:S01]  /*c220*/  UIADD3 UR8, UPT, UPT, UR46, 0xc400, URZ ;  /* 0x0000c4002e087890 */ /* 0x000fe2000fffe0ff */
[----:B------:R-:W-:Y:S01]  /*c230*/  UMOV UR10, UR50 ;  /* 0x00000032000a7c82 */ /* 0x000fe20008000000 */
[----:B------:R-:W-:Y:S01]  /*c240*/  UMOV UR11, UR44 ;  /* 0x0000002c000b7c82 */ /* 0x000fe20008000000 */
[----:B--2---:R-:W-:Y:S04]  /*c250*/  UIADD3 UR4, UP0, UPT, UR6, 0xa80, URZ ;  /* 0x00000a8006047890 */ /* 0x004fe8000ff1e0ff */
[----:B------:R-:W-:Y:S09]  /*c260*/  UIADD3.X UR5, UPT, UPT, URZ, UR7, URZ, UP0, !UPT ;  /* 0x00000007ff057290 */ /* 0x000ff200087fe4ff */
[----:B------:R2:W-:Y:S01]  /*c270*/  UTMASTG.3D [UR8], [UR4] ;  /* 0x00000008040073b5 */ /* 0x0005e20008010000 */
[----:B------:R0:W-:Y:S01]  /*c280*/  UTMACMDFLUSH ;  /* 0x00000000000079b7 */ /* 0x0001e20000000000 */
[----:B--2---:R-:W-:Y:S04]  /*c290*/  DEPBAR.LE SB0, 0x1 ;  /* 0x000080400000791a */ /* 0x004fe80000000000 */
.L_x_144:
[----:B------:R-:W-:Y:S05]  /*c2a0*/  BSYNC.RECONVERGENT B0 ;  /* 0x0000000000007941 */ /* 0x000fea0003800200 */
.L_x_143:
[----:B------:R-:W-:Y:S01]  /*c2b0*/  BAR.SYNC.DEFER_BLOCKING 0x1, 0x80 ;  /* 0x0042000000007b1d */ /* 0x000fe20000010000 */
[----:B------:R-:W-:Y:S09]  /*c2c0*/  UISETP.NE.AND UP0, UPT, UR54, -0x4, UPT ;  /* 0xfffffffc3600788c */ /* 0x000ff2000bf05270 */
[----:B------:R-:W-:Y:S05]  /*c2d0*/  BRA.U !UP0, `(.L_x_145) ;  /* 0x0000000108247547 */ /* 0x000fea000b800000 */
[----:B------:R-:W-:Y:S01]  /*c2e0*/  ISETP.NE.AND P0, PT, R157, RZ, PT ;  /* 0x000000ff9d00720c */ /* 0x000fe20003f05270 */
[----:B------:R-:W-:Y:S01]  /*c2f0*/  IMAD.U32 R0, RZ, RZ, UR52 ;  /* 0x00000034ff007e24 */ /* 0x000fe2000f8e00ff */
[----:B------:R-:W-:Y:S04]  /*c300*/  UIADD3 UR4, UPT, UPT, UR52, 0x1, URZ ;  /* 0x0000000134047890 */ /* 0x000fe8000fffe0ff */
[----:B------:R-:W-:Y:S04]  /*c310*/  UISETP.NE.AND UP0, UPT, UR4, 0x4, UPT ;  /* 0x000000040400788c */ /* 0x000fe8000bf05270 */
[----:B------:R-:W-:Y:S03]  /*c320*/  USEL UR52, UR4, URZ, UP0 ;  /* 0x000000ff04347287 */ /* 0x000fe60008000000 */
[----:B------:R-:W-:Y:S05]  /*c330*/  @P0 LEA R0, R0, UR46, 0x3 ;  /* 0x0000002e00000c11 */ /* 0x000fea000f8e18ff */
[----:B------:R-:W-:Y:S05]  /*c340*/  @P0 VIADD R0, R0, 0x60 ;  /* 0x0000006000000836 */ /* 0x000fea0000000000 */
[----:B------:R-:W-:Y:S04]  /*c350*/  @P0 PRMT R0, R165, 0x654, R0 ;  /* 0x00000654a5000816 */ /* 0x000fe80000000000 */
[----:B------:R2:W-:Y:S03]  /*c360*/  @P0 SYNCS.ARRIVE.TRANS64.RED.A1T0 RZ, [R0+URZ], RZ ;  /* 0x000000ff00ff09a7 */ /* 0x0005e600081004ff */
.L_x_145:
[----:B------:R-:W-:Y:S01]  /*c370*/  R2UR UR6, R156 ;  /* 0x000000009c0672ca */ /* 0x000fe200000e0000 */
[----:B------:R-:W-:Y:S01]  /*c380*/  UIADD3 UR54, UPT, UPT, UR54, 0x4, URZ ;  /* 0x0000000436367890 */ /* 0x000fe2000fffe0ff */
[----:B------:R-:W-:Y:S01]  /*c390*/  R2UR UR5, R141 ;  /* 0x000000008d0572ca */ /* 0x000fe200000e0000 */
[----:B------:R-:W-:Y:S01]  /*c3a0*/  ULOP3.LUT UR38, UR38, 0x1, URZ, 0x3c, !UPT ;  /* 0x0000000126267892 */ /* 0x000fe2000f8e3cff */
[----:B------:R-:W-:Y:S01]  /*c3b0*/  R2UR UR4, R142 ;  /* 0x000000008e0472ca */ /* 0x000fe200000e0000 */
[----:B------:R-:W-:Y:S01]  /*c3c0*/  UMOV UR44, UR63 ;  /* 0x0000003f002c7c82 */ /* 0x000fe20008000000 */
[C---:B------:R-:W-:Y:S04]  /*c3d0*/  ISETP.NE.AND P0, PT, R146.reuse, 0x2, PT ;  /* 0x000000029200780c */ /* 0x040fe80003f05270 */
[----:B------:R-:W-:Y:S02]  /*c3e0*/  SEL R3, RZ, 0x1, P0 ;  /* 0x00000001ff037807 */ /* 0x000fe40000000000 */
[----:B------:R-:W-:Y:S01]  /*c3f0*/  SEL R146, R146, RZ, P0 ;  /* 0x000000ff92927207 */ /* 0x000fe20000000000 */
[----:B------:R-:W-:Y:S01]  /*c400*/  UISETP.NE.AND UP0, UPT, UR6, URZ, UPT ;  /* 0x000000ff0600728c */ /* 0x000fe2000bf05270 */
[----:B------:R-:W-:Y:S01]  /*c410*/  LOP3.LUT R148, R148, R3, RZ, 0x3c, !PT ;  /* 0x0000000394947212 */ /* 0x000fe200078e3cff */
[----:B------:R-:W-:Y:S02]  /*c420*/  UIADD3 UR20, UPT, UPT, UR36, UR5, URZ ;  /* 0x0000000524147290 */ /* 0x000fe4000fffe0ff */
[----:B------:R-:W-:Y:S05]  /*c430*/  UIADD3 UR28, UPT, UPT, UR37, UR4, URZ ;  /* 0x00000004251c7290 */ /* 0x000fea000fffe0ff */
[----:B------:R-:W-:Y:S07]  /*c440*/  BRA.U UP0, `(.L_x_146) ;  /* 0xffffff9d00887547 */ /* 0x000fee000b83ffff */
[----:B------:R-:W3:Y:S01]  /*c450*/  S2UR UR4, SR_CgaCtaId ;  /* 0x00000000000479c3 */ /* 0x000ee20000008800 */
[----:B------:R-:W-:-:S13]  /*c460*/  R2UR UR5, R143 ;  /* 0x000000008f0572ca */ /* 0x000fda00000e0000 */
[----:B------:R-:W-:Y:S02]  /*c470*/  UISETP.NE.AND UP0, UPT, UR5, URZ, UPT ;  /* 0x000000ff0500728c */ /* 0x000fe4000bf05270 */
[----:B---3--:R-:W-:Y:S02]  /*c480*/  ULOP3.LUT UR5, UR4, 0x1, URZ, 0x3c, !UPT ;  /* 0x0000000104057892 */ /* 0x008fe4000f8e3cff */
[----:B------:R-:W-:-:S04]  /*c490*/  UIADD3 UR4, UPT, UPT, UR46, 0xe0, URZ ;  /* 0x000000e02e047890 */ /* 0x000fc8000fffe0ff */
[----:B------:R-:W-:-:S09]  /*c4a0*/  UPRMT UR4, UR5, 0x654, UR4 ;  /* 0x0000065405047896 */ /* 0x000fd20008000004 */
[----:B------:R-:W-:Y:S01]  /*c4b0*/  SYNCS.ARRIVE.TRANS64.RED.A1T0 RZ, [UR4], RZ ;  /* 0x000000ffffff79a7 */ /* 0x000fe20008100404 */
[----:B------:R-:W-:Y:S01]  /*c4c0*/  SYNCS.ARRIVE.TRANS64.A1T0 RZ, [UR46+0xe0], RZ ;  /* 0x0000e0ffffff79a7 */ /* 0x000fe2000810002e */
[----:B------:R-:W-:Y:S05]  /*c4d0*/  BRA.U !UP0, `(.L_x_147) ;  /* 0x0000000108487547 */ /* 0x000fea000b800000 */
[----:B------:R-:W3:Y:S02]  /*c4e0*/  LDCU.64 UR4, c[0x0][0xc90] ;  /* 0x00019200ff0477ac */ /* 0x000ee40008000a00 */
[----:B---3--:R-:W-:-:S04]  /*c4f0*/  UISETP.NE.U32.AND UP0, UPT, UR4, URZ, UPT ;  /* 0x000000ff0400728c */ /* 0x008fc8000bf05070 */
[----:B------:R-:W-:-:S09]  /*c500*/  UISETP.NE.AND.EX UP0, UPT, UR5, URZ, UPT, UP0 ;  /* 0x000000ff0500728c */ /* 0x000fd2000bf05300 */
[----:B------:R-:W-:Y:S05]  /*c510*/  BRA.U UP0, `(.L_x_148) ;  /* 0x00000001000c7547 */ /* 0x000fea000b800000 */
[----:B------:R-:W-:-:S13]  /*c520*/  FSETP.NEU.AND P0, PT, R71, RZ, PT ;  /* 0x000000ff4700720b */ /* 0x000fda0003f0d000 */
[----:B------:R-:W-:Y:S05]  /*c530*/  @!P0 EXIT ;  /* 0x000000000000894d */ /* 0x000fea0003800000 */
[----:B------:R-:W-:Y:S05]  /*c540*/  BRA `(.L_x_147) ;  /* 0x00000000002c7947 */ /* 0x000fea0003800000 */
.L_x_148:
[----:B------:R-:W-:Y:S01]  /*c550*/  ISETP.NE.AND P0, PT, R145, RZ, PT ;  /* 0x000000ff9100720c */ /* 0x000fe20003f05270 */
[----:B------:R-:W-:-:S12]  /*c560*/  BSSY.RECONVERGENT B0, `(.L_x_147) ;  /* 0x0000009000007945 */ /* 0x000fd80003800200 */
[----:B------:R-:W-:Y:S05]  /*c570*/  @P0 BRA `(.L_x_149) ;  /* 0x0000000000140947 */ /* 0x000fea0003800000 */
[----:B------:R-:W3:Y:S02]  /*c580*/  LDCU.64 UR4, c[0x0][0xc88] ;  /* 0x00019100ff0477ac */ /* 0x000ee40008000a00 */
[----:B---3--:R-:W-:-:S04]  /*c590*/  ISETP.NE.U32.AND P0, PT, RZ, UR4, PT ;  /* 0x00000004ff007c0c */ /* 0x008fc8000bf05070 */
[----:B------:R-:W-:-:S13]  /*c5a0*/  ISETP.NE.AND.EX P0, PT, RZ, UR5, PT, P0 ;  /* 0x00000005ff007c0c */ /* 0x000fda000bf05300 */
[----:B------:R-:W-:Y:S05]  /*c5b0*/  @!P0 EXIT ;  /* 0x000000000000894d */ /* 0x000fea0003800000 */
[----:B------:R-:W-:Y:S05]  /*c5c0*/  BRA `(.L_x_150) ;  /* 0x0000000000087947 */ /* 0x000fea0003800000 */
.L_x_149:
[----:B------:R-:W-:-:S13]  /*c5d0*/  FSETP.NEU.AND P0, PT, R71, RZ, PT ;  /* 0x000000ff4700720b */ /* 0x000fda0003f0d000 */
[----:B------:R-:W-:Y:S05]  /*c5e0*/  @!P0 EXIT ;  /* 0x000000000000894d */ /* 0x000fea0003800000 */
.L_x_150:
[----:B------:R-:W-:Y:S05]  /*c5f0*/  BSYNC.RECONVERGENT B0 ;  /* 0x0000000000007941 */ /* 0x000fea0003800200 */
.L_x_147:
[----:B------:R-:W3:Y:S01]  /*c600*/  S2UR UR5, SR_CgaCtaId ;  /* 0x00000000000579c3 */ /* 0x000ee20000008800 */
[----:B------:R-:W-:Y:S01]  /*c610*/  ULEA UR4, UR52, UR46, 0x3 ;  /* 0x0000002e34047291 */ /* 0x000fe2000f8e18ff */
[----:B------:R-:W-:-:S04]  /*c620*/  DEPBAR.LE SB0, 0x0 ;  /* 0x000080000000791a */ /* 0x000fc80000000000 */
[----:B------:R-:W-:-:S04]  /*c630*/  UIADD3 UR4, UPT, UPT, UR4, 0x60, URZ ;  /* 0x0000006004047890 */ /* 0x000fc8000fffe0ff */
[----:B---3--:R-:W-:-:S09]  /*c640*/  UPRMT UR4, UR5, 0x654, UR4 ;  /* 0x0000065405047896 */ /* 0x008fd20008000004 */
[----:B------:R-:W-:Y:S01]  /*c650*/  SYNCS.ARRIVE.TRANS64.RED.A1T0 RZ, [UR4], RZ ;  /* 0x000000ffffff79a7 */ /* 0x000fe20008100404 */
[----:B------:R-:W-:Y:S05]  /*c660*/  EXIT ;  /* 0x000000000000794d */ /* 0x000fea0003800000 */
.L_x_24:
[----:B-1----:R1:W3:Y:S02]  /*c670*/  SYNCS.PHASECHK.TRANS64.TRYWAIT P0, [R0+URZ+0xd0], R3 ;  /* 0x0000d003000075a7 */ /* 0x0022e400080011ff */
[----:B---3--:R-:W-:Y:S05]  /*c680*/  @!P0 NANOSLEEP.SYNCS 0x989680 ;  /* 0x009896800000895d */ /* 0x008fea0003900000 */
[----:B------:R-:W3:Y:S02]  /*c690*/  @!P0 SYNCS.PHASECHK.TRANS64 P0, [R0+URZ+0xd0], R3 ;  /* 0x0000d003000085a7 */ /* 0x000ee400080010ff */
[----:B---3--:R-:W-:Y:S05]  /*c6a0*/  @!P0 BRA `(.L_x_24) ;  /* 0xfffffffc00f08947 */ /* 0x008fea000383ffff */
[----:B------:R-:W-:Y:S05]  /*c6b0*/  BRA `(.L_x_151) ;  /* 0xffffff5400407947 */ /* 0x000fea000383ffff */
.L_x_27:
[----:B-1----:R-:W-:-:S07]  /*c6c0*/  MOV R0, UR5 ;  /* 0x0000000500007c02 */ /* 0x002fce0008000f00 */
.L_x_152:
[----:B-1----:R1:W3:Y:S02]  /*c6d0*/  SYNCS.PHASECHK.TRANS64.TRYWAIT P0, [R0+URZ+0x20], R3 ;  /* 0x00002003000075a7 */ /* 0x0022e400080011ff */
[----:B---3--:R-:W-:Y:S05]  /*c6e0*/  @!P0 NANOSLEEP.SYNCS 0x989680 ;  /* 0x009896800000895d */ /* 0x008fea0003900000 */
[----:B------:R-:W3:Y:S02]  /*c6f0*/  @!P0 SYNCS.PHASECHK.TRANS64 P0, [R0+URZ+0x20], R3 ;  /* 0x00002003000085a7 */ /* 0x000ee400080010ff */
[----:B---3--:R-:W-:Y:S05]  /*c700*/  @!P0 BRA `(.L_x_152) ;  /* 0xfffffffc00f08947 */ /* 0x008fea000383ffff */
[----:B------:R-:W-:Y:S05]  /*c710*/  BRA `(.L_x_26) ;  /* 0xffffff54009c7947 */ /* 0x000fea000383ffff */
.L_x_36:
[----:B-1----:R-:W-:-:S07]  /*c720*/  MOV R0, UR6 ;  /* 0x0000000600007c02 */ /* 0x002fce0008000f00 */
.L_x_153:
[----:B-1----:R1:W2:Y:S02]  /*c730*/  SYNCS.PHASECHK.TRANS64.TRYWAIT P0, [R0+URZ+0x20], R3 ;  /* 0x00002003000075a7 */ /* 0x0022a400080011ff */
[----:B--2---:R-:W-:Y:S05]  /*c740*/  @!P0 NANOSLEEP.SYNCS 0x989680 ;  /* 0x009896800000895d */ /* 0x004fea0003900000 */
[----:B------:R-:W2:Y:S02]  /*c750*/  @!P0 SYNCS.PHASECHK.TRANS64 P0, [R0+URZ+0x20], R3 ;  /* 0x00002003000085a7 */ /* 0x000ea400080010ff */
[----:B--2---:R-:W-:Y:S05]  /*c760*/  @!P0 BRA `(.L_x_153) ;  /* 0xfffffffc00f08947 */ /* 0x004fea000383ffff */
[----:B------:R-:W-:Y:S05]  /*c770*/  BRA `(.L_x_35) ;  /* 0xffffff5800b87947 */ /* 0x000fea000383ffff */
.L_x_43:
[----:B-1----:R1:W4:Y:S02]  /*c780*/  SYNCS.PHASECHK.TRANS64.TRYWAIT P0, [R3+URZ+0x90], R0 ;  /* 0x00009000030075a7 */ /* 0x00232400080011ff */
[----:B----4-:R-:W-:Y:S05]  /*c790*/  @!P0 NANOSLEEP.SYNCS 0x989680 ;  /* 0x009896800000895d */ /* 0x010fea0003900000 */
[----:B------:R-:W4:Y:S02]  /*c7a0*/  @!P0 SYNCS.PHASECHK.TRANS64 P0, [R3+URZ+0x90], R0 ;  /* 0x00009000030085a7 */ /* 0x000f2400080010ff */
[----:B----4-:R-:W-:Y:S05]  /*c7b0*/  @!P0 BRA `(.L_x_43) ;  /* 0xfffffffc00f08947 */ /* 0x010fea000383ffff */
[----:B------:R-:W-:Y:S05]  /*c7c0*/  BRA `(.L_x_154) ;  /* 0xffffff5c00b07947 */ /* 0x000fea000383ffff */
.L_x_47:
[----:B-1----:R-:W-:-:S07]  /*c7d0*/  MOV R0, UR4 ;  /* 0x0000000400007c02 */ /* 0x002fce0008000f00 */
.L_x_155:
[----:B-1----:R1:W2:Y:S02]  /*c7e0*/  SYNCS.PHASECHK.TRANS64.TRYWAIT P0, [R0+URZ], R3 ;  /* 0x00000003000075a7 */ /* 0x0022a400080011ff */
[----:B--2---:R-:W-:Y:S05]  /*c7f0*/  @!P0 NANOSLEEP.SYNCS 0x989680 ;  /* 0x009896800000895d */ /* 0x004fea0003900000 */
[----:B------:R-:W2:Y:S02]  /*c800*/  @!P0 SYNCS.PHASECHK.TRANS64 P0, [R0+URZ], R3 ;  /* 0x00000003000085a7 */ /* 0x000ea400080010ff */
[----:B--2---:R-:W-:Y:S05]  /*c810*/  @!P0 BRA `(.L_x_155) ;  /* 0xfffffffc00f08947 */ /* 0x004fea000383ffff */
[----:B------:R-:W-:Y:S05]  /*c820*/  BRA `(.L_x_156) ;  /* 0xffffff64005c7947 */ /* 0x000fea000383ffff */
.L_x_48:
[----:B------:R-:W-:-:S07]  /*c830*/  MOV R0, UR5 ;  /* 0x0000000500007c02 */ /* 0x000fce0008000f00 */
.L_x_157:
[----:B-1----:R1:W2:Y:S02]  /*c840*/  SYNCS.PHASECHK.TRANS64.TRYWAIT P0, [R0+URZ], R3 ;  /* 0x00000003000075a7 */ /* 0x0022a400080011ff */
[----:B--2---:R-:W-:Y:S05]  /*c850*/  @!P0 NANOSLEEP.SYNCS 0x989680 ;  /* 0x009896800000895d */ /* 0x004fea0003900000 */
[----:B------:R-:W2:Y:S02]  /*c860*/  @!P0 SYNCS.PHASECHK.TRANS64 P0, [R0+URZ], R3 ;  /* 0x00000003000085a7 */ /* 0x000ea400080010ff */
[----:B--2---:R-:W-:Y:S05]  /*c870*/  @!P0 BRA `(.L_x_157) ;  /* 0xfffffffc00f08947 */ /* 0x004fea000383ffff */
[----:B------:R-:W-:Y:S05]  /*c880*/  BRA `(.L_x_158) ;  /* 0xffffff6400687947 */ /* 0x000fea000383ffff */
.L_x_49:
[----:B------:R-:W-:-:S07]  /*c890*/  MOV R0, UR5 ;  /* 0x0000000500007c02 */ /* 0x000fce0008000f00 */
.L_x_159:
[----:B-1----:R1:W2:Y:S02]  /*c8a0*/  SYNCS.PHASECHK.TRANS64.TRYWAIT P0, [R0+URZ], R3 ;  /* 0x00000003000075a7 */ /* 0x0022a400080011ff */
[----:B--2---:R-:W-:Y:S05]  /*c8b0*/  @!P0 NANOSLEEP.SYNCS 0x989680 ;  /* 0x009896800000895d */ /* 0x004fea0003900000 */
[----:B------:R-:W2:Y:S02]  /*c8c0*/  @!P0 SYNCS.PHASECHK.TRANS64 P0, [R0+URZ], R3 ;  /* 0x00000003000085a7 */ /* 0x000ea400080010ff */
[----:B--2---:R-:W-:Y:S05]  /*c8d0*/  @!P0 BRA `(.L_x_159) ;  /* 0xfffffffc00f08947 */ /* 0x004fea000383ffff */
[----:B------:R-:W-:Y:S05]  /*c8e0*/  BRA `(.L_x_160) ;  /* 0xffffff6400747947 */ /* 0x000fea000383ffff */
.L_x_52:
[----:B--2---:R2:W3:Y:S02]  /*c8f0*/  SYNCS.PHASECHK.TRANS64.TRYWAIT P0, [R0+URZ+0xc0], R5 ;  /* 0x0000c005000075a7 */ /* 0x0044e400080011ff */
[----:B---3--:R-:W-:Y:S05]  /*c900*/  @!P0 NANOSLEEP.SYNCS 0x989680 ;  /* 0x009896800000895d */ /* 0x008fea0003900000 */
[----:B------:R-:W3:Y:S02]  /*c910*/  @!P0 SYNCS.PHASECHK.TRANS64 P0, [R0+URZ+0xc0], R5 ;  /* 0x0000c005000085a7 */ /* 0x000ee400080010ff */
[----:B---3--:R-:W-:Y:S05]  /*c920*/  @!P0 BRA `(.L_x_52) ;  /* 0xfffffffc00f08947 */ /* 0x008fea000383ffff */
[----:B------:R-:W-:Y:S05]  /*c930*/  BRA `(.L_x_161) ;  /* 0xffffff6400d87947 */ /* 0x000fea000383ffff */
.L_x_53:
[----:B------:R-:W-:-:S07]  /*c940*/  MOV R0, UR4 ;  /* 0x0000000400007c02 */ /* 0x000fce0008000f00 */
.L_x_162:
[----:B--2---:R2:W3:Y:S02]  /*c950*/  SYNCS.PHASECHK.TRANS64.TRYWAIT P0, [R0+URZ+0xa0], R7 ;  /* 0x0000a007000075a7 */ /* 0x0044e400080011ff */
[----:B---3--:R-:W-:Y:S05]  /*c960*/  @!P0 NANOSLEEP.SYNCS 0x989680 ;  /* 0x009896800000895d */ /* 0x008fea0003900000 */
[----:B------:R-:W3:Y:S02]  /*c970*/  @!P0 SYNCS.PHASECHK.TRANS64 P0, [R0+URZ+0xa0], R7 ;  /* 0x0000a007000085a7 */ /* 0x000ee400080010ff */
[----:B---3--:R-:W-:Y:S05]  /*c980*/  @!P0 BRA `(.L_x_162) ;  /* 0xfffffffc00f08947 */ /* 0x008fea000383ffff */
[----:B------:R-:W-:Y:S05]  /*c990*/  BRA `(.L_x_163) ;  /* 0xffffff6400e87947 */ /* 0x000fea000383ffff */
.L_x_54:
[----:B--2---:R2:W3:Y:S02]  /*c9a0*/  SYNCS.PHASECHK.TRANS64.TRYWAIT P1, [R0+URZ+0x90], R5 ;  /* 0x00009005000075a7 */ /* 0x0044e400080211ff */
[----:B---3--:R-:W-:Y:S05]  /*c9b0*/  @!P1 NANOSLEEP.SYNCS 0x989680 ;  /* 0x009896800000995d */ /* 0x008fea0003900000 */
[----:B------:R-:W3:Y:S02]  /*c9c0*/  @!P1 SYNCS.PHASECHK.TRANS64 P1, [R0+URZ+0x90], R5 ;  /* 0x00009005000095a7 */ /* 0x000ee400080210ff */
[----:B---3--:R-:W-:Y:S05]  /*c9d0*/  @!P1 BRA `(.L_x_54) ;  /* 0xfffffffc00f09947 */ /* 0x008fea000383ffff */
[----:B------:R-:W-:Y:S05]  /*c9e0*/  BRA `(.L_x_164) ;  /* 0xffffff6800187947 */ /* 0x000fea000383ffff */
.L_x_57:
[----:B------:R-:W-:-:S07]  /*c9f0*/  MOV R0, UR4 ;  /* 0x0000000400007c02 */ /* 0x000fce0008000f00 */
.L_x_165:
[----:B--2---:R2:W3:Y:S02]  /*ca00*/  SYNCS.PHASECHK.TRANS64.TRYWAIT P0, [R0+URZ+0xa0], R3 ;  /* 0x0000a003000075a7 */ /* 0x0044e400080011ff */
[----:B---3--:R-:W-:Y:S05]  /*ca10*/  @!P0 NANOSLEEP.SYNCS 0x989680 ;  /* 0x009896800000895d */ /* 0x008fea0003900000 */
[----:B------:R-:W3:Y:S02]  /*ca20*/  @!P0 SYNCS.PHASECHK.TRANS64 P0, [R0+URZ+0xa0], R3 ;  /* 0x0000a003000085a7 */ /* 0x000ee400080010ff */
[----:B---3--:R-:W-:Y:S05]  /*ca30*/  @!P0 BRA `(.L_x_165) ;  /* 0xfffffffc00f08947 */ /* 0x008fea000383ffff */
[----:B------:R-:W-:Y:S05]  /*ca40*/  BRA `(.L_x_56) ;  /* 0xffffff68006c7947 */ /* 0x000fea000383ffff */
.L_x_66:
[----:B--2---:R-:W-:-:S04]  /*ca50*/  MOV R5, UR5 ;  /* 0x0000000500057c02 */ /* 0x004fc80008000f00 */
[----:B------:R2:W3:Y:S03]  /*ca60*/  SYNCS.PHASECHK.TRANS64.TRYWAIT P0, [R5+URZ+0x8], R6 ;  /* 0x00000806050075a7 */ /* 0x0004e600080011ff */
[----:B---3--:R-:W-:Y:S05]  /*ca70*/  @!P0 NANOSLEEP.SYNCS 0x989680 ;  /* 0x009896800000895d */ /* 0x008fea0003900000 */
[----:B------:R-:W3:Y:S02]  /*ca80*/  @!P0 SYNCS.PHASECHK.TRANS64 P0, [R5+URZ+0x8], R6 ;  /* 0x00000806050085a7 */ /* 0x000ee400080010ff */
[----:B---3--:R-:W-:Y:S05]  /*ca90*/  @!P0 BRA `(.L_x_66) ;  /* 0xfffffffc00ec8947 */ /* 0x008fea000383ffff */
[----:B------:R-:W-:Y:S05]  /*caa0*/  BRA `(.L_x_65) ;  /* 0xffffff6c002c7947 */ /* 0x000fea000383ffff */
.L_x_68:
[----:B------:R-:W-:Y:S01]  /*cab0*/  BSSY B0, `(.L_x_166) ;  /* 0x0000006000007945 */ /* 0x000fe20003800000 */
[----:B------:R-:W-:-:S07]  /*cac0*/  MOV R15, 0xffffffff ;  /* 0xffffffff000f7802 */ /* 0x000fce0000000f00 */
[----:B-12--5:R-:W-:Y:S05]  /*cad0*/  WARPSYNC.COLLECTIVE R15, `(.L_x_167) ;  /* 0x000000000f0c7348 */ /* 0x026fea0003c00000 */
[----:B------:R-:W-:Y:S02]  /*cae0*/  ELECT P6, UR79, PT ;  /* 0x00000000004f782f */ /* 0x000fe400038c0000 */
[----:B------:R-:W-:Y:S01]  /*caf0*/  MOV R14, UR79 ;  /* 0x0000004f000e7c02 */ /* 0x000fe20008000f00 */
[----:B-12--5:R-:W-:Y:S10]  /*cb00*/  ENDCOLLECTIVE ;  /* 0x000000000000791b */ /* 0x026ff40003800000 */
.L_x_167:
[----:B------:R-:W-:Y:S05]  /*cb10*/  BSYNC B0 ;  /* 0x0000000000007941 */ /* 0x000fea0003800000 */
.L_x_166:
[----:B------:R-:W-:Y:S05]  /*cb20*/  BRA `(.L_x_168) ;  /* 0xffffff6c005c7947 */ /* 0x000fea000383ffff */
.L_x_70:
[----:B--2---:R-:W-:-:S04]  /*cb30*/  MOV R3, UR5 ;  /* 0x0000000500037c02 */ /* 0x004fc80008000f00 */
[----:B------:R2:W3:Y:S03]  /*cb40*/  SYNCS.PHASECHK.TRANS64.TRYWAIT P0, [R3+URZ+0x8], R4 ;  /* 0x00000804030075a7 */ /* 0x0004e600080011ff */
[----:B---3--:R-:W-:Y:S05]  /*cb50*/  @!P0 NANOSLEEP.SYNCS 0x989680 ;  /* 0x009896800000895d */ /* 0x008fea0003900000 */
[----:B------:R-:W3:Y:S02]  /*cb60*/  @!P0 SYNCS.PHASECHK.TRANS64 P0, [R3+URZ+0x8], R4 ;  /* 0x00000804030085a7 */ /* 0x000ee400080010ff */
[----:B---3--:R-:W-:Y:S05]  /*cb70*/  @!P0 BRA `(.L_x_70) ;  /* 0xfffffffc00ec8947 */ /* 0x008fea000383ffff */
[----:B------:R-:W-:Y:S05]  /*cb80*/  BRA `(.L_x_69) ;  /* 0xffffff6c00607947 */ /* 0x000fea000383ffff */
.L_x_71:
[----:B-1----:R1:W2:Y:S02]  /*cb90*/  SYNCS.PHASECHK.TRANS64.TRYWAIT P0, [R0+URZ+0x90], R5 ;  /* 0x00009005000075a7 */ /* 0x0022a400080011ff */
[----:B--2---:R-:W-:Y:S05]  /*cba0*/  @!P0 NANOSLEEP.SYNCS 0x989680 ;  /* 0x009896800000895d */ /* 0x004fea0003900000 */
[----:B------:R-:W2:Y:S02]  /*cbb0*/  @!P0 SYNCS.PHASECHK.TRANS64 P0, [R0+URZ+0x90], R5 ;  /* 0x00009005000085a7 */ /* 0x000ea400080010ff */
[----:B--2---:R-:W-:Y:S05]  /*cbc0*/  @!P0 BRA `(.L_x_71) ;  /* 0xfffffffc00f08947 */ /* 0x004fea000383ffff */
[----:B------:R-:W-:Y:S05]  /*cbd0*/  BRA `(.L_x_169) ;  /* 0xffffff7000fc7947 */ /* 0x000fea000383ffff */
.L_x_75:
[----:B------:R-:W-:-:S07]  /*cbe0*/  MOV R0, UR5 ;  /* 0x0000000500007c02 */ /* 0x000fce0008000f00 */
.L_x_170:
[----:B-1----:R1:W2:Y:S02]  /*cbf0*/  SYNCS.PHASECHK.TRANS64.TRYWAIT P0, [R0+URZ], R5 ;  /* 0x00000005000075a7 */ /* 0x0022a400080011ff */
[----:B--2---:R-:W-:Y:S05]  /*cc00*/  @!P0 NANOSLEEP.SYNCS 0x989680 ;  /* 0x009896800000895d */ /* 0x004fea0003900000 */
[----:B------:R-:W2:Y:S02]  /*cc10*/  @!P0 SYNCS.PHASECHK.TRANS64 P0, [R0+URZ], R5 ;  /* 0x00000005000085a7 */ /* 0x000ea400080010ff */
[----:B--2---:R-:W-:Y:S05]  /*cc20*/  @!P0 BRA `(.L_x_170) ;  /* 0xfffffffc00f08947 */ /* 0x004fea000383ffff */
[----:B------:R-:W-:Y:S05]  /*cc30*/  BRA `(.L_x_74) ;  /* 0xffffff7400547947 */ /* 0x000fea000383ffff */
.L_x_76:
[----:B------:R-:W-:-:S07]  /*cc40*/  MOV R0, UR33 ;  /* 0x0000002100007c02 */ /* 0x000fce0008000f00 */
.L_x_171:
[----:B-1----:R1:W2:Y:S02]  /*cc50*/  SYNCS.PHASECHK.TRANS64.TRYWAIT P0, [R0+URZ+0xb8], R5 ;  /* 0x0000b805000075a7 */ /* 0x0022a400080011ff */
[----:B--2---:R-:W-:Y:S05]  /*cc60*/  @!P0 NANOSLEEP.SYNCS 0x989680 ;  /* 0x009896800000895d */ /* 0x004fea0003900000 */
[----:B------:R-:W2:Y:S02]  /*cc70*/  @!P0 SYNCS.PHASECHK.TRANS64 P0, [R0+URZ+0xb8], R5 ;  /* 0x0000b805000085a7 */ /* 0x000ea400080010ff */
[----:B--2---:R-:W-:Y:S05]  /*cc80*/  @!P0 BRA `(.L_x_171) ;  /* 0xfffffffc00f08947 */ /* 0x004fea000383ffff */
[----:B------:R-:W-:Y:S05]  /*cc90*/  BRA `(.L_x_172) ;  /* 0xffffff7400a47947 */ /* 0x000fea000383ffff */
.L_x_79:
[----:B------:R-:W-:Y:S07]  /*cca0*/  MOV R0, UR7 ;  /* 0x0000000700007c02 */ /* 0x000fee0008000f00 */
.L_x_173:
[----:B-1----:R1:W2:Y:S02]  /*ccb0*/  SYNCS.PHASECHK.TRANS64.TRYWAIT P0, [R0+URZ], R5 ;  /* 0x00000005000075a7 */ /* 0x0022a400080011ff */
[----:B--2---:R-:W-:Y:S05]  /*ccc0*/  @!P0 NANOSLEEP.SYNCS 0x989680 ;  /* 0x009896800000895d */ /* 0x004fea0003900000 */
[----:B------:R-:W2:Y:S02]  /*ccd0*/  @!P0 SYNCS.PHASECHK.TRANS64 P0, [R0+URZ], R5 ;  /* 0x00000005000085a7 */ /* 0x000ea400080010ff */
[----:B--2---:R-:W-:Y:S05]  /*cce0*/  @!P0 BRA `(.L_x_173) ;  /* 0xfffffffc00f08947 */ /* 0x004fea000383ffff */
[----:B------:R-:W-:Y:S05]  /*ccf0*/  BRA `(.L_x_78) ;  /* 0xffffff78001c7947 */ /* 0x000fea000383ffff */
.L_x_82:
[----:B------:R-:W-:-:S07]  /*cd00*/  MOV R0, UR33 ;  /* 0x0000002100007c02 */ /* 0x000fce0008000f00 */
.L_x_174:
[----:B-1----:R1:W3:Y:S02]  /*cd10*/  SYNCS.PHASECHK.TRANS64.TRYWAIT P0, [R0+URZ+0xe0], R3 ;  /* 0x0000e003000075a7 */ /* 0x0022e400080011ff */
[----:B---3--:R-:W-:Y:S05]  /*cd20*/  @!P0 NANOSLEEP.SYNCS 0x989680 ;  /* 0x009896800000895d */ /* 0x008fea0003900000 */
[----:B------:R-:W3:Y:S02]  /*cd30*/  @!P0 SYNCS.PHASECHK.TRANS64 P0, [R0+URZ+0xe0], R3 ;  /* 0x0000e003000085a7 */ /* 0x000ee400080010ff */
[----:B---3--:R-:W-:Y:S05]  /*cd40*/  @!P0 BRA `(.L_x_174) ;  /* 0xfffffffc00f08947 */ /* 0x008fea000383ffff */
[----:B------:R-:W-:Y:S05]  /*cd50*/  BRA `(.L_x_175) ;  /* 0xffffff7c00207947 */ /* 0x000fea000383ffff */
.L_x_87:
[----:B-1----:R1:W2:Y:S02]  /*cd60*/  SYNCS.PHASECHK.TRANS64.TRYWAIT P0, [R8+URZ+0x90], R5 ;  /* 0x00009005080075a7 */ /* 0x0022a400080011ff */
[----:B--2---:R-:W-:Y:S05]  /*cd70*/  @!P0 NANOSLEEP.SYNCS 0x989680 ;  /* 0x009896800000895d */ /* 0x004fea0003900000 */
[----:B------:R-:W2:Y:S02]  /*cd80*/  @!P0 SYNCS.PHASECHK.TRANS64 P0, [R8+URZ+0x90], R5 ;  /* 0x00009005080085a7 */ /* 0x000ea400080010ff */
[----:B--2---:R-:W-:Y:S05]  /*cd90*/  @!P0 BRA `(.L_x_87) ;  /* 0xfffffffc00f08947 */ /* 0x004fea000383ffff */
[----:B------:R-:W-:Y:S05]  /*cda0*/  BRA `(.L_x_176) ;  /* 0xffffff8000647947 */ /* 0x000fea000383ffff */
.L_x_90:
[----:B------:R-:W-:Y:S07]  /*cdb0*/  MOV R0, UR21 ;  /* 0x0000001500007c02 */ /* 0x000fee0008000f00 */
.L_x_177:
[----:B-1----:R1:W2:Y:S02]  /*cdc0*/  SYNCS.PHASECHK.TRANS64.TRYWAIT P1, [R0+URZ+0x88], R5 ;  /* 0x00008805000075a7 */ /* 0x0022a400080211ff */
[----:B--2---:R-:W-:Y:S05]  /*cdd0*/  @!P1 NANOSLEEP.SYNCS 0x989680 ;  /* 0x009896800000995d */ /* 0x004fea0003900000 */
[----:B------:R-:W2:Y:S02]  /*cde0*/  @!P1 SYNCS.PHASECHK.TRANS64 P1, [R0+URZ+0x88], R5 ;  /* 0x00008805000095a7 */ /* 0x000ea400080210ff */
[----:B--2---:R-:W-:Y:S05]  /*cdf0*/  @!P1 BRA `(.L_x_177) ;  /* 0xfffffffc00f09947 */ /* 0x004fea000383ffff */
[----:B------:R-:W-:Y:S05]  /*ce00*/  BRA `(.L_x_89) ;  /* 0xffffff8400e07947 */ /* 0x000fea000383ffff */
.L_x_93:
[----:B-1----:R-:W-:Y:S07]  /*ce10*/  MOV R5, UR21 ;  /* 0x0000001500057c02 */ /* 0x002fee0008000f00 */
.L_x_178:
[----:B-1----:R1:W2:Y:S02]  /*ce20*/  SYNCS.PHASECHK.TRANS64.TRYWAIT P0, [R5+URZ+0x60], R4 ;  /* 0x00006004050075a7 */ /* 0x0022a400080011ff */
[----:B--2---:R-:W-:Y:S05]  /*ce30*/  @!P0 NANOSLEEP.SYNCS 0x989680 ;  /* 0x009896800000895d */ /* 0x004fea0003900000 */
[----:B------:R-:W2:Y:S02]  /*ce40*/  @!P0 SYNCS.PHASECHK.TRANS64 P0, [R5+URZ+0x60], R4 ;  /* 0x00006004050085a7 */ /* 0x000ea400080010ff */
[----:B--2---:R-:W-:Y:S05]  /*ce50*/  @!P0 BRA `(.L_x_178) ;  /* 0xfffffffc00f08947 */ /* 0x004fea000383ffff */
[----:B------:R-:W-:Y:S05]  /*ce60*/  BRA `(.L_x_179) ;  /* 0xffffff8800387947 */ /* 0x000fea000383ffff */
.L_x_94:
[----:B------:R-:W-:Y:S07]  /*ce70*/  MOV R5, UR21 ;  /* 0x0000001500057c02 */ /* 0x000fee0008000f00 */
.L_x_180:
[----:B-1----:R1:W2:Y:S02]  /*ce80*/  SYNCS.PHASECHK.TRANS64.TRYWAIT P0, [R5+URZ+0x68], R4 ;  /* 0x00006804050075a7 */ /* 0x0022a400080011ff */
[----:B--2---:R-:W-:Y:S05]  /*ce90*/  @!P0 NANOSLEEP.SYNCS 0x989680 ;  /* 0x009896800000895d */ /* 0x004fea0003900000 */
[----:B------:R-:W2:Y:S02]  /*cea0*/  @!P0 SYNCS.PHASECHK.TRANS64 P0, [R5+URZ+0x68], R4 ;  /* 0x00006804050085a7 */ /* 0x000ea400080010ff */
[----:B--2---:R-:W-:Y:S05]  /*ceb0*/  @!P0 BRA `(.L_x_180) ;  /* 0xfffffffc00f08947 */ /* 0x004fea000383ffff */
[----:B------:R-:W-:Y:S05]  /*cec0*/  BRA `(.L_x_181) ;  /* 0xffffff8800907947 */ /* 0x000fea000383ffff */
.L_x_95:
[----:B-1----:R-:W-:Y:S07]  /*ced0*/  MOV R5, UR21 ;  /* 0x0000001500057c02 */ /* 0x002fee0008000f00 */
.L_x_182:
[----:B-1----:R1:W2:Y:S02]  /*cee0*/  SYNCS.PHASECHK.TRANS64.TRYWAIT P0, [R5+URZ+0x70], R4 ;  /* 0x00007004050075a7 */ /* 0x0022a400080011ff */
[----:B--2---:R-:W-:Y:S05]  /*cef0*/  @!P0 NANOSLEEP.SYNCS 0x989680 ;  /* 0x009896800000895d */ /* 0x004fea0003900000 */
[----:B------:R-:W2:Y:S02]  /*cf00*/  @!P0 SYNCS.PHASECHK.TRANS64 P0, [R5+URZ+0x70], R4 ;  /* 0x00007004050085a7 */ /* 0x000ea400080010ff */
[----:B--2---:R-:W-:Y:S05]  /*cf10*/  @!P0 BRA `(.L_x_182) ;  /* 0xfffffffc00f08947 */ /* 0x004fea000383ffff */
[----:B------:R-:W-:Y:S05]  /*cf20*/  BRA `(.L_x_183) ;  /* 0xffffff8800d87947 */ /* 0x000fea000383ffff */
.L_x_96:
[----:B-1----:R-:W-:Y:S07]  /*cf30*/  MOV R5, UR21 ;  /* 0x0000001500057c02 */ /* 0x002fee0008000f00 */
.L_x_184:
[----:B-1----:R1:W2:Y:S02]  /*cf40*/  SYNCS.PHASECHK.TRANS64.TRYWAIT P0, [R5+URZ+0x78], R4 ;  /* 0x00007804050075a7 */ /* 0x0022a400080011ff */
[----:B--2---:R-:W-:Y:S05]  /*cf50*/  @!P0 NANOSLEEP.SYNCS 0x989680 ;  /* 0x009896800000895d */ /* 0x004fea0003900000 */
[----:B------:R-:W2:Y:S02]  /*cf60*/  @!P0 SYNCS.PHASECHK.TRANS64 P0, [R5+URZ+0x78], R4 ;  /* 0x00007804050085a7 */ /* 0x000ea400080010ff */
[----:B--2---:R-:W-:Y:S05]  /*cf70*/  @!P0 BRA `(.L_x_184) ;  /* 0xfffffffc00f08947 */ /* 0x004fea000383ffff */
[----:B------:R-:W-:Y:S05]  /*cf80*/  BRA `(.L_x_185) ;  /* 0xffffff8c00207947 */ /* 0x000fea000383ffff */
.L_x_98:
[----:B------:R-:W-:-:S07]  /*cf90*/  MOV R0, UR21 ;  /* 0x0000001500007c02 */ /* 0x000fce0008000f00 */
.L_x_186:
[----:B-1----:R1:W2:Y:S02]  /*cfa0*/  SYNCS.PHASECHK.TRANS64.TRYWAIT P0, [R0+URZ+0x60], R3 ;  /* 0x00006003000075a7 */ /* 0x0022a400080011ff */
[----:B--2---:R-:W-:Y:S05]  /*cfb0*/  @!P0 NANOSLEEP.SYNCS 0x989680 ;  /* 0x009896800000895d */ /* 0x004fea0003900000 */
[----:B------:R-:W2:Y:S02]  /*cfc0*/  @!P0 SYNCS.PHASECHK.TRANS64 P0, [R0+URZ+0x60], R3 ;  /* 0x00006003000085a7 */ /* 0x000ea400080010ff */
[----:B--2---:R-:W-:Y:S05]  /*cfd0*/  @!P0 BRA `(.L_x_186) ;  /* 0xfffffffc00f08947 */ /* 0x004fea000383ffff */
[----:B------:R-:W-:Y:S05]  /*cfe0*/  BRA `(.L_x_187) ;  /* 0xffffff8c00b47947 */ /* 0x000fea000383ffff */
.L_x_99:
[----:B-1----:R-:W-:-:S07]  /*cff0*/  MOV R0, UR21 ;  /* 0x0000001500007c02 */ /* 0x002fce0008000f00 */
.L_x_188:
[----:B-1----:R1:W2:Y:S02]  /*d000*/  SYNCS.PHASECHK.TRANS64.TRYWAIT P0, [R0+URZ+0x68], R3 ;  /* 0x00006803000075a7 */ /* 0x0022a400080011ff */
[----:B--2---:R-:W-:Y:S05]  /*d010*/  @!P0 NANOSLEEP.SYNCS 0x989680 ;  /* 0x009896800000895d */ /* 0x004fea0003900000 */
[----:B------:R-:W2:Y:S02]  /*d020*/  @!P0 SYNCS.PHASECHK.TRANS64 P0, [R0+URZ+0x68], R3 ;  /* 0x00006803000085a7 */ /* 0x000ea400080010ff */
[----:B--2---:R-:W-:Y:S05]  /*d030*/  @!P0 BRA `(.L_x_188) ;  /* 0xfffffffc00f08947 */ /* 0x004fea000383ffff */
[----:B------:R-:W-:Y:S05]  /*d040*/  BRA `(.L_x_189) ;  /* 0xffffff8c00a47947 */ /* 0x000fea000383ffff */
.L_x_100:
[----:B-1----:R-:W-:-:S07]  /*d050*/  MOV R0, UR21 ;  /* 0x0000001500007c02 */ /* 0x002fce0008000f00 */
.L_x_190:
[----:B-1----:R1:W2:Y:S02]  /*d060*/  SYNCS.PHASECHK.TRANS64.TRYWAIT P0, [R0+URZ+0x70], R3 ;  /* 0x00007003000075a7 */ /* 0x0022a400080011ff */
[----:B--2---:R-:W-:Y:S05]  /*d070*/  @!P0 NANOSLEEP.SYNCS 0x989680 ;  /* 0x009896800000895d */ /* 0x004fea0003900000 */
[----:B------:R-:W2:Y:S02]  /*d080*/  @!P0 SYNCS.PHASECHK.TRANS64 P0, [R0+URZ+0x70], R3 ;  /* 0x00007003000085a7 */ /* 0x000ea400080010ff */
[----:B--2---:R-:W-:Y:S05]  /*d090*/  @!P0 BRA `(.L_x_190) ;  /* 0xfffffffc00f08947 */ /* 0x004fea000383ffff */
[----:B------:R-:W-:Y:S05]  /*d0a0*/  BRA `(.L_x_191) ;  /* 0xffffff8c00947947 */ /* 0x000fea000383ffff */
.L_x_102:
[----:B--2---:R2:W3:Y:S02]  /*d0b0*/  SYNCS.PHASECHK.TRANS64.TRYWAIT P0, [R8+URZ+0x90], R3 ;  /* 0x00009003080075a7 */ /* 0x0044e400080011ff */
[----:B---3--:R-:W-:Y:S05]  /*d0c0*/  @!P0 NANOSLEEP.SYNCS 0x989680 ;  /* 0x009896800000895d */ /* 0x008fea0003900000 */
[----:B------:R-:W3:Y:S02]  /*d0d0*/  @!P0 SYNCS.PHASECHK.TRANS64 P0, [R8+URZ+0x90], R3 ;  /* 0x00009003080085a7 */ /* 0x000ee400080010ff */
[----:B---3--:R-:W-:Y:S05]  /*d0e0*/  @!P0 BRA `(.L_x_102) ;  /* 0xfffffffc00f08947 */ /* 0x008fea000383ffff */
[----:B------:R-:W-:Y:S05]  /*d0f0*/  BRA `(.L_x_192) ;  /* 0xffffff9000707947 */ /* 0x000fea000383ffff */
.L_x_113:
[----:B-1----:R-:W-:Y:S04]  /*d100*/  MOV R3, UR46 ;  /* 0x0000002e00037c02 */ /* 0x002fe80008000f00 */
[----:B------:R1:W2:Y:S03]  /*d110*/  SYNCS.PHASECHK.TRANS64.TRYWAIT P0, [R3+URZ+0x40], R4 ;  /* 0x00004004030075a7 */ /* 0x0002a600080011ff */
[----:B--2---:R-:W-:Y:S05]  /*d120*/  @!P0 NANOSLEEP.SYNCS 0x989680 ;  /* 0x009896800000895d */ /* 0x004fea0003900000 */
[----:B------:R-:W2:Y:S02]  /*d130*/  @!P0 SYNCS.PHASECHK.TRANS64 P0, [R3+URZ+0x40], R4 ;  /* 0x00004004030085a7 */ /* 0x000ea400080010ff */
[----:B--2---:R-:W-:Y:S05]  /*d140*/  @!P0 BRA `(.L_x_113) ;  /* 0xfffffffc00ec8947 */ /* 0x004fea000383ffff */
[----:B------:R-:W-:Y:S05]  /*d150*/  BRA `(.L_x_112) ;  /* 0xffffffa000607947 */ /* 0x000fea000383ffff */
.L_x_115:
[----:B-1----:R-:W-:Y:S04]  /*d160*/  MOV R3, UR46 ;  /* 0x0000002e00037c02 */ /* 0x002fe80008000f00 */
[----:B------:R1:W4:Y:S03]  /*d170*/  SYNCS.PHASECHK.TRANS64.TRYWAIT P1, [R3+URZ+0xb0], R0 ;  /* 0x0000b000030075a7 */ /* 0x00032600080211ff */
[----:B----4-:R-:W-:Y:S05]  /*d180*/  @!P1 NANOSLEEP.SYNCS 0x989680 ;  /* 0x009896800000995d */ /* 0x010fea0003900000 */
[----:B------:R-:W4:Y:S02]  /*d190*/  @!P1 SYNCS.PHASECHK.TRANS64 P1, [R3+URZ+0xb0], R0 ;  /* 0x0000b000030095a7 */ /* 0x000f2400080210ff */
[----:B----4-:R-:W-:Y:S05]  /*d1a0*/  @!P1 BRA `(.L_x_115) ;  /* 0xfffffffc00ec9947 */ /* 0x010fea000383ffff */
[----:B------:R-:W-:Y:S05]  /*d1b0*/  BRA `(.L_x_114) ;  /* 0xffffffa000987947 */ /* 0x000fea000383ffff */
.L_x_124:
[----:B---3--:R3:W4:Y:S02]  /*d1c0*/  SYNCS.PHASECHK.TRANS64.TRYWAIT P0, [R3+URZ+0x40], R0 ;  /* 0x00004000030075a7 */ /* 0x00872400080011ff */
[----:B----4-:R-:W-:Y:S05]  /*d1d0*/  @!P0 NANOSLEEP.SYNCS 0x989680 ;  /* 0x009896800000895d */ /* 0x010fea0003900000 */
[----:B------:R-:W4:Y:S02]  /*d1e0*/  @!P0 SYNCS.PHASECHK.TRANS64 P0, [R3+URZ+0x40], R0 ;  /* 0x00004000030085a7 */ /* 0x000f2400080010ff */
[----:B----4-:R-:W-:Y:S05]  /*d1f0*/  @!P0 BRA `(.L_x_124) ;  /* 0xfffffffc00f08947 */ /* 0x010fea000383ffff */
[----:B------:R-:W-:Y:S05]  /*d200*/  BRA `(.L_x_123) ;  /* 0xffffffb400647947 */ /* 0x000fea000383ffff */
.L_x_132:
[----:B-1----:R1:W4:Y:S02]  /*d210*/  SYNCS.PHASECHK.TRANS64.TRYWAIT P0, [R95+URZ+0x40], R6 ;  /* 0x000040065f0075a7 */ /* 0x00232400080011ff */
[----:B----4-:R-:W-:Y:S05]  /*d220*/  @!P0 NANOSLEEP.SYNCS 0x989680 ;  /* 0x009896800000895d */ /* 0x010fea0003900000 */
[----:B------:R-:W4:Y:S02]  /*d230*/  @!P0 SYNCS.PHASECHK.TRANS64 P0, [R95+URZ+0x40], R6 ;  /* 0x000040065f0085a7 */ /* 0x000f2400080010ff */
[----:B----4-:R-:W-:Y:S05]  /*d240*/  @!P0 BRA `(.L_x_132) ;  /* 0xfffffffc00f08947 */ /* 0x010fea000383ffff */
[----:B------:R-:W-:Y:S05]  /*d250*/  BRA `(.L_x_131) ;  /* 0xffffffc800687947 */ /* 0x000fea000383ffff */
.L_x_140:
[----:B-1----:R1:W2:Y:S02]  /*d260*/  SYNCS.PHASECHK.TRANS64.TRYWAIT P0, [R16+URZ+0x40], R3 ;  /* 0x00004003100075a7 */ /* 0x0022a400080011ff */
[----:B--2---:R-:W-:Y:S05]  /*d270*/  @!P0 NANOSLEEP.SYNCS 0x989680 ;  /* 0x009896800000895d */ /* 0x004fea0003900000 */
[----:B------:R-:W2:Y:S02]  /*d280*/  @!P0 SYNCS.PHASECHK.TRANS64 P0, [R16+URZ+0x40], R3 ;  /* 0x00004003100085a7 */ /* 0x000ea400080010ff */
[----:B--2---:R-:W-:Y:S05]  /*d290*/  @!P0 BRA `(.L_x_140) ;  /* 0xfffffffc00f08947 */ /* 0x004fea000383ffff */
[----:B------:R-:W-:Y:S05]  /*d2a0*/  BRA `(.L_x_139) ;  /* 0xffffffdc00647947 */ /* 0x000fea000383ffff */
        .weak           $__internal_0_$__cuda_sm10x_tcgen05_guardrail_trap_col_being_dealloced_not_returned_by_alloc
        .type           $__internal_0_$__cuda_sm10x_tcgen05_guardrail_trap_col_being_dealloced_not_returned_by_alloc,@function
        .size           $__internal_0_$__cuda_sm10x_tcgen05_guardrail_trap_col_being_dealloced_not_returned_by_alloc,($__internal_1_$__cuda_sm10x_tcgen05_guardrail_trap_phase_invalid_during_alloc - $__internal_0_$__cuda_sm10x_tcgen05_guardrail_trap_col_being_dealloced_not_returned_by_alloc)
$__internal_0_$__cuda_sm10x_tcgen05_guardrail_trap_col_being_dealloced_not_returned_by_alloc:
[----:B------:R-:W-:Y:S05]  /*d2b0*/  BPT.TRAP 0x1 ;  /* 0x000000040000795c */ /* 0x000fea0000300000 */
[----:B------:R-:W-:-:S04]  /*d2c0*/  HFMA2 R3, -RZ, RZ, 0, 0 ;  /* 0x00000000ff037431 */ /* 0x000fc800000001ff */
[----:B------:R-:W-:Y:S05]  /*d2d0*/  RET.REL.NODEC R2 `(_ZN7cutlass13device_kernelINS_4gemm6kernel13GemmUniversalIN4cute5tupleIJiiiiEEENS1_10collective13CollectiveMmaINS1_46MainloopSm100TmaUmmaWarpSpecializedBlockScaledILi4ELi2ELi1ENS5_IJNS4_1CILi8EEENSA_ILi1EEESC_EEEEENS5_IJNSA_ILi256EEESF_NSA_ILi128EEEEEENS5_IJNS_12float_e5m2_tENS_13float_ue8m0_tEEEENS5_IJNS5_IJlSC_lEEENS4_6LayoutINS5_IJNS5_IJNS5_IJNSA_ILi32EEENSA_ILi4EEEEEEiEEESQ_NS5_IJSC_iEEEEEENS5_IJNS5_IJNS5_IJNSA_ILi16EEESO_EEEiEEENS5_IJNS5_IJNSA_ILi0EEESC_EEENSA_ILi512EEEEEENS5_IJSW_iEEEEEEEEEEESK_S13_NS4_8TiledMMAINS4_8MMA_AtomIJNS4_27SM100_MMA_MXF8F6F4_2x1SM_SSISI_SI_fSJ_Li256ELi256ELNS4_4UMMA5MajorE0ELS18_0ELNS17_7ScaleInE0ELS19_0EEEEEENSM_INS5_IJSC_SC_SC_EEENS5_IJSW_SW_SW_EEEEENS5_IJNS4_10UnderscoreES1F_S1F_EEEEENS5_IJNS4_18SM100_TMA_2SM_LOADES1I_EEENS5_IJNS4_14ComposedLayoutINS4_7SwizzleILi3ELi4ELi3EEENS4_18smem_ptr_flag_bitsILi8EEENSM_INS5_IJSB_SG_EEENS5_IJSG_SC_EEEEEEENSM_INS5_IJNS5_IJNS5_IJSP_SC_EEENS5_IJSN_SC_EEEEEESC_NS5_IJSO_SC_EEEEEENS5_IJNS5_IJNS5_IJSU_SY_EEESX_EEESW_NS5_IJSC_SY_EEEEEEEEEEEvNS4_8identityENS5_IJNS4_28SM100_TMA_2SM_LOAD_MULTICASTES25_EEENS5_IJS1S_NSM_INS5_IJNS5_IJNS5_IJSP_NSA_ILi2EEEEEES1U_EEESC_S1W_EEENS5_IJS1Z_SW_NS5_IJSC_NSA_ILi1024EEEEEEEEEEEEEEvS24_EENS_8epilogue10collective18CollectiveEpilogueINS2H_23Sm100TmaWarpSpecializedILi4ELi2ELi64ELb1ELb0EEEJNS5_IJSG_SF_SG_EEENS5_IJNSM_ISG_SC_EENSM_INSA_ILi64EEESC_EEEEENS_10bfloat16_tESL_S2R_SL_NS2H_6fusion15FusionCallbacksIS2L_NS2S_17LinearCombinationIS2R_fS2R_fLNS_15FloatRoundStyleE2EEES2M_S2Q_JEEENS4_5SM1004TMEM4LOAD26SM100_TMEM_LOAD_32dp32b64xENS4_13SM90_TMA_LOADENS1K_IS1M_NS1N_ILi16EEENSM_INS5_IJSB_S2O_EEENS5_IJS2O_SC_EEEEEEENS4_39AutoVectorizingCopyWithAssumedAlignmentILi128EEENS4_14SM90_TMA_STOREES37_S39_S39_EEEvvEEEEvNT_6ParamsE) ;  /* 0xffffff2c02487950 */ /* 0x000fea0003c3ffff */
        .weak           $__internal_1_$__cuda_sm10x_tcgen05_guardrail_trap_phase_invalid_during_alloc
        .type           $__internal_1_$__cuda_sm10x_tcgen05_guardrail_trap_phase_invalid_during_alloc,@function
        .size           $__internal_1_$__cuda_sm10x_tcgen05_guardrail_trap_phase_invalid_during_alloc,($__internal_2_$__cuda_sm10x_tcgen05_guardrail_trap_unallocated_columns_being_dealloced - $__internal_1_$__cuda_sm10x_tcgen05_guardrail_trap_phase_invalid_during_alloc)
$__internal_1_$__cuda_sm10x_tcgen05_guardrail_trap_phase_invalid_during_alloc:
[----:B------:R-:W-:Y:S05]  /*d2e0*/  BPT.TRAP 0x1 ;  /* 0x000000040000795c */ /* 0x000fea0000300000 */
[----:B------:R-:W-:-:S04]  /*d2f0*/  MOV R5, 0x0 ;  /* 0x0000000000057802 */ /* 0x000fc80000000f00 */
[----:B------:R-:W-:Y:S05]  /*d300*/  RET.REL.NODEC R4 `(_ZN7cutlass13device_kernelINS_4gemm6kernel13GemmUniversalIN4cute5tupleIJiiiiEEENS1_10collective13CollectiveMmaINS1_46MainloopSm100TmaUmmaWarpSpecializedBlockScaledILi4ELi2ELi1ENS5_IJNS4_1CILi8EEENSA_ILi1EEESC_EEEEENS5_IJNSA_ILi256EEESF_NSA_ILi128EEEEEENS5_IJNS_12float_e5m2_tENS_13float_ue8m0_tEEEENS5_IJNS5_IJlSC_lEEENS4_6LayoutINS5_IJNS5_IJNS5_IJNSA_ILi32EEENSA_ILi4EEEEEEiEEESQ_NS5_IJSC_iEEEEEENS5_IJNS5_IJNS5_IJNSA_ILi16EEESO_EEEiEEENS5_IJNS5_IJNSA_ILi0EEESC_EEENSA_ILi512EEEEEENS5_IJSW_iEEEEEEEEEEESK_S13_NS4_8TiledMMAINS4_8MMA_AtomIJNS4_27SM100_MMA_MXF8F6F4_2x1SM_SSISI_SI_fSJ_Li256ELi256ELNS4_4UMMA5MajorE0ELS18_0ELNS17_7ScaleInE0ELS19_0EEEEEENSM_INS5_IJSC_SC_SC_EEENS5_IJSW_SW_SW_EEEEENS5_IJNS4_10UnderscoreES1F_S1F_EEEEENS5_IJNS4_18SM100_TMA_2SM_LOADES1I_EEENS5_IJNS4_14ComposedLayoutINS4_7SwizzleILi3ELi4ELi3EEENS4_18smem_ptr_flag_bitsILi8EEENSM_INS5_IJSB_SG_EEENS5_IJSG_SC_EEEEEEENSM_INS5_IJNS5_IJNS5_IJSP_SC_EEENS5_IJSN_SC_EEEEEESC_NS5_IJSO_SC_EEEEEENS5_IJNS5_IJNS5_IJSU_SY_EEESX_EEESW_NS5_IJSC_SY_EEEEEEEEEEEvNS4_8identityENS5_IJNS4_28SM100_TMA_2SM_LOAD_MULTICASTES25_EEENS5_IJS1S_NSM_INS5_IJNS5_IJNS5_IJSP_NSA_ILi2EEEEEES1U_EEESC_S1W_EEENS5_IJS1Z_SW_NS5_IJSC_NSA_ILi1024EEEEEEEEEEEEEEvS24_EENS_8epilogue10collective18CollectiveEpilogueINS2H_23Sm100TmaWarpSpecializedILi4ELi2ELi64ELb1ELb0EEEJNS5_IJSG_SF_SG_EEENS5_IJNSM_ISG_SC_EENSM_INSA_ILi64EEESC_EEEEENS_10bfloat16_tESL_S2R_SL_NS2H_6fusion15FusionCallbacksIS2L_NS2S_17LinearCombinationIS2R_fS2R_fLNS_15FloatRoundStyleE2EEES2M_S2Q_JEEENS4_5SM1004TMEM4LOAD26SM100_TMEM_LOAD_32dp32b64xENS4_13SM90_TMA_LOADENS1K_IS1M_NS1N_ILi16EEENSM_INS5_IJSB_S2O_EEENS5_IJS2O_SC_EEEEEEENS4_39AutoVectorizingCopyWithAssumedAlignmentILi128EEENS4_14SM90_TMA_STOREES37_S39_S39_EEEvvEEEEvNT_6ParamsE) ;  /* 0xffffff2c043c7950 */ /* 0x000fea0003c3ffff */
        .weak           $__internal_2_$__cuda_sm10x_tcgen05_guardrail_trap_unallocated_columns_being_dealloced
        .type           $__internal_2_$__cuda_sm10x_tcgen05_guardrail_trap_unallocated_columns_being_dealloced,@function
        .size           $__internal_2_$__cuda_sm10x_tcgen05_guardrail_trap_unallocated_columns_being_dealloced,(.L_x_194 - $__internal_2_$__cuda_sm10x_tcgen05_guardrail_trap_unallocated_columns_being_dealloced)
$__internal_2_$__cuda_sm10x_tcgen05_guardrail_trap_unallocated_columns_being_dealloced:
[----:B------:R-:W-:Y:S05]  /*d310*/  BPT.TRAP 0x1 ;  /* 0x000000040000795c */ /* 0x000fea0000300000 */
[----:B------:R-:W-:-:S04]  /*d320*/  HFMA2 R3, -RZ, RZ, 0, 0 ;  /* 0x00000000ff037431 */ /* 0x000fc800000001ff */
[----:B------:R-:W-:Y:S05]  /*d330*/  RET.REL.NODEC R2 `(_ZN7cutlass13device_kernelINS_4gemm6kernel13GemmUniversalIN4cute5tupleIJiiiiEEENS1_10collective13CollectiveMmaINS1_46MainloopSm100TmaUmmaWarpSpecializedBlockScaledILi4ELi2ELi1ENS5_IJNS4_1CILi8EEENSA_ILi1EEESC_EEEEENS5_IJNSA_ILi256EEESF_NSA_ILi128EEEEEENS5_IJNS_12float_e5m2_tENS_13float_ue8m0_tEEEENS5_IJNS5_IJlSC_lEEENS4_6LayoutINS5_IJNS5_IJNS5_IJNSA_ILi32EEENSA_ILi4EEEEEEiEEESQ_NS5_IJSC_iEEEEEENS5_IJNS5_IJNS5_IJNSA_ILi16EEESO_EEEiEEENS5_IJNS5_IJNSA_ILi0EEESC_EEENSA_ILi512EEEEEENS5_IJSW_iEEEEEEEEEEESK_S13_NS4_8TiledMMAINS4_8MMA_AtomIJNS4_27SM100_MMA_MXF8F6F4_2x1SM_SSISI_SI_fSJ_Li256ELi256ELNS4_4UMMA5MajorE0ELS18_0ELNS17_7ScaleInE0ELS19_0EEEEEENSM_INS5_IJSC_SC_SC_EEENS5_IJSW_SW_SW_EEEEENS5_IJNS4_10UnderscoreES1F_S1F_EEEEENS5_IJNS4_18SM100_TMA_2SM_LOADES1I_EEENS5_IJNS4_14ComposedLayoutINS4_7SwizzleILi3ELi4ELi3EEENS4_18smem_ptr_flag_bitsILi8EEENSM_INS5_IJSB_SG_EEENS5_IJSG_SC_EEEEEEENSM_INS5_IJNS5_IJNS5_IJSP_SC_EEENS5_IJSN_SC_EEEEEESC_NS5_IJSO_SC_EEEEEENS5_IJNS5_IJNS5_IJSU_SY_EEESX_EEESW_NS5_IJSC_SY_EEEEEEEEEEEvNS4_8identityENS5_IJNS4_28SM100_TMA_2SM_LOAD_MULTICASTES25_EEENS5_IJS1S_NSM_INS5_IJNS5_IJNS5_IJSP_NSA_ILi2EEEEEES1U_EEESC_S1W_EEENS5_IJS1Z_SW_NS5_IJSC_NSA_ILi1024EEEEEEEEEEEEEEvS24_EENS_8epilogue10collective18CollectiveEpilogueINS2H_23Sm100TmaWarpSpecializedILi4ELi2ELi64ELb1ELb0EEEJNS5_IJSG_SF_SG_EEENS5_IJNSM_ISG_SC_EENSM_INSA_ILi64EEESC_EEEEENS_10bfloat16_tESL_S2R_SL_NS2H_6fusion15FusionCallbacksIS2L_NS2S_17LinearCombinationIS2R_fS2R_fLNS_15FloatRoundStyleE2EEES2M_S2Q_JEEENS4_5SM1004TMEM4LOAD26SM100_TMEM_LOAD_32dp32b64xENS4_13SM90_TMA_LOADENS1K_IS1M_NS1N_ILi16EEENSM_INS5_IJSB_S2O_EEENS5_IJS2O_SC_EEEEEEENS4_39AutoVectorizingCopyWithAssumedAlignmentILi128EEENS4_14SM90_TMA_STOREES37_S39_S39_EEEvvEEEEvNT_6ParamsE) ;  /* 0xffffff2c02307950 */ /* 0x000fea0003c3ffff */
.L_x_193:
[----:B------:R-:W-:-:S00]  /*d340*/  BRA `(.L_x_193) ;  /* 0xfffffffc00fc7947 */ /* 0x000fc0000383ffff */
[----:B------:R-:W-:-:S00]  /*d350*/  NOP ;  /* 0x0000000000007918 */ /* 0x000fc00000000000 */
        /* <DEDUP_REMOVED lines=10> */
.L_x_194:


//--------------------- .nv.global.init           --------------------------
	.section	.nv.global.init,"aw",@progbits
.nv.global.init:
	.type		$str$27,@object
	.size		$str$27,($str$28 - $str$27)
$str$27:
        /*0000*/ 	.byte	0x28, 0x61, 0x64, 0x64, 0x72, 0x65, 0x73, 0x73, 0x20, 0x26, 0x20, 0x6d, 0x61, 0x73, 0x6b, 0x29
        /*0010*/ 	.byte	0x20, 0x3d, 0x3d, 0x20, 0x30, 0x00
	.type		$str$28,@object
	.size		$str$28,($str$26 - $str$28)
$str$28:
        /*0016*/ 	.byte	0x2f, 0x74, 0x6d, 0x70, 0x2f, 0x63, 0x75, 0x74, 0x6c, 0x61, 0x73, 0x73, 0x5f, 0x73, 0x77, 0x65
        /*0026*/ 	.byte	0x65, 0x70, 0x5f, 0x73, 0x72, 0x63, 0x2f, 0x69, 0x6e, 0x63, 0x6c, 0x75, 0x64, 0x65, 0x2f, 0x63
        /*0036*/ 	.byte	0x75, 0x74, 0x65, 0x2f, 0x70, 0x6f, 0x69, 0x6e, 0x74, 0x65, 0x72, 0x5f, 0x66, 0x6c, 0x61, 0x67
        /*0046*/ 	.byte	0x67, 0x65, 0x64, 0x2e, 0x68, 0x70, 0x70, 0x00
	.type		$str$26,@object
	.size		$str$26,($str$25 - $str$26)
$str$26:
        /*004e*/ 	.byte	0x2f, 0x74, 0x6d, 0x70, 0x2f, 0x63, 0x75, 0x74, 0x6c, 0x61, 0x73, 0x73, 0x5f, 0x73, 0x77, 0x65
        /*005e*/ 	.byte	0x65, 0x70, 0x5f, 0x73, 0x72, 0x63, 0x2f, 0x69, 0x6e, 0x63, 0x6c, 0x75, 0x64, 0x65, 0x2f, 0x63
        /*006e*/ 	.byte	0x75, 0x74, 0x65, 0x2f, 0x61, 0x74, 0x6f, 0x6d, 0x2f, 0x63, 0x6f, 0x70, 0x79, 0x5f, 0x74, 0x72
        /*007e*/ 	.byte	0x61, 0x69, 0x74, 0x73, 0x5f, 0x73, 0x6d, 0x31, 0x30, 0x30, 0x2e, 0x68, 0x70, 0x70, 0x00
	.type		$str$25,@object
	.size		$str$25,(__unnamed_1 - $str$25)
$str$25:
        /*008d*/ 	.byte	0x28, 0x28, 0x75, 0x69, 0x6e, 0x74, 0x33, 0x32, 0x5f, 0x74, 0x28, 0x74, 0x68, 0x72, 0x65, 0x61
        /*009d*/ 	.byte	0x64, 0x49, 0x64, 0x78, 0x2e, 0x78, 0x29, 0x20, 0x2f, 0x20, 0x33, 0x32, 0x29, 0x20, 0x25, 0x20
        /*00ad*/ 	.byte	0x34, 0x29, 0x20, 0x3d, 0x3d, 0x20, 0x28, 0x28, 0x28, 0x74, 0x6d, 0x65, 0x6d, 0x5f, 0x61, 0x64
        /*00bd*/ 	.byte	0x64, 0x72, 0x20, 0x3e, 0x3e, 0x20, 0x31, 0x36, 0x29, 0x20, 0x2f, 0x20, 0x33, 0x32, 0x29, 0x20
        /*00cd*/ 	.byte	0x25, 0x20, 0x34, 0x29, 0x00
	.type		__unnamed_1,@object
	.size		__unnamed_1,(__unnamed_2 - __unnamed_1)
__unnamed_1:
        /*00d2*/ 	.byte	0x61, 0x75, 0x74, 0x6f, 0x20, 0x63, 0x75, 0x74, 0x65, 0x3a, 0x3a, 0x61, 0x73, 0x5f, 0x70, 0x6f
        /* <DEDUP_REMOVED lines=24> */
        /*0262*/ 	.byte	0x38, 0x31, 0x39, 0x32, 0x3e, 0x3e, 0x3e, 0x3e, 0x5d, 0x00
	.type		__unnamed_2,@object
	.size		__unnamed_2,(.L_2 - __unnamed_2)
__unnamed_2:
        /* <DEDUP_REMOVED lines=43> */
        /*051c*/ 	.byte	0x74, 0x65, 0x3a, 0x3a, 0x43, 0x3c, 0x30, 0x3e, 0x3e, 0x3e, 0x3e, 0x5d, 0x00
.L_2:


//--------------------- .nv.shared._ZN7cutlass13device_kernelINS_4gemm6kernel13GemmUniversalIN4cute5tupleIJiiiiEEENS1_10collective13CollectiveMmaINS1_46MainloopSm100TmaUmmaWarpSpecializedBlockScaledILi4ELi2ELi1ENS5_IJNS4_1CILi8EEENSA_ILi1EEESC_EEEEENS5_IJNSA_ILi256EEESF_NSA_ILi128EEEEEENS5_IJNS_12float_e5m2_tENS_13float_ue8m0_tEEEENS5_IJNS5_IJlSC_lEEENS4_6LayoutINS5_IJNS5_IJNS5_IJNSA_ILi32EEENSA_ILi4EEEEEEiEEESQ_NS5_IJSC_iEEEEEENS5_IJNS5_IJNS5_IJNSA_ILi16EEESO_EEEiEEENS5_IJNS5_IJNSA_ILi0EEESC_EEENSA_ILi512EEEEEENS5_IJSW_iEEEEEEEEEEESK_S13_NS4_8TiledMMAINS4_8MMA_AtomIJNS4_27SM100_MMA_MXF8F6F4_2x1SM_SSISI_SI_fSJ_Li256ELi256ELNS4_4UMMA5MajorE0ELS18_0ELNS17_7ScaleInE0ELS19_0EEEEEENSM_INS5_IJSC_SC_SC_EEENS5_IJSW_SW_SW_EEEEENS5_IJNS4_10UnderscoreES1F_S1F_EEEEENS5_IJNS4_18SM100_TMA_2SM_LOADES1I_EEENS5_IJNS4_14ComposedLayoutINS4_7SwizzleILi3ELi4ELi3EEENS4_18smem_ptr_flag_bitsILi8EEENSM_INS5_IJSB_SG_EEENS5_IJSG_SC_EEEEEEENSM_INS5_IJNS5_IJNS5_IJSP_SC_EEENS5_IJSN_SC_EEEEEESC_NS5_IJSO_SC_EEEEEENS5_IJNS5_IJNS5_IJSU_SY_EEESX_EEESW_NS5_IJSC_SY_EEEEEEEEEEEvNS4_8identityENS5_IJNS4_28SM100_TMA_2SM_LOAD_MULTICASTES25_EEENS5_IJS1S_NSM_INS5_IJNS5_IJNS5_IJSP_NSA_ILi2EEEEEES1U_EEESC_S1W_EEENS5_IJS1Z_SW_NS5_IJSC_NSA_ILi1024EEEEEEEEEEEEEEvS24_EENS_8epilogue10collective18CollectiveEpilogueINS2H_23Sm100TmaWarpSpecializedILi4ELi2ELi64ELb1ELb0EEEJNS5_IJSG_SF_SG_EEENS5_IJNSM_ISG_SC_EENSM_INSA_ILi64EEESC_EEEEENS_10bfloat16_tESL_S2R_SL_NS2H_6fusion15FusionCallbacksIS2L_NS2S_17LinearCombinationIS2R_fS2R_fLNS_15FloatRoundStyleE2EEES2M_S2Q_JEEENS4_5SM1004TMEM4LOAD26SM100_TMEM_LOAD_32dp32b64xENS4_13SM90_TMA_LOADENS1K_IS1M_NS1N_ILi16EEENSM_INS5_IJSB_S2O_EEENS5_IJS2O_SC_EEEEEEENS4_39AutoVectorizingCopyWithAssumedAlignmentILi128EEENS4_14SM90_TMA_STOREES37_S39_S39_EEEvvEEEEvNT_6ParamsE --------------------------
	.section	.nv.shared._ZN7cutlass13device_kernelINS_4gemm6kernel13GemmUniversalIN4cute5tupleIJiiiiEEENS1_10collective13CollectiveMmaINS1_46MainloopSm100TmaUmmaWarpSpecializedBlockScaledILi4ELi2ELi1ENS5_IJNS4_1CILi8EEENSA_ILi1EEESC_EEEEENS5_IJNSA_ILi256EEESF_NSA_ILi128EEEEEENS5_IJNS_12float_e5m2_tENS_13float_ue8m0_tEEEENS5_IJNS5_IJlSC_lEEENS4_6LayoutINS5_IJNS5_IJNS5_IJNSA_ILi32EEENSA_ILi4EEEEEEiEEESQ_NS5_IJSC_iEEEEEENS5_IJNS5_IJNS5_IJNSA_ILi16EEESO_EEEiEEENS5_IJNS5_IJNSA_ILi0EEESC_EEENSA_ILi512EEEEEENS5_IJSW_iEEEEEEEEEEESK_S13_NS4_8TiledMMAINS4_8MMA_AtomIJNS4_27SM100_MMA_MXF8F6F4_2x1SM_SSISI_SI_fSJ_Li256ELi256ELNS4_4UMMA5MajorE0ELS18_0ELNS17_7ScaleInE0ELS19_0EEEEEENSM_INS5_IJSC_SC_SC_EEENS5_IJSW_SW_SW_EEEEENS5_IJNS4_10UnderscoreES1F_S1F_EEEEENS5_IJNS4_18SM100_TMA_2SM_LOADES1I_EEENS5_IJNS4_14ComposedLayoutINS4_7SwizzleILi3ELi4ELi3EEENS4_18smem_ptr_flag_bitsILi8EEENSM_INS5_IJSB_SG_EEENS5_IJSG_SC_EEEEEEENSM_INS5_IJNS5_IJNS5_IJSP_SC_EEENS5_IJSN_SC_EEEEEESC_NS5_IJSO_SC_EEEEEENS5_IJNS5_IJNS5_IJSU_SY_EEESX_EEESW_NS5_IJSC_SY_EEEEEEEEEEEvNS4_8identityENS5_IJNS4_28SM100_TMA_2SM_LOAD_MULTICASTES25_EEENS5_IJS1S_NSM_INS5_IJNS5_IJNS5_IJSP_NSA_ILi2EEEEEES1U_EEESC_S1W_EEENS5_IJS1Z_SW_NS5_IJSC_NSA_ILi1024EEEEEEEEEEEEEEvS24_EENS_8epilogue10collective18CollectiveEpilogueINS2H_23Sm100TmaWarpSpecializedILi4ELi2ELi64ELb1ELb0EEEJNS5_IJSG_SF_SG_EEENS5_IJNSM_ISG_SC_EENSM_INSA_ILi64EEESC_EEEEENS_10bfloat16_tESL_S2R_SL_NS2H_6fusion15FusionCallbacksIS2L_NS2S_17LinearCombinationIS2R_fS2R_fLNS_15FloatRoundStyleE2EEES2M_S2Q_JEEENS4_5SM1004TMEM4LOAD26SM100_TMEM_LOAD_32dp32b64xENS4_13SM90_TMA_LOADENS1K_IS1M_NS1N_ILi16EEENSM_INS5_IJSB_S2O_EEENS5_IJS2O_SC_EEEEEEENS4_39AutoVectorizingCopyWithAssumedAlignmentILi128EEENS4_14SM90_TMA_STOREES37_S39_S39_EEEvvEEEEvNT_6ParamsE,"aw",@nobits
	.sectionflags	@""
	.align	16
	.zero		1024


//--------------------- .nv.shared.reserved.0     --------------------------
	.section	.nv.shared.reserved.0,"aw",@nobits
	.weak		__nv_reservedSMEM_offset_0_alias
	.size		__nv_reservedSMEM_offset_0_alias, 0, 64
	.other		__nv_reservedSMEM_offset_0_alias,@"STO_CUDA_RESERVED_SHARED STV_DEFAULT"
__nv_reservedSMEM_offset_0_alias:
	.zero		0
.nv.shared.reserved.0:
	.zero		64
	.weak		__nv_reservedSMEM_tcgen05_partition
	.type		__nv_reservedSMEM_tcgen05_partition,@object
	.size		__nv_reservedSMEM_tcgen05_partition,(.L_0 - __nv_reservedSMEM_tcgen05_partition)
__nv_reservedSMEM_tcgen05_partition:
	.zero		32
.L_0:


//--------------------- .nv.global                --------------------------
	.section	.nv.global,"aw",@nobits
.nv.global:
	.type		_ZN40_INTERNAL_cb30718c_4_k_cu_e79da60d_208414cute1_E,@object
	.size		_ZN40_INTERNAL_cb30718c_4_k_cu_e79da60d_208414cute1_E,(_ZN40_INTERNAL_cb30718c_4_k_cu_e79da60d_208414cuda3std3__45__cpo6cbeginE - _ZN40_INTERNAL_cb30718c_4_k_cu_e79da60d_208414cute1_E)
_ZN40_INTERNAL_cb30718c_4_k_cu_e79da60d_208414cute1_E:
	.zero		1
	.type		_ZN40_INTERNAL_cb30718c_4_k_cu_e79da60d_208414cuda3std3__45__cpo6cbeginE,@object
	.size		_ZN40_INTERNAL_cb30718c_4_k_cu_e79da60d_208414cuda3std3__45__cpo6cbeginE,(_ZN40_INTERNAL_cb30718c_4_k_cu_e79da60d_208414cuda3std3__48in_placeE - _ZN40_INTERNAL_cb30718c_4_k_cu_e79da60d_208414cuda3std3__45__cpo6cbeginE)
_ZN40_INTERNAL_cb30718c_4_k_cu_e79da60d_208414cuda3std3__45__cpo6cbeginE:
	.zero		1
	.type		_ZN40_INTERNAL_cb30718c_4_k_cu_e79da60d_208414cuda3std3__48in_placeE,@object
	.size		_ZN40_INTERNAL_cb30718c_4_k_cu_e79da60d_208414cuda3std3__48in_placeE,(_ZN40_INTERNAL_cb30718c_4_k_cu_e79da60d_208414cuda3std6ranges3__45__cpo9iter_moveE - _ZN40_INTERNAL_cb30718c_4_k_cu_e79da60d_208414cuda3std3__48in_placeE)
_ZN40_INTERNAL_cb30718c_4_k_cu_e79da60d_208414cuda3std3__48in_placeE:
	.zero		1
	.type		_ZN40_INTERNAL_cb30718c_4_k_cu_e79da60d_208414cuda3std6ranges3__45__cpo9iter_moveE,@object
	.size		_ZN40_INTERNAL_cb30718c_4_k_cu_e79da60d_208414cuda3std6ranges3__45__cpo9iter_moveE,(_ZN40_INTERNAL_cb30718c_4_k_cu_e79da60d_208414cuda3std3__45__cpo5beginE - _ZN40_INTERNAL_cb30718c_4_k_cu_e79da60d_208414cuda3std6ranges3__45__cpo9iter_moveE)
_ZN40_INTERNAL_cb30718c_4_k_cu_e79da60d_208414cuda3std6ranges3__45__cpo9iter_moveE:
	.zero		1
	.type		_ZN40_INTERNAL_cb30718c_4_k_cu_e79da60d_208414cuda3std3__45__cpo5beginE,@object
	.size		_ZN40_INTERNAL_cb30718c_4_k_cu_e79da60d_208414cuda3std3__45__cpo5beginE,(_ZN40_INTERNAL_cb30718c_4_k_cu_e79da60d_208414cuda3std3__442_GLOBAL__N__cb30718c_4_k_cu_e79da60d_208416ignoreE - _ZN40_INTERNAL_cb30718c_4_k_cu_e79da60d_208414cuda3std3__45__cpo5beginE)
_ZN40_INTERNAL_cb30718c_4_k_cu_e79da60d_208414cuda3std3__45__cpo5beginE:
	.zero		1
	.type		_ZN40_INTERNAL_cb30718c_4_k_cu_e79da60d_208414cuda3std3__442_GLOBAL__N__cb30718c_4_k_cu_e79da60d_208416ignoreE,@object
	.size		_ZN40_INTERNAL_cb30718c_4_k_cu_e79da60d_208414cuda3std3__442_GLOBAL__N__cb30718c_4_k_cu_e79da60d_208416ignoreE,(_ZN40_INTERNAL_cb30718c_4_k_cu_e79da60d_208414cute7productE - _ZN40_INTERNAL_cb30718c_4_k_cu_e79da60d_208414cuda3std3__442_GLOBAL__N__cb30718c_4_k_cu_e79da60d_208416ignoreE)
_ZN40_INTERNAL_cb30718c_4_k_cu_e79da60d_208414cuda3std3__442_GLOBAL__N__cb30718c_4_k_cu_e79da60d_208416ignoreE:
	.zero		1
	.type		_ZN40_INTERNAL_cb30718c_4_k_cu_e79da60d_208414cute7productE,@object
	.size		_ZN40_INTERNAL_cb30718c_4_k_cu_e79da60d_208414cute7productE,(_ZN40_INTERNAL_cb30718c_4_k_cu_e79da60d_208414cuda3std3__45__cpo3endE - _ZN40_INTERNAL_cb30718c_4_k_cu_e79da60d_208414cute7productE)
_ZN40_INTERNAL_cb30718c_4_k_cu_e79da60d_208414cute7productE:
	.zero		1
	.type		_ZN40_INTERNAL_cb30718c_4_k_cu_e79da60d_208414cuda3std3__45__cpo3endE,@object
	.size		_ZN40_INTERNAL_cb30718c_4_k_cu_e79da60d_208414cuda3std3__45__cpo3endE,(_ZN40_INTERNAL_cb30718c_4_k_cu_e79da60d_208414cuda3std3__419piecewise_constructE - _ZN40_INTERNAL_cb30718c_4_k_cu_e79da60d_208414cuda3std3__45__cpo3endE)
_ZN40_INTERNAL_cb30718c_4_k_cu_e79da60d_208414cuda3std3__45__cpo3endE:
	.zero		1
	.type		_ZN40_INTERNAL_cb30718c_4_k_cu_e79da60d_208414cuda3std3__419piecewise_constructE,@object
	.size		_ZN40_INTERNAL_cb30718c_4_k_cu_e79da60d_208414cuda3std3__419piecewise_constructE,(_ZN40_INTERNAL_cb30718c_4_k_cu_e79da60d_208414cuda3std3__45__cpo4cendE - _ZN40_INTERNAL_cb30718c_4_k_cu_e79da60d_208414cuda3std3__419piecewise_constructE)
_ZN40_INTERNAL_cb30718c_4_k_cu_e79da60d_208414cuda3std3__419piecewise_constructE:
	.zero		1
	.type		_ZN40_INTERNAL_cb30718c_4_k_cu_e79da60d_208414cuda3std3__45__cpo4cendE,@object
	.size		_ZN40_INTERNAL_cb30718c_4_k_cu_e79da60d_208414cuda3std3__45__cpo4cendE,(_ZN40_INTERNAL_cb30718c_4_k_cu_e79da60d_208414cuda3std6ranges3__45__cpo4swapE - _ZN40_INTERNAL_cb30718c_4_k_cu_e79da60d_208414cuda3std3__45__cpo4cendE)
_ZN40_INTERNAL_cb30718c_4_k_cu_e79da60d_208414cuda3std3__45__cpo4cendE:
	.zero		1
	.type		_ZN40_INTERNAL_cb30718c_4_k_cu_e79da60d_208414cuda3std6ranges3__45__cpo4swapE,@object
	.size		_ZN40_INTERNAL_cb30718c_4_k_cu_e79da60d_208414cuda3std6ranges3__45__cpo4swapE,(.L_10 - _ZN40_INTERNAL_cb30718c_4_k_cu_e79da60d_208414cuda3std6ranges3__45__cpo4swapE)
_ZN40_INTERNAL_cb30718c_4_k_cu_e79da60d_208414cuda3std6ranges3__45__cpo4swapE:
	.zero		1
.L_10:


//--------------------- .nv.constant0._ZN7cutlass13device_kernelINS_4gemm6kernel13GemmUniversalIN4cute5tupleIJiiiiEEENS1_10collective13CollectiveMmaINS1_46MainloopSm100TmaUmmaWarpSpecializedBlockScaledILi4ELi2ELi1ENS5_IJNS4_1CILi8EEENSA_ILi1EEESC_EEEEENS5_IJNSA_ILi256EEESF_NSA_ILi128EEEEEENS5_IJNS_12float_e5m2_tENS_13float_ue8m0_tEEEENS5_IJNS5_IJlSC_lEEENS4_6LayoutINS5_IJNS5_IJNS5_IJNSA_ILi32EEENSA_ILi4EEEEEEiEEESQ_NS5_IJSC_iEEEEEENS5_IJNS5_IJNS5_IJNSA_ILi16EEESO_EEEiEEENS5_IJNS5_IJNSA_ILi0EEESC_EEENSA_ILi512EEEEEENS5_IJSW_iEEEEEEEEEEESK_S13_NS4_8TiledMMAINS4_8MMA_AtomIJNS4_27SM100_MMA_MXF8F6F4_2x1SM_SSISI_SI_fSJ_Li256ELi256ELNS4_4UMMA5MajorE0ELS18_0ELNS17_7ScaleInE0ELS19_0EEEEEENSM_INS5_IJSC_SC_SC_EEENS5_IJSW_SW_SW_EEEEENS5_IJNS4_10UnderscoreES1F_S1F_EEEEENS5_IJNS4_18SM100_TMA_2SM_LOADES1I_EEENS5_IJNS4_14ComposedLayoutINS4_7SwizzleILi3ELi4ELi3EEENS4_18smem_ptr_flag_bitsILi8EEENSM_INS5_IJSB_SG_EEENS5_IJSG_SC_EEEEEEENSM_INS5_IJNS5_IJNS5_IJSP_SC_EEENS5_IJSN_SC_EEEEEESC_NS5_IJSO_SC_EEEEEENS5_IJNS5_IJNS5_IJSU_SY_EEESX_EEESW_NS5_IJSC_SY_EEEEEEEEEEEvNS4_8identityENS5_IJNS4_28SM100_TMA_2SM_LOAD_MULTICASTES25_EEENS5_IJS1S_NSM_INS5_IJNS5_IJNS5_IJSP_NSA_ILi2EEEEEES1U_EEESC_S1W_EEENS5_IJS1Z_SW_NS5_IJSC_NSA_ILi1024EEEEEEEEEEEEEEvS24_EENS_8epilogue10collective18CollectiveEpilogueINS2H_23Sm100TmaWarpSpecializedILi4ELi2ELi64ELb1ELb0EEEJNS5_IJSG_SF_SG_EEENS5_IJNSM_ISG_SC_EENSM_INSA_ILi64EEESC_EEEEENS_10bfloat16_tESL_S2R_SL_NS2H_6fusion15FusionCallbacksIS2L_NS2S_17LinearCombinationIS2R_fS2R_fLNS_15FloatRoundStyleE2EEES2M_S2Q_JEEENS4_5SM1004TMEM4LOAD26SM100_TMEM_LOAD_32dp32b64xENS4_13SM90_TMA_LOADENS1K_IS1M_NS1N_ILi16EEENSM_INS5_IJSB_S2O_EEENS5_IJS2O_SC_EEEEEEENS4_39AutoVectorizingCopyWithAssumedAlignmentILi128EEENS4_14SM90_TMA_STOREES37_S39_S39_EEEvvEEEEvNT_6ParamsE --------------------------
	.section	.nv.constant0._ZN7cutlass13device_kernelINS_4gemm6kernel13GemmUniversalIN4cute5tupleIJiiiiEEENS1_10collective13CollectiveMmaINS1_46MainloopSm100TmaUmmaWarpSpecializedBlockScaledILi4ELi2ELi1ENS5_IJNS4_1CILi8EEENSA_ILi1EEESC_EEEEENS5_IJNSA_ILi256EEESF_NSA_ILi128EEEEEENS5_IJNS_12float_e5m2_tENS_13float_ue8m0_tEEEENS5_IJNS5_IJlSC_lEEENS4_6LayoutINS5_IJNS5_IJNS5_IJNSA_ILi32EEENSA_ILi4EEEEEEiEEESQ_NS5_IJSC_iEEEEEENS5_IJNS5_IJNS5_IJNSA_ILi16EEESO_EEEiEEENS5_IJNS5_IJNSA_ILi0EEESC_EEENSA_ILi512EEEEEENS5_IJSW_iEEEEEEEEEEESK_S13_NS4_8TiledMMAINS4_8MMA_AtomIJNS4_27SM100_MMA_MXF8F6F4_2x1SM_SSISI_SI_fSJ_Li256ELi256ELNS4_4UMMA5MajorE0ELS18_0ELNS17_7ScaleInE0ELS19_0EEEEEENSM_INS5_IJSC_SC_SC_EEENS5_IJSW_SW_SW_EEEEENS5_IJNS4_10UnderscoreES1F_S1F_EEEEENS5_IJNS4_18SM100_TMA_2SM_LOADES1I_EEENS5_IJNS4_14ComposedLayoutINS4_7SwizzleILi3ELi4ELi3EEENS4_18smem_ptr_flag_bitsILi8EEENSM_INS5_IJSB_SG_EEENS5_IJSG_SC_EEEEEEENSM_INS5_IJNS5_IJNS5_IJSP_SC_EEENS5_IJSN_SC_EEEEEESC_NS5_IJSO_SC_EEEEEENS5_IJNS5_IJNS5_IJSU_SY_EEESX_EEESW_NS5_IJSC_SY_EEEEEEEEEEEvNS4_8identityENS5_IJNS4_28SM100_TMA_2SM_LOAD_MULTICASTES25_EEENS5_IJS1S_NSM_INS5_IJNS5_IJNS5_IJSP_NSA_ILi2EEEEEES1U_EEESC_S1W_EEENS5_IJS1Z_SW_NS5_IJSC_NSA_ILi1024EEEEEEEEEEEEEEvS24_EENS_8epilogue10collective18CollectiveEpilogueINS2H_23Sm100TmaWarpSpecializedILi4ELi2ELi64ELb1ELb0EEEJNS5_IJSG_SF_SG_EEENS5_IJNSM_ISG_SC_EENSM_INSA_ILi64EEESC_EEEEENS_10bfloat16_tESL_S2R_SL_NS2H_6fusion15FusionCallbacksIS2L_NS2S_17LinearCombinationIS2R_fS2R_fLNS_15FloatRoundStyleE2EEES2M_S2Q_JEEENS4_5SM1004TMEM4LOAD26SM100_TMEM_LOAD_32dp32b64xENS4_13SM90_TMA_LOADENS1K_IS1M_NS1N_ILi16EEENSM_INS5_IJSB_S2O_EEENS5_IJS2O_SC_EEEEEEENS4_39AutoVectorizingCopyWithAssumedAlignmentILi128EEENS4_14SM90_TMA_STOREES37_S39_S39_EEEvvEEEEvNT_6ParamsE,"a",@progbits
	.sectionflags	@""
	.align	4
.nv.constant0._ZN7cutlass13device_kernelINS_4gemm6kernel13GemmUniversalIN4cute5tupleIJiiiiEEENS1_10collective13CollectiveMmaINS1_46MainloopSm100TmaUmmaWarpSpecializedBlockScaledILi4ELi2ELi1ENS5_IJNS4_1CILi8EEENSA_ILi1EEESC_EEEEENS5_IJNSA_ILi256EEESF_NSA_ILi128EEEEEENS5_IJNS_12float_e5m2_tENS_13float_ue8m0_tEEEENS5_IJNS5_IJlSC_lEEENS4_6LayoutINS5_IJNS5_IJNS5_IJNSA_ILi32EEENSA_ILi4EEEEEEiEEESQ_NS5_IJSC_iEEEEEENS5_IJNS5_IJNS5_IJNSA_ILi16EEESO_EEEiEEENS5_IJNS5_IJNSA_ILi0EEESC_EEENSA_ILi512EEEEEENS5_IJSW_iEEEEEEEEEEESK_S13_NS4_8TiledMMAINS4_8MMA_AtomIJNS4_27SM100_MMA_MXF8F6F4_2x1SM_SSISI_SI_fSJ_Li256ELi256ELNS4_4UMMA5MajorE0ELS18_0ELNS17_7ScaleInE0ELS19_0EEEEEENSM_INS5_IJSC_SC_SC_EEENS5_IJSW_SW_SW_EEEEENS5_IJNS4_10UnderscoreES1F_S1F_EEEEENS5_IJNS4_18SM100_TMA_2SM_LOADES1I_EEENS5_IJNS4_14ComposedLayoutINS4_7SwizzleILi3ELi4ELi3EEENS4_18smem_ptr_flag_bitsILi8EEENSM_INS5_IJSB_SG_EEENS5_IJSG_SC_EEEEEEENSM_INS5_IJNS5_IJNS5_IJSP_SC_EEENS5_IJSN_SC_EEEEEESC_NS5_IJSO_SC_EEEEEENS5_IJNS5_IJNS5_IJSU_SY_EEESX_EEESW_NS5_IJSC_SY_EEEEEEEEEEEvNS4_8identityENS5_IJNS4_28SM100_TMA_2SM_LOAD_MULTICASTES25_EEENS5_IJS1S_NSM_INS5_IJNS5_IJNS5_IJSP_NSA_ILi2EEEEEES1U_EEESC_S1W_EEENS5_IJS1Z_SW_NS5_IJSC_NSA_ILi1024EEEEEEEEEEEEEEvS24_EENS_8epilogue10collective18CollectiveEpilogueINS2H_23Sm100TmaWarpSpecializedILi4ELi2ELi64ELb1ELb0EEEJNS5_IJSG_SF_SG_EEENS5_IJNSM_ISG_SC_EENSM_INSA_ILi64EEESC_EEEEENS_10bfloat16_tESL_S2R_SL_NS2H_6fusion15FusionCallbacksIS2L_NS2S_17LinearCombinationIS2R_fS2R_fLNS_15FloatRoundStyleE2EEES2M_S2Q_JEEENS4_5SM1004TMEM4LOAD26SM100_TMEM_LOAD_32dp32b64xENS4_13SM90_TMA_LOADENS1K_IS1M_NS1N_ILi16EEENSM_INS5_IJSB_S2O_EEENS5_IJS2O_SC_EEEEEEENS4_39AutoVectorizingCopyWithAssumedAlignmentILi128EEENS4_14SM90_TMA_STOREES37_S39_S39_EEEvvEEEEvNT_6ParamsE:
	.zero		3968


//--------------------- SYMBOLS --------------------------

	.type		.nv.reservedSmem.offset0,@object
	.size		.nv.reservedSmem.offset0,0x4
	.type		.nv.reservedSmem.cap,@object
	.size		.nv.reservedSmem.cap,0x4
	.type		__assertfail,@function
